// auto-generated by cutlass_sweep.gemm — config: {"arch": "sm_100", "cluster_m": 2, "cluster_n": 2, "dtype": "nvfp4", "dtype_b": "nvfp4", "layout": "nt", "stages": 0, "tile_k": 256, "tile_m": 256, "tile_n": 256}
#include "cutlass/cutlass.h"
#include "cutlass/gemm/collective/collective_builder.hpp"
#include "cutlass/gemm/device/gemm_universal_adapter.h"
#include "cutlass/gemm/kernel/gemm_universal.hpp"
#include "cutlass/epilogue/collective/collective_builder.hpp"

using ElemA = cutlass::nv_float4_t<cutlass::float_e2m1_t>;
using ElemB = cutlass::nv_float4_t<cutlass::float_e2m1_t>;
using ElemCD = cutlass::bfloat16_t;
using Acc  = float;
using TileShape    = cute::Shape<cute::_256, cute::_256, cute::_256>;
using ClusterShape = cute::Shape<cute::_2, cute::_2, cute::_1>;

using CollectiveEpilogue = typename cutlass::epilogue::collective::CollectiveBuilder<
    cutlass::arch::Sm100, cutlass::arch::OpClassTensorOp,
    TileShape, ClusterShape,
    cutlass::epilogue::collective::EpilogueTileAuto,
    Acc, Acc,
    ElemCD, cutlass::layout::RowMajor, 128 / cutlass::sizeof_bits<ElemCD>::value,
    ElemCD, cutlass::layout::RowMajor, 128 / cutlass::sizeof_bits<ElemCD>::value,
    cutlass::epilogue::collective::EpilogueScheduleAuto
  >::CollectiveOp;

using CollectiveMainloop = typename cutlass::gemm::collective::CollectiveBuilder<
    cutlass::arch::Sm100, cutlass::arch::OpClassBlockScaledTensorOp,
    ElemA, cutlass::layout::RowMajor, 32,
    ElemB, cutlass::layout::ColumnMajor, 32,
    Acc,
    TileShape, ClusterShape,
    cutlass::gemm::collective::StageCountAutoCarveout<static_cast<int>(sizeof(typename CollectiveEpilogue::SharedStorage))>,
    cutlass::gemm::collective::KernelScheduleAuto
  >::CollectiveOp;

using GemmKernel = cutlass::gemm::kernel::GemmUniversal<
    cute::Shape<int,int,int,int>,
    CollectiveMainloop,
    CollectiveEpilogue
>;
using Gemm = cutlass::gemm::device::GemmUniversalAdapter<GemmKernel>;

// Force the device kernel symbol into the cubin without needing a host main.
auto* _anchor = &cutlass::device_kernel<GemmKernel>;


// ===== COMPILED SASS (sm_100a) =====

	.target	sm_100a

	.elftype	@"ET_EXEC"


//--------------------- .note.nv.tkinfo           --------------------------
	.section	.note.nv.tkinfo,"",@"SHT_NOTE"
	.sectionflags	@"SHF_NOTE_NV_TKINFO"
	.tkinfo
        /*0018*/ 	.word	0x00000002
        /*0030*/ 	.string	""
        /*0030*/ 	.string	"ptxas"
        /*0030*/ 	.string	"Cuda compilation tools, release 13.0, V13.0.88"
        /*0030*/ 	.string	"Build cuda_13.0.r13.0/compiler.36424714_0"
        /*0030*/ 	.string	"-arch sm_100a -m 64 "



//--------------------- .note.nv.cuinfo           --------------------------
	.section	.note.nv.cuinfo,"",@"SHT_NOTE"
	.sectionflags	@"SHF_NOTE_NV_CUINFO"
        /*0018*/ 	.short	0x0002
        /*001a*/ 	.short	0x0064
        /*001c*/ 	.short	0x0082
	.zero		2


//--------------------- .nv.info                  --------------------------
	.section	.nv.info,"",@"SHT_CUDA_INFO"
	.align	4


	//----- nvinfo : EIATTR_REGCOUNT
	.align		4
        /*0000*/ 	.byte	0x04, 0x2f
        /*0002*/ 	.short	(.L_19 - .L_18)
	.align		4
.L_18:
        /*0004*/ 	.word	index@(_ZN7cutlass13device_kernelINS_4gemm6kernel13GemmUniversalIN4cute5tupleIJiiiiEEENS1_10collective13CollectiveMmaINS1_46MainloopSm100TmaUmmaWarpSpecializedBlockScaledILi4ELi2ELi1ENS5_IJNS4_1CILi2EEESB_NSA_ILi1EEEEEEEENS5_IJNSA_ILi256EEESF_SF_EEENS5_IJNS_12float_e2m1_tENS_13float_ue4m3_tEEEENS5_IJNS5_IJlSC_lEEENS4_6LayoutINS5_IJNS5_IJNS5_IJNSA_ILi32EEENSA_ILi4EEEEEEiEEENS5_IJNS5_IJNSA_ILi16EEESN_EEEiEEENS5_IJSC_iEEEEEENS5_IJSS_NS5_IJNS5_IJNSA_ILi0EEESC_EEENSA_ILi512EEEEEENS5_IJSV_iEEEEEEEEEEESJ_S12_NS4_8TiledMMAINS4_8MMA_AtomIJNS4_23SM100_MMA_MXF4_2x1SM_SSISH_SH_fSI_Li256ELi256ELi16ELNS4_4UMMA5MajorE0ELS17_0ELNS16_7ScaleInE0ELS18_0EEEEEENSL_INS5_IJSC_SC_SC_EEENS5_IJSV_SV_SV_EEEEENS5_IJNS4_10UnderscoreES1E_S1E_EEEEENS5_IJNS4_28SM100_TMA_2SM_LOAD_MULTICASTES1H_EEENS5_IJNS4_14ComposedLayoutINS4_7SwizzleILi3ELi4ELi3EEENS4_18smem_ptr_flag_bitsILi4EEENSL_INS5_IJNSA_ILi8EEESF_EEENS5_IJSF_SC_EEEEEEENSL_INS5_IJNS5_IJNS5_IJSO_SC_EEESR_EEESC_NS5_IJSC_SN_EEEEEENS5_IJNS5_IJNS5_IJSR_SX_EEESW_EEESV_NS5_IJSN_SX_EEEEEEEEEEEvNS4_8identityENS5_IJNS4_18SM100_TMA_2SM_LOADES1H_EEENS5_IJS1S_NSL_INS5_IJNS5_IJNS5_IJSO_SB_EEESR_EEESC_S1V_EEENS5_IJS1Y_SV_NS5_IJSN_NSA_ILi1024EEEEEEEEEEEEEEvS23_EENS_8epilogue10collective18CollectiveEpilogueINS2F_23Sm100TmaWarpSpecializedILi4ELi2ELi64ELb1ELb0EEEJNS5_IJNSA_ILi128EEESF_SF_EEENS5_IJNSL_IS2K_SC_EENSL_INSA_ILi64EEESC_EEEEENS_10bfloat16_tESK_S2Q_SK_NS2F_6fusion15FusionCallbacksIS2J_NS2R_17LinearCombinationIS2Q_fS2Q_fLNS_15FloatRoundStyleE2EEES2L_S2P_JEEENS4_5SM1004TMEM4LOAD26SM100_TMEM_LOAD_32dp32b64xENS4_13SM90_TMA_LOADENS1J_IS1L_NS1M_ILi16EEENSL_INS5_IJS1O_S2N_EEENS5_IJS2N_SC_EEEEEEENS4_39AutoVectorizingCopyWithAssumedAlignmentILi128EEENS4_14SM90_TMA_STOREES36_S38_S38_EEEvvEEEEvNT_6ParamsE)
        /*0008*/ 	.word	0x000000a8


	//----- nvinfo : EIATTR_FRAME_SIZE
	.align		4
.L_19:
        /*000c*/ 	.byte	0x04, 0x11
        /*000e*/ 	.short	(.L_21 - .L_20)
	.align		4
.L_20:
        /*0010*/ 	.word	index@($__internal_2_$__cuda_sm10x_tcgen05_guardrail_trap_unallocated_columns_being_dealloced)
        /*0014*/ 	.word	0x00000000


	//----- nvinfo : EIATTR_FRAME_SIZE
	.align		4
.L_21:
        /*0018*/ 	.byte	0x04, 0x11
        /*001a*/ 	.short	(.L_23 - .L_22)
	.align		4
.L_22:
        /*001c*/ 	.word	index@($__internal_1_$__cuda_sm10x_tcgen05_guardrail_trap_phase_invalid_during_alloc)
        /*0020*/ 	.word	0x00000000


	//----- nvinfo : EIATTR_FRAME_SIZE
	.align		4
.L_23:
        /*0024*/ 	.byte	0x04, 0x11
        /*0026*/ 	.short	(.L_25 - .L_24)
	.align		4
.L_24:
        /*0028*/ 	.word	index@($__internal_0_$__cuda_sm10x_tcgen05_guardrail_trap_col_being_dealloced_not_returned_by_alloc)
        /*002c*/ 	.word	0x00000000


	//----- nvinfo : EIATTR_FRAME_SIZE
	.align		4
.L_25:
        /*0030*/ 	.byte	0x04, 0x11
        /*0032*/ 	.short	(.L_27 - .L_26)
	.align		4
.L_26:
        /*0034*/ 	.word	index@(_ZN7cutlass13device_kernelINS_4gemm6kernel13GemmUniversalIN4cute5tupleIJiiiiEEENS1_10collective13CollectiveMmaINS1_46MainloopSm100TmaUmmaWarpSpecializedBlockScaledILi4ELi2ELi1ENS5_IJNS4_1CILi2EEESB_NSA_ILi1EEEEEEEENS5_IJNSA_ILi256EEESF_SF_EEENS5_IJNS_12float_e2m1_tENS_13float_ue4m3_tEEEENS5_IJNS5_IJlSC_lEEENS4_6LayoutINS5_IJNS5_IJNS5_IJNSA_ILi32EEENSA_ILi4EEEEEEiEEENS5_IJNS5_IJNSA_ILi16EEESN_EEEiEEENS5_IJSC_iEEEEEENS5_IJSS_NS5_IJNS5_IJNSA_ILi0EEESC_EEENSA_ILi512EEEEEENS5_IJSV_iEEEEEEEEEEESJ_S12_NS4_8TiledMMAINS4_8MMA_AtomIJNS4_23SM100_MMA_MXF4_2x1SM_SSISH_SH_fSI_Li256ELi256ELi16ELNS4_4UMMA5MajorE0ELS17_0ELNS16_7ScaleInE0ELS18_0EEEEEENSL_INS5_IJSC_SC_SC_EEENS5_IJSV_SV_SV_EEEEENS5_IJNS4_10UnderscoreES1E_S1E_EEEEENS5_IJNS4_28SM100_TMA_2SM_LOAD_MULTICASTES1H_EEENS5_IJNS4_14ComposedLayoutINS4_7SwizzleILi3ELi4ELi3EEENS4_18smem_ptr_flag_bitsILi4EEENSL_INS5_IJNSA_ILi8EEESF_EEENS5_IJSF_SC_EEEEEEENSL_INS5_IJNS5_IJNS5_IJSO_SC_EEESR_EEESC_NS5_IJSC_SN_EEEEEENS5_IJNS5_IJNS5_IJSR_SX_EEESW_EEESV_NS5_IJSN_SX_EEEEEEEEEEEvNS4_8identityENS5_IJNS4_18SM100_TMA_2SM_LOADES1H_EEENS5_IJS1S_NSL_INS5_IJNS5_IJNS5_IJSO_SB_EEESR_EEESC_S1V_EEENS5_IJS1Y_SV_NS5_IJSN_NSA_ILi1024EEEEEEEEEEEEEEvS23_EENS_8epilogue10collective18CollectiveEpilogueINS2F_23Sm100TmaWarpSpecializedILi4ELi2ELi64ELb1ELb0EEEJNS5_IJNSA_ILi128EEESF_SF_EEENS5_IJNSL_IS2K_SC_EENSL_INSA_ILi64EEESC_EEEEENS_10bfloat16_tESK_S2Q_SK_NS2F_6fusion15FusionCallbacksIS2J_NS2R_17LinearCombinationIS2Q_fS2Q_fLNS_15FloatRoundStyleE2EEES2L_S2P_JEEENS4_5SM1004TMEM4LOAD26SM100_TMEM_LOAD_32dp32b64xENS4_13SM90_TMA_LOADENS1J_IS1L_NS1M_ILi16EEENSL_INS5_IJS1O_S2N_EEENS5_IJS2N_SC_EEEEEEENS4_39AutoVectorizingCopyWithAssumedAlignmentILi128EEENS4_14SM90_TMA_STOREES36_S38_S38_EEEvvEEEEvNT_6ParamsE)
        /*0038*/ 	.word	0x00000000


	//----- nvinfo : EIATTR_MIN_STACK_SIZE
	.align		4
.L_27:
        /*003c*/ 	.byte	0x04, 0x12
        /*003e*/ 	.short	(.L_29 - .L_28)
	.align		4
.L_28:
        /*0040*/ 	.word	index@(_ZN7cutlass13device_kernelINS_4gemm6kernel13GemmUniversalIN4cute5tupleIJiiiiEEENS1_10collective13CollectiveMmaINS1_46MainloopSm100TmaUmmaWarpSpecializedBlockScaledILi4ELi2ELi1ENS5_IJNS4_1CILi2EEESB_NSA_ILi1EEEEEEEENS5_IJNSA_ILi256EEESF_SF_EEENS5_IJNS_12float_e2m1_tENS_13float_ue4m3_tEEEENS5_IJNS5_IJlSC_lEEENS4_6LayoutINS5_IJNS5_IJNS5_IJNSA_ILi32EEENSA_ILi4EEEEEEiEEENS5_IJNS5_IJNSA_ILi16EEESN_EEEiEEENS5_IJSC_iEEEEEENS5_IJSS_NS5_IJNS5_IJNSA_ILi0EEESC_EEENSA_ILi512EEEEEENS5_IJSV_iEEEEEEEEEEESJ_S12_NS4_8TiledMMAINS4_8MMA_AtomIJNS4_23SM100_MMA_MXF4_2x1SM_SSISH_SH_fSI_Li256ELi256ELi16ELNS4_4UMMA5MajorE0ELS17_0ELNS16_7ScaleInE0ELS18_0EEEEEENSL_INS5_IJSC_SC_SC_EEENS5_IJSV_SV_SV_EEEEENS5_IJNS4_10UnderscoreES1E_S1E_EEEEENS5_IJNS4_28SM100_TMA_2SM_LOAD_MULTICASTES1H_EEENS5_IJNS4_14ComposedLayoutINS4_7SwizzleILi3ELi4ELi3EEENS4_18smem_ptr_flag_bitsILi4EEENSL_INS5_IJNSA_ILi8EEESF_EEENS5_IJSF_SC_EEEEEEENSL_INS5_IJNS5_IJNS5_IJSO_SC_EEESR_EEESC_NS5_IJSC_SN_EEEEEENS5_IJNS5_IJNS5_IJSR_SX_EEESW_EEESV_NS5_IJSN_SX_EEEEEEEEEEEvNS4_8identityENS5_IJNS4_18SM100_TMA_2SM_LOADES1H_EEENS5_IJS1S_NSL_INS5_IJNS5_IJNS5_IJSO_SB_EEESR_EEESC_S1V_EEENS5_IJS1Y_SV_NS5_IJSN_NSA_ILi1024EEEEEEEEEEEEEEvS23_EENS_8epilogue10collective18CollectiveEpilogueINS2F_23Sm100TmaWarpSpecializedILi4ELi2ELi64ELb1ELb0EEEJNS5_IJNSA_ILi128EEESF_SF_EEENS5_IJNSL_IS2K_SC_EENSL_INSA_ILi64EEESC_EEEEENS_10bfloat16_tESK_S2Q_SK_NS2F_6fusion15FusionCallbacksIS2J_NS2R_17LinearCombinationIS2Q_fS2Q_fLNS_15FloatRoundStyleE2EEES2L_S2P_JEEENS4_5SM1004TMEM4LOAD26SM100_TMEM_LOAD_32dp32b64xENS4_13SM90_TMA_LOADENS1J_IS1L_NS1M_ILi16EEENSL_INS5_IJS1O_S2N_EEENS5_IJS2N_SC_EEEEEEENS4_39AutoVectorizingCopyWithAssumedAlignmentILi128EEENS4_14SM90_TMA_STOREES36_S38_S38_EEEvvEEEEvNT_6ParamsE)
        /*0044*/ 	.word	0x00000000
.L_29:


//--------------------- .nv.compat                --------------------------
	.section	.nv.compat,"",@"SHT_CUDA_COMPAT_INFO"
	.align	4
        /*0000*/ 	.byte	0x02, 0x09, 0x01, 0x00, 0x02, 0x02, 0x02, 0x00, 0x02, 0x05, 0x05, 0x00, 0x03, 0x07, 0x01, 0x01
        /*0010*/ 	.byte	0x02, 0x03, 0x01, 0x00, 0x02, 0x06, 0x01, 0x00, 0x04, 0x0b, 0x08, 0x00, 0x09, 0x00, 0x00, 0x00
        /*0020*/ 	.byte	0x00, 0x00, 0x00, 0x00


//--------------------- .nv.info._ZN7cutlass13device_kernelINS_4gemm6kernel13GemmUniversalIN4cute5tupleIJiiiiEEENS1_10collective13CollectiveMmaINS1_46MainloopSm100TmaUmmaWarpSpecializedBlockScaledILi4ELi2ELi1ENS5_IJNS4_1CILi2EEESB_NSA_ILi1EEEEEEEENS5_IJNSA_ILi256EEESF_SF_EEENS5_IJNS_12float_e2m1_tENS_13float_ue4m3_tEEEENS5_IJNS5_IJlSC_lEEENS4_6LayoutINS5_IJNS5_IJNS5_IJNSA_ILi32EEENSA_ILi4EEEEEEiEEENS5_IJNS5_IJNSA_ILi16EEESN_EEEiEEENS5_IJSC_iEEEEEENS5_IJSS_NS5_IJNS5_IJNSA_ILi0EEESC_EEENSA_ILi512EEEEEENS5_IJSV_iEEEEEEEEEEESJ_S12_NS4_8TiledMMAINS4_8MMA_AtomIJNS4_23SM100_MMA_MXF4_2x1SM_SSISH_SH_fSI_Li256ELi256ELi16ELNS4_4UMMA5MajorE0ELS17_0ELNS16_7ScaleInE0ELS18_0EEEEEENSL_INS5_IJSC_SC_SC_EEENS5_IJSV_SV_SV_EEEEENS5_IJNS4_10UnderscoreES1E_S1E_EEEEENS5_IJNS4_28SM100_TMA_2SM_LOAD_MULTICASTES1H_EEENS5_IJNS4_14ComposedLayoutINS4_7SwizzleILi3ELi4ELi3EEENS4_18smem_ptr_flag_bitsILi4EEENSL_INS5_IJNSA_ILi8EEESF_EEENS5_IJSF_SC_EEEEEEENSL_INS5_IJNS5_IJNS5_IJSO_SC_EEESR_EEESC_NS5_IJSC_SN_EEEEEENS5_IJNS5_IJNS5_IJSR_SX_EEESW_EEESV_NS5_IJSN_SX_EEEEEEEEEEEvNS4_8identityENS5_IJNS4_18SM100_TMA_2SM_LOADES1H_EEENS5_IJS1S_NSL_INS5_IJNS5_IJNS5_IJSO_SB_EEESR_EEESC_S1V_EEENS5_IJS1Y_SV_NS5_IJSN_NSA_ILi1024EEEEEEEEEEEEEEvS23_EENS_8epilogue10collective18CollectiveEpilogueINS2F_23Sm100TmaWarpSpecializedILi4ELi2ELi64ELb1ELb0EEEJNS5_IJNSA_ILi128EEESF_SF_EEENS5_IJNSL_IS2K_SC_EENSL_INSA_ILi64EEESC_EEEEENS_10bfloat16_tESK_S2Q_SK_NS2F_6fusion15FusionCallbacksIS2J_NS2R_17LinearCombinationIS2Q_fS2Q_fLNS_15FloatRoundStyleE2EEES2L_S2P_JEEENS4_5SM1004TMEM4LOAD26SM100_TMEM_LOAD_32dp32b64xENS4_13SM90_TMA_LOADENS1J_IS1L_NS1M_ILi16EEENSL_INS5_IJS1O_S2N_EEENS5_IJS2N_SC_EEEEEEENS4_39AutoVectorizingCopyWithAssumedAlignmentILi128EEENS4_14SM90_TMA_STOREES36_S38_S38_EEEvvEEEEvNT_6ParamsE --------------------------
	.section	.nv.info._ZN7cutlass13device_kernelINS_4gemm6kernel13GemmUniversalIN4cute5tupleIJiiiiEEENS1_10collective13CollectiveMmaINS1_46MainloopSm100TmaUmmaWarpSpecializedBlockScaledILi4ELi2ELi1ENS5_IJNS4_1CILi2EEESB_NSA_ILi1EEEEEEEENS5_IJNSA_ILi256EEESF_SF_EEENS5_IJNS_12float_e2m1_tENS_13float_ue4m3_tEEEENS5_IJNS5_IJlSC_lEEENS4_6LayoutINS5_IJNS5_IJNS5_IJNSA_ILi32EEENSA_ILi4EEEEEEiEEENS5_IJNS5_IJNSA_ILi16EEESN_EEEiEEENS5_IJSC_iEEEEEENS5_IJSS_NS5_IJNS5_IJNSA_ILi0EEESC_EEENSA_ILi512EEEEEENS5_IJSV_iEEEEEEEEEEESJ_S12_NS4_8TiledMMAINS4_8MMA_AtomIJNS4_23SM100_MMA_MXF4_2x1SM_SSISH_SH_fSI_Li256ELi256ELi16ELNS4_4UMMA5MajorE0ELS17_0ELNS16_7ScaleInE0ELS18_0EEEEEENSL_INS5_IJSC_SC_SC_EEENS5_IJSV_SV_SV_EEEEENS5_IJNS4_10UnderscoreES1E_S1E_EEEEENS5_IJNS4_28SM100_TMA_2SM_LOAD_MULTICASTES1H_EEENS5_IJNS4_14ComposedLayoutINS4_7SwizzleILi3ELi4ELi3EEENS4_18smem_ptr_flag_bitsILi4EEENSL_INS5_IJNSA_ILi8EEESF_EEENS5_IJSF_SC_EEEEEEENSL_INS5_IJNS5_IJNS5_IJSO_SC_EEESR_EEESC_NS5_IJSC_SN_EEEEEENS5_IJNS5_IJNS5_IJSR_SX_EEESW_EEESV_NS5_IJSN_SX_EEEEEEEEEEEvNS4_8identityENS5_IJNS4_18SM100_TMA_2SM_LOADES1H_EEENS5_IJS1S_NSL_INS5_IJNS5_IJNS5_IJSO_SB_EEESR_EEESC_S1V_EEENS5_IJS1Y_SV_NS5_IJSN_NSA_ILi1024EEEEEEEEEEEEEEvS23_EENS_8epilogue10collective18CollectiveEpilogueINS2F_23Sm100TmaWarpSpecializedILi4ELi2ELi64ELb1ELb0EEEJNS5_IJNSA_ILi128EEESF_SF_EEENS5_IJNSL_IS2K_SC_EENSL_INSA_ILi64EEESC_EEEEENS_10bfloat16_tESK_S2Q_SK_NS2F_6fusion15FusionCallbacksIS2J_NS2R_17LinearCombinationIS2Q_fS2Q_fLNS_15FloatRoundStyleE2EEES2L_S2P_JEEENS4_5SM1004TMEM4LOAD26SM100_TMEM_LOAD_32dp32b64xENS4_13SM90_TMA_LOADENS1J_IS1L_NS1M_ILi16EEENSL_INS5_IJS1O_S2N_EEENS5_IJS2N_SC_EEEEEEENS4_39AutoVectorizingCopyWithAssumedAlignmentILi128EEENS4_14SM90_TMA_STOREES36_S38_S38_EEEvvEEEEvNT_6ParamsE,"",@"SHT_CUDA_INFO"
	.sectionflags	@""
	.align	4


	//----- nvinfo : EIATTR_CUDA_API_VERSION
	.align		4
        /*0000*/ 	.byte	0x04, 0x37
        /*0002*/ 	.short	(.L_31 - .L_30)
.L_30:
        /*0004*/ 	.word	0x00000082


	//----- nvinfo : EIATTR_KPARAM_INFO
	.align		4
.L_31:
        /*0008*/ 	.byte	0x04, 0x17
        /*000a*/ 	.short	(.L_33 - .L_32)
.L_32:
        /*000c*/ 	.word	0x00000000
        /*0010*/ 	.short	0x0000
        /*0012*/ 	.short	0x0000
        /*0014*/ 	.byte	0x00, 0xf0, 0x01, 0x30


	//----- nvinfo : EIATTR_AT_ENTRY_FRAGMENTS
	.align		4
.L_33:
        /*0018*/ 	.byte	0x04, 0x4f
        /*001a*/ 	.short	(.L_35 - .L_34)


	//   ....[0]....
.L_34:
        /*001c*/ 	.word	0x00000007


	//----- nvinfo : EIATTR_RESERVED_SMEM_USED
	.align		4
.L_35:
        /*0020*/ 	.byte	0x01, 0x41
	.zero		2


	//----- nvinfo : EIATTR_SPARSE_MMA_MASK
	.align		4
        /*0024*/ 	.byte	0x03, 0x50
        /*0026*/ 	.short	0x0000


	//----- nvinfo : EIATTR_TCGEN05_2CTA_USED
	.align		4
        /*0028*/ 	.byte	0x01, 0x52
	.zero		2


	//----- nvinfo : EIATTR_MAXREG_COUNT
	.align		4
        /*002c*/ 	.byte	0x03, 0x1b
        /*002e*/ 	.short	0x00ff


	//----- nvinfo : EIATTR_NUM_BARRIERS
	.align		4
        /*0030*/ 	.byte	0x02, 0x4c
        /*0032*/ 	.byte	0x07
	.zero		1


	//----- nvinfo : EIATTR_EXTERNS
	.align		4
        /*0034*/ 	.byte	0x04, 0x0f
        /*0036*/ 	.short	(.L_37 - .L_36)


	//   ....[0]....
	.align		4
.L_36:
        /*0038*/ 	.word	index@(__assertfail)


	//----- nvinfo : EIATTR_MERCURY_ISA_VERSION
	.align		4
.L_37:
        /*003c*/ 	.byte	0x03, 0x5f
        /*003e*/ 	.short	0x0101


	//----- nvinfo : EIATTR_INT_WARP_WIDE_INSTR_OFFSETS
	.align		4
        /*0040*/ 	.byte	0x04, 0x31
        /*0042*/ 	.short	(.L_39 - .L_38)


	//   ....[0]....
.L_38:
        /*0044*/ 	.word	0x00000dd0


	//   ....[1]....
        /*0048*/ 	.word	0x00000e80


	//   ....[2]....
        /*004c*/ 	.word	0x00004f80


	//   ....[3]....
        /*0050*/ 	.word	0x00004fa0


	//   ....[4]....
        /*0054*/ 	.word	0x00004fd0


	//   ....[5]....
        /*0058*/ 	.word	0x00005b70


	//   ....[6]....
        /*005c*/ 	.word	0x00005be0


	//   ....[7]....
        /*0060*/ 	.word	0x00005d10


	//   ....[8]....
        /*0064*/ 	.word	0x00005e10


	//   ....[9]....
        /*0068*/ 	.word	0x00005e80


	//   ....[10]....
        /*006c*/ 	.word	0x00005f80


	//   ....[11]....
        /*0070*/ 	.word	0x00006010


	//   ....[12]....
        /*0074*/ 	.word	0x000060c0


	//----- nvinfo : EIATTR_COOP_GROUP_MASK_REGIDS
	.align		4
.L_39:
        /*0078*/ 	.byte	0x04, 0x29
        /*007a*/ 	.short	(.L_41 - .L_40)


	//   ....[0]....
.L_40:
        /*007c*/ 	.word	0xffffffff


	//   ....[1]....
        /*0080*/ 	.word	0xffffffff


	//   ....[2]....
        /*0084*/ 	.word	0xffffffff


	//   ....[3]....
        /*0088*/ 	.word	0xffffffff


	//   ....[4]....
        /*008c*/ 	.word	0xffffffff


	//   ....[5]....
        /*0090*/ 	.word	0xffffffff


	//   ....[6]....
        /*0094*/ 	.word	0xffffffff


	//   ....[7]....
        /*0098*/ 	.word	0xffffffff


	//   ....[8]....
        /*009c*/ 	.word	0xffffffff


	//   ....[9]....
        /*00a0*/ 	.word	0xffffffff


	//   ....[10]....
        /*00a4*/ 	.word	0xffffffff


	//   ....[11]....
        /*00a8*/ 	.word	0xffffffff


	//   ....[12]....
        /*00ac*/ 	.word	0xffffffff


	//   ....[13]....
        /*00b0*/ 	.word	0xffffffff


	//----- nvinfo : EIATTR_COOP_GROUP_INSTR_OFFSETS
	.align		4
.L_41:
        /*00b4*/ 	.byte	0x04, 0x28
        /*00b6*/ 	.short	(.L_43 - .L_42)


	//   ....[0]....
.L_42:
        /*00b8*/ 	.word	0x000000a0


	//   ....[1]....
        /*00bc*/ 	.word	0x00000570


	//   ....[2]....
        /*00c0*/ 	.word	0x00000740


	//   ....[3]....
        /*00c4*/ 	.word	0x000008e0


	//   ....[4]....
        /*00c8*/ 	.word	0x000009e0


	//   ....[5]....
        /*00cc*/ 	.word	0x00000b50


	//   ....[6]....
        /*00d0*/ 	.word	0x00000c90


	//   ....[7]....
        /*00d4*/ 	.word	0x00000ef0


	//   ....[8]....
        /*00d8*/ 	.word	0x00002670


	//   ....[9]....
        /*00dc*/ 	.word	0x00003560


	//   ....[10]....
        /*00e0*/ 	.word	0x00003a50


	//   ....[11]....
        /*00e4*/ 	.word	0x00003a80


	//   ....[12]....
        /*00e8*/ 	.word	0x00004e60


	//   ....[13]....
        /*00ec*/ 	.word	0x00005090


	//----- nvinfo : EIATTR_VRC_CTA_INIT_COUNT
	.align		4
.L_43:
        /*00f0*/ 	.byte	0x02, 0x4a
        /*00f2*/ 	.byte	0x80
	.zero		1


	//----- nvinfo : EIATTR_SYSCALL_OFFSETS
	.align		4
        /*00f4*/ 	.byte	0x04, 0x46
        /*00f6*/ 	.short	(.L_45 - .L_44)


	//   ....[0]....
.L_44:
        /*00f8*/ 	.word	0x00006db0


	//   ....[1]....
        /*00fc*/ 	.word	0x00006ea0


	//   ....[2]....
        /*0100*/ 	.word	0x000078c0


	//   ....[3]....
        /*0104*/ 	.word	0x00008d90


	//   ....[4]....
        /*0108*/ 	.word	0x0000a1f0


	//   ....[5]....
        /*010c*/ 	.word	0x0000b630


	//----- nvinfo : EIATTR_MBARRIER_INSTR_OFFSETS
	.align		4
.L_45:
        /*0110*/ 	.byte	0x04, 0x39
        /*0112*/ 	.short	(.L_47 - .L_46)


	//   ....[0]....
.L_46:
        /*0114*/ 	.word	0x000006b0
        /*0118*/ 	.word	0x000000ff
        /*011c*/ 	.word	0x00000000
        /*0120*/ 	.short	0x0100
        /*0122*/ 	.byte	0x04
	.zero		1


	//   ....[1]....
        /*0124*/ 	.word	0x000006c0
        /*0128*/ 	.word	0x000000ff
        /*012c*/ 	.word	0x00000020
        /*0130*/ 	.short	0x0100
        /*0132*/ 	.byte	0x04
	.zero		1


	//   ....[2]....
        /*0134*/ 	.word	0x000006d0
        /*0138*/ 	.word	0x000000ff
        /*013c*/ 	.word	0x00000008
        /*0140*/ 	.short	0x0100
        /*0142*/ 	.byte	0x04
	.zero		1


	//   ....[3]....
        /*0144*/ 	.word	0x000006e0
        /*0148*/ 	.word	0x000000ff
        /*014c*/ 	.word	0x00000028
        /*0150*/ 	.short	0x0100
        /*0152*/ 	.byte	0x04
	.zero		1


	//   ....[4]....
        /*0154*/ 	.word	0x000006f0
        /*0158*/ 	.word	0x000000ff
        /*015c*/ 	.word	0x00000010
        /*0160*/ 	.short	0x0100
        /*0162*/ 	.byte	0x04
	.zero		1


	//   ....[5]....
        /*0164*/ 	.word	0x00000700
        /*0168*/ 	.word	0x000000ff
        /*016c*/ 	.word	0x00000030
        /*0170*/ 	.short	0x0100
        /*0172*/ 	.byte	0x04
	.zero		1


	//   ....[6]....
        /*0174*/ 	.word	0x00000710
        /*0178*/ 	.word	0x000000ff
        /*017c*/ 	.word	0x00000018
        /*0180*/ 	.short	0x0100
        /*0182*/ 	.byte	0x04
	.zero		1


	//   ....[7]....
        /*0184*/ 	.word	0x00000720
        /*0188*/ 	.word	0x000000ff
        /*018c*/ 	.word	0x00000038
        /*0190*/ 	.short	0x0100
        /*0192*/ 	.byte	0x04
	.zero		1


	//   ....[8]....
        /*0194*/ 	.word	0x00000850
        /*0198*/ 	.word	0x000000ff
        /*019c*/ 	.word	0x00000040
        /*01a0*/ 	.short	0x0100
        /*01a2*/ 	.byte	0x04
	.zero		1


	//   ....[9]....
        /*01a4*/ 	.word	0x00000860
        /*01a8*/ 	.word	0x000000ff
        /*01ac*/ 	.word	0x00000060
        /*01b0*/ 	.short	0x0100
        /*01b2*/ 	.byte	0x04
	.zero		1


	//   ....[10]....
        /*01b4*/ 	.word	0x00000870
        /*01b8*/ 	.word	0x000000ff
        /*01bc*/ 	.word	0x00000048
        /*01c0*/ 	.short	0x0100
        /*01c2*/ 	.byte	0x04
	.zero		1


	//   ....[11]....
        /*01c4*/ 	.word	0x00000880
        /*01c8*/ 	.word	0x000000ff
        /*01cc*/ 	.word	0x00000068
        /*01d0*/ 	.short	0x0100
        /*01d2*/ 	.byte	0x04
	.zero		1


	//   ....[12]....
        /*01d4*/ 	.word	0x00000890
        /*01d8*/ 	.word	0x000000ff
        /*01dc*/ 	.word	0x00000050
        /*01e0*/ 	.short	0x0100
        /*01e2*/ 	.byte	0x04
	.zero		1


	//   ....[13]....
        /*01e4*/ 	.word	0x000008a0
        /*01e8*/ 	.word	0x000000ff
        /*01ec*/ 	.word	0x00000070
        /*01f0*/ 	.short	0x0100
        /*01f2*/ 	.byte	0x04
	.zero		1


	//   ....[14]....
        /*01f4*/ 	.word	0x000008b0
        /*01f8*/ 	.word	0x000000ff
        /*01fc*/ 	.word	0x00000058
        /*0200*/ 	.short	0x0100
        /*0202*/ 	.byte	0x04
	.zero		1


	//   ....[15]....
        /*0204*/ 	.word	0x000008c0
        /*0208*/ 	.word	0x000000ff
        /*020c*/ 	.word	0x00000078
        /*0210*/ 	.short	0x0100
        /*0212*/ 	.byte	0x04
	.zero		1


	//   ....[16]....
        /*0214*/ 	.word	0x000009b0
        /*0218*/ 	.word	0x000000ff
        /*021c*/ 	.word	0x00000080
        /*0220*/ 	.short	0x0100
        /*0222*/ 	.byte	0x06
	.zero		1


	//   ....[17]....
        /*0224*/ 	.word	0x000009c0
        /*0228*/ 	.word	0x000000ff
        /*022c*/ 	.word	0x00000088
        /*0230*/ 	.short	0x0100
        /*0232*/ 	.byte	0x06
	.zero		1


	//   ....[18]....
        /*0234*/ 	.word	0x00000b00
        /*0238*/ 	.word	0x000000ff
        /*023c*/ 	.word	0x00000090
        /*0240*/ 	.short	0x0100
        /*0242*/ 	.byte	0x06
	.zero		1


	//   ....[19]....
        /*0244*/ 	.word	0x00000b10
        /*0248*/ 	.word	0x000000ff
        /*024c*/ 	.word	0x000000a0
        /*0250*/ 	.short	0x0100
        /*0252*/ 	.byte	0x06
	.zero		1


	//   ....[20]....
        /*0254*/ 	.word	0x00000b20
        /*0258*/ 	.word	0x000000ff
        /*025c*/ 	.word	0x00000098
        /*0260*/ 	.short	0x0100
        /*0262*/ 	.byte	0x06
	.zero		1


	//   ....[21]....
        /*0264*/ 	.word	0x00000b30
        /*0268*/ 	.word	0x000000ff
        /*026c*/ 	.word	0x000000a8
        /*0270*/ 	.short	0x0100
        /*0272*/ 	.byte	0x06
	.zero		1


	//   ....[22]....
        /*0274*/ 	.word	0x00000c60
        /*0278*/ 	.word	0x000000ff
        /*027c*/ 	.word	0x000000b0
        /*0280*/ 	.short	0x0100
        /*0282*/ 	.byte	0x04
	.zero		1


	//   ....[23]....
        /*0284*/ 	.word	0x00000c70
        /*0288*/ 	.word	0x000000ff
        /*028c*/ 	.word	0x000000b8
        /*0290*/ 	.short	0x0100
        /*0292*/ 	.byte	0x04
	.zero		1


	//   ....[24]....
        /*0294*/ 	.word	0x00000d70
        /*0298*/ 	.word	0x000000ff
        /*029c*/ 	.word	0x000000c0
        /*02a0*/ 	.short	0x0100
        /*02a2*/ 	.byte	0x04
	.zero		1


	//   ....[25]....
        /*02a4*/ 	.word	0x00000d80
        /*02a8*/ 	.word	0x000000ff
        /*02ac*/ 	.word	0x000000d0
        /*02b0*/ 	.short	0x0100
        /*02b2*/ 	.byte	0x04
	.zero		1


	//   ....[26]....
        /*02b4*/ 	.word	0x00000d90
        /*02b8*/ 	.word	0x000000ff
        /*02bc*/ 	.word	0x000000c8
        /*02c0*/ 	.short	0x0100
        /*02c2*/ 	.byte	0x04
	.zero		1


	//   ....[27]....
        /*02c4*/ 	.word	0x00000da0
        /*02c8*/ 	.word	0x000000ff
        /*02cc*/ 	.word	0x000000d8
        /*02d0*/ 	.short	0x0100
        /*02d2*/ 	.byte	0x04
	.zero		1


	//   ....[28]....
        /*02d4*/ 	.word	0x00000ea0
        /*02d8*/ 	.word	0x000000ff
        /*02dc*/ 	.word	0x000000e0
        /*02e0*/ 	.short	0x0100
        /*02e2*/ 	.byte	0x06
	.zero		1


	//   ....[29]....
        /*02e4*/ 	.word	0x00001b80
        /*02e8*/ 	.word	0x00000000
        /*02ec*/ 	.word	0x000000d0
        /*02f0*/ 	.short	0x010a
        /*02f2*/ 	.byte	0xff
	.zero		1


	//   ....[30]....
        /*02f4*/ 	.word	0x00001ba0
        /*02f8*/ 	.word	0x00000000
        /*02fc*/ 	.word	0x000000c0
        /*0300*/ 	.short	0x0101
        /*0302*/ 	.byte	0xff
	.zero		1


	//   ....[31]....
        /*0304*/ 	.word	0x00001c60
        /*0308*/ 	.word	0x000000ff
        /*030c*/ 	.word	0x00000020
        /*0310*/ 	.short	0x010a
        /*0312*/ 	.byte	0x04
	.zero		1


	//   ....[32]....
        /*0314*/ 	.word	0x00001d70
        /*0318*/ 	.word	0x000000ff
        /*031c*/ 	.word	0x00000020
        /*0320*/ 	.short	0x010a
        /*0322*/ 	.byte	0x05
	.zero		1


	//   ....[33]....
        /*0324*/ 	.word	0x00001ed0
        /*0328*/ 	.word	0x000000ff
        /*032c*/ 	.word	0x00000020
        /*0330*/ 	.short	0x010a
        /*0332*/ 	.byte	0x06
	.zero		1


	//   ....[34]....
        /*0334*/ 	.word	0x000021b0
        /*0338*/ 	.word	0x000000ff
        /*033c*/ 	.word	0x00000088
        /*0340*/ 	.short	0x0101
        /*0342*/ 	.byte	0x07
	.zero		1


	//   ....[35]....
        /*0344*/ 	.word	0x000021d0
        /*0348*/ 	.word	0x000000ff
        /*034c*/ 	.word	0x00000020
        /*0350*/ 	.short	0x010a
        /*0352*/ 	.byte	0x04
	.zero		1


	//   ....[36]....
        /*0354*/ 	.word	0x00002250
        /*0358*/ 	.word	0x000000ff
        /*035c*/ 	.word	0x00000020
        /*0360*/ 	.short	0x010a
        /*0362*/ 	.byte	0x06
	.zero		1


	//   ....[37]....
        /*0364*/ 	.word	0x00002390
        /*0368*/ 	.word	0x000000ff
        /*036c*/ 	.word	0x00000020
        /*0370*/ 	.short	0x010a
        /*0372*/ 	.byte	0x04
	.zero		1


	//   ....[38]....
        /*0374*/ 	.word	0x000026a0
        /*0378*/ 	.word	0x00000003
        /*037c*/ 	.word	0x00000090
        /*0380*/ 	.short	0x010a
        /*0382*/ 	.byte	0xff
	.zero		1


	//   ....[39]....
        /*0384*/ 	.word	0x000027f0
        /*0388*/ 	.word	0x00000000
        /*038c*/ 	.word	0x00000000
        /*0390*/ 	.short	0x0101
        /*0392*/ 	.byte	0xff
	.zero		1


	//   ....[40]....
        /*0394*/ 	.word	0x00002db0
        /*0398*/ 	.word	0x000000ff
        /*039c*/ 	.word	0x00000000
        /*03a0*/ 	.short	0x010a
        /*03a2*/ 	.byte	0x04
	.zero		1


	//   ....[41]....
        /*03a4*/ 	.word	0x00002e40
        /*03a8*/ 	.word	0x000000ff
        /*03ac*/ 	.word	0x00000000
        /*03b0*/ 	.short	0x010a
        /*03b2*/ 	.byte	0x05
	.zero		1


	//   ....[42]....
        /*03b4*/ 	.word	0x00002ed0
        /*03b8*/ 	.word	0x000000ff
        /*03bc*/ 	.word	0x00000000
        /*03c0*/ 	.short	0x010a
        /*03c2*/ 	.byte	0x05
	.zero		1


	//   ....[43]....
        /*03c4*/ 	.word	0x00002f70
        /*03c8*/ 	.word	0x00000000
        /*03cc*/ 	.word	0x00000000
        /*03d0*/ 	.short	0x010a
        /*03d2*/ 	.byte	0xff
	.zero		1


	//   ....[44]....
        /*03d4*/ 	.word	0x000030b0
        /*03d8*/ 	.word	0x00000000
        /*03dc*/ 	.word	0x000000c0
        /*03e0*/ 	.short	0x010a
        /*03e2*/ 	.byte	0xff
	.zero		1


	//   ....[45]....
        /*03e4*/ 	.word	0x00003120
        /*03e8*/ 	.word	0x00000004
        /*03ec*/ 	.word	0x00000000
        /*03f0*/ 	.short	0x0101
        /*03f2*/ 	.byte	0xff
	.zero		1


	//   ....[46]....
        /*03f4*/ 	.word	0x00003140
        /*03f8*/ 	.word	0x000000ff
        /*03fc*/ 	.word	0x000000a0
        /*0400*/ 	.short	0x010a
        /*0402*/ 	.byte	0x04
	.zero		1


	//   ....[47]....
        /*0404*/ 	.word	0x00003260
        /*0408*/ 	.word	0x00000000
        /*040c*/ 	.word	0x00000090
        /*0410*/ 	.short	0x010a
        /*0412*/ 	.byte	0xff
	.zero		1


	//   ....[48]....
        /*0414*/ 	.word	0x00003360
        /*0418*/ 	.word	0x00000000
        /*041c*/ 	.word	0x00000000
        /*0420*/ 	.short	0x0101
        /*0422*/ 	.byte	0xff
	.zero		1


	//   ....[49]....
        /*0424*/ 	.word	0x000033f0
        /*0428*/ 	.word	0x000000ff
        /*042c*/ 	.word	0x000000a0
        /*0430*/ 	.short	0x0106
        /*0432*/ 	.byte	0x04
	.zero		1


	//   ....[50]....
        /*0434*/ 	.word	0x00003410
        /*0438*/ 	.word	0x000000ff
        /*043c*/ 	.word	0x000000a0
        /*0440*/ 	.short	0x010a
        /*0442*/ 	.byte	0x04
	.zero		1


	//   ....[51]....
        /*0444*/ 	.word	0x000034a0
        /*0448*/ 	.word	0x000000ff
        /*044c*/ 	.word	0x000000a0
        /*0450*/ 	.short	0x0106
        /*0452*/ 	.byte	0x07
	.zero		1


	//   ....[52]....
        /*0454*/ 	.word	0x000034e0
        /*0458*/ 	.word	0x00000000
        /*045c*/ 	.word	0x000000a0
        /*0460*/ 	.short	0x010a
        /*0462*/ 	.byte	0xff
	.zero		1


	//   ....[53]....
        /*0464*/ 	.word	0x00003750
        /*0468*/ 	.word	0x000000ff
        /*046c*/ 	.word	0x00000008
        /*0470*/ 	.short	0x010a
        /*0472*/ 	.byte	0x05
	.zero		1


	//   ....[54]....
        /*0474*/ 	.word	0x00003770
        /*0478*/ 	.word	0x000000ff
        /*047c*/ 	.word	0x00000008
        /*0480*/ 	.short	0x010a
        /*0482*/ 	.byte	0x05
	.zero		1


	//   ....[55]....
        /*0484*/ 	.word	0x00003900
        /*0488*/ 	.word	0x000000ff
        /*048c*/ 	.word	0x00000008
        /*0490*/ 	.short	0x010a
        /*0492*/ 	.byte	0x05
	.zero		1


	//   ....[56]....
        /*0494*/ 	.word	0x00003920
        /*0498*/ 	.word	0x000000ff
        /*049c*/ 	.word	0x00000008
        /*04a0*/ 	.short	0x010a
        /*04a2*/ 	.byte	0x05
	.zero		1


	//   ....[57]....
        /*04a4*/ 	.word	0x000039e0
        /*04a8*/ 	.word	0x000000ff
        /*04ac*/ 	.word	0x00000000
        /*04b0*/ 	.short	0x0101
        /*04b2*/ 	.byte	0x04
	.zero		1


	//   ....[58]....
        /*04b4*/ 	.word	0x00004040
        /*04b8*/ 	.word	0x00000000
        /*04bc*/ 	.word	0x00000090
        /*04c0*/ 	.short	0x010a
        /*04c2*/ 	.byte	0xff
	.zero		1


	//   ....[59]....
        /*04c4*/ 	.word	0x00004100
        /*04c8*/ 	.word	0x00000000
        /*04cc*/ 	.word	0x00000000
        /*04d0*/ 	.short	0x0101
        /*04d2*/ 	.byte	0xff
	.zero		1


	//   ....[60]....
        /*04d4*/ 	.word	0x000041e0
        /*04d8*/ 	.word	0x000000ff
        /*04dc*/ 	.word	0x00000000
        /*04e0*/ 	.short	0x010a
        /*04e2*/ 	.byte	0x0d
	.zero		1


	//   ....[61]....
        /*04e4*/ 	.word	0x00004200
        /*04e8*/ 	.word	0x000000ff
        /*04ec*/ 	.word	0x00000000
        /*04f0*/ 	.short	0x010a
        /*04f2*/ 	.byte	0x0d
	.zero		1


	//   ....[62]....
        /*04f4*/ 	.word	0x000042f0
        /*04f8*/ 	.word	0x000000ff
        /*04fc*/ 	.word	0x00000000
        /*0500*/ 	.short	0x010a
        /*0502*/ 	.byte	0x04
	.zero		1


	//   ....[63]....
        /*0504*/ 	.word	0x000045a0
        /*0508*/ 	.word	0x000000ff
        /*050c*/ 	.word	0x000000b8
        /*0510*/ 	.short	0x010a
        /*0512*/ 	.byte	0x32
	.zero		1


	//   ....[64]....
        /*0514*/ 	.word	0x00004800
        /*0518*/ 	.word	0x000000ff
        /*051c*/ 	.word	0x00000000
        /*0520*/ 	.short	0x010a
        /*0522*/ 	.byte	0x07
	.zero		1


	//   ....[65]....
        /*0524*/ 	.word	0x00004940
        /*0528*/ 	.word	0x000000ff
        /*052c*/ 	.word	0x00000000
        /*0530*/ 	.short	0x010a
        /*0532*/ 	.byte	0x04
	.zero		1


	//   ....[66]....
        /*0534*/ 	.word	0x00004e40
        /*0538*/ 	.word	0x000000ff
        /*053c*/ 	.word	0x000000e0
        /*0540*/ 	.short	0x010a
        /*0542*/ 	.byte	0x32
	.zero		1


	//   ....[67]....
        /*0544*/ 	.word	0x00005360
        /*0548*/ 	.word	0x0000000c
        /*054c*/ 	.word	0x00000090
        /*0550*/ 	.short	0x010a
        /*0552*/ 	.byte	0xff
	.zero		1


	//   ....[68]....
        /*0554*/ 	.word	0x000054d0
        /*0558*/ 	.word	0x00000000
        /*055c*/ 	.word	0x00000000
        /*0560*/ 	.short	0x0101
        /*0562*/ 	.byte	0xff
	.zero		1


	//   ....[69]....
        /*0564*/ 	.word	0x00005960
        /*0568*/ 	.word	0x000000ff
        /*056c*/ 	.word	0x00000088
        /*0570*/ 	.short	0x010a
        /*0572*/ 	.byte	0x15
	.zero		1


	//   ....[70]....
        /*0574*/ 	.word	0x00005ae0
        /*0578*/ 	.word	0x000000ff
        /*057c*/ 	.word	0x00000060
        /*0580*/ 	.short	0x010a
        /*0582*/ 	.byte	0x15
	.zero		1


	//   ....[71]....
        /*0584*/ 	.word	0x00005cc0
        /*0588*/ 	.word	0x000000ff
        /*058c*/ 	.word	0x00000040
        /*0590*/ 	.short	0x010b
        /*0592*/ 	.byte	0x15
	.zero		1


	//   ....[72]....
        /*0594*/ 	.word	0x00005cd0
        /*0598*/ 	.word	0x000000ff
        /*059c*/ 	.word	0x00000000
        /*05a0*/ 	.short	0x0101
        /*05a2*/ 	.byte	0x2e
	.zero		1


	//   ....[73]....
        /*05a4*/ 	.word	0x00005ce0
        /*05a8*/ 	.word	0x000000ff
        /*05ac*/ 	.word	0x00000068
        /*05b0*/ 	.short	0x010a
        /*05b2*/ 	.byte	0x15
	.zero		1


	//   ....[74]....
        /*05b4*/ 	.word	0x00005e30
        /*05b8*/ 	.word	0x000000ff
        /*05bc*/ 	.word	0x00000048
        /*05c0*/ 	.short	0x010b
        /*05c2*/ 	.byte	0x15
	.zero		1


	//   ....[75]....
        /*05c4*/ 	.word	0x00005e40
        /*05c8*/ 	.word	0x000000ff
        /*05cc*/ 	.word	0x00000000
        /*05d0*/ 	.short	0x0101
        /*05d2*/ 	.byte	0x2d
	.zero		1


	//   ....[76]....
        /*05d4*/ 	.word	0x00005e50
        /*05d8*/ 	.word	0x000000ff
        /*05dc*/ 	.word	0x00000070
        /*05e0*/ 	.short	0x010a
        /*05e2*/ 	.byte	0x15
	.zero		1


	//   ....[77]....
        /*05e4*/ 	.word	0x00005fa0
        /*05e8*/ 	.word	0x000000ff
        /*05ec*/ 	.word	0x00000050
        /*05f0*/ 	.short	0x010b
        /*05f2*/ 	.byte	0x15
	.zero		1


	//   ....[78]....
        /*05f4*/ 	.word	0x00005fb0
        /*05f8*/ 	.word	0x000000ff
        /*05fc*/ 	.word	0x00000000
        /*0600*/ 	.short	0x0101
        /*0602*/ 	.byte	0x27
	.zero		1


	//   ....[79]....
        /*0604*/ 	.word	0x00005fc0
        /*0608*/ 	.word	0x000000ff
        /*060c*/ 	.word	0x00000078
        /*0610*/ 	.short	0x010a
        /*0612*/ 	.byte	0x15
	.zero		1


	//   ....[80]....
        /*0614*/ 	.word	0x00006200
        /*0618*/ 	.word	0x000000ff
        /*061c*/ 	.word	0x00000058
        /*0620*/ 	.short	0x010b
        /*0622*/ 	.byte	0x15
	.zero		1


	//   ....[81]....
        /*0624*/ 	.word	0x00006210
        /*0628*/ 	.word	0x000000ff
        /*062c*/ 	.word	0x00000000
        /*0630*/ 	.short	0x0101
        /*0632*/ 	.byte	0x26
	.zero		1


	//   ....[82]....
        /*0634*/ 	.word	0x00006240
        /*0638*/ 	.word	0x000000ff
        /*063c*/ 	.word	0x00000060
        /*0640*/ 	.short	0x010a
        /*0642*/ 	.byte	0x15
	.zero		1


	//   ....[83]....
        /*0644*/ 	.word	0x00006260
        /*0648*/ 	.word	0x000000ff
        /*064c*/ 	.word	0x00000068
        /*0650*/ 	.short	0x010a
        /*0652*/ 	.byte	0x15
	.zero		1


	//   ....[84]....
        /*0654*/ 	.word	0x00006280
        /*0658*/ 	.word	0x000000ff
        /*065c*/ 	.word	0x00000070
        /*0660*/ 	.short	0x010a
        /*0662*/ 	.byte	0x15
	.zero		1


	//   ....[85]....
        /*0664*/ 	.word	0x000062c0
        /*0668*/ 	.word	0x00000000
        /*066c*/ 	.word	0x00000078
        /*0670*/ 	.short	0x010a
        /*0672*/ 	.byte	0xff
	.zero		1


	//   ....[86]....
        /*0674*/ 	.word	0x00006640
        /*0678*/ 	.word	0x00000008
        /*067c*/ 	.word	0x00000090
        /*0680*/ 	.short	0x010a
        /*0682*/ 	.byte	0xff
	.zero		1


	//   ....[87]....
        /*0684*/ 	.word	0x000067c0
        /*0688*/ 	.word	0x00000000
        /*068c*/ 	.word	0x00000000
        /*0690*/ 	.short	0x0101
        /*0692*/ 	.byte	0xff
	.zero		1


	//   ....[88]....
        /*0694*/ 	.word	0x000073a0
        /*0698*/ 	.word	0x000000ff
        /*069c*/ 	.word	0x00000040
        /*06a0*/ 	.short	0x010a
        /*06a2*/ 	.byte	0x2e
	.zero		1


	//   ....[89]....
        /*06a4*/ 	.word	0x000074a0
        /*06a8*/ 	.word	0x000000ff
        /*06ac*/ 	.word	0x000000b0
        /*06b0*/ 	.short	0x010a
        /*06b2*/ 	.byte	0x2e
	.zero		1


	//   ....[90]....
        /*06b4*/ 	.word	0x00007660
        /*06b8*/ 	.word	0x000000ff
        /*06bc*/ 	.word	0x00000040
        /*06c0*/ 	.short	0x010a
        /*06c2*/ 	.byte	0x2e
	.zero		1


	//   ....[91]....
        /*06c4*/ 	.word	0x000077a0
        /*06c8*/ 	.word	0x000000ff
        /*06cc*/ 	.word	0x000000b0
        /*06d0*/ 	.short	0x010a
        /*06d2*/ 	.byte	0x2e
	.zero		1


	//   ....[92]....
        /*06d4*/ 	.word	0x00007990
        /*06d8*/ 	.word	0x000000ff
        /*06dc*/ 	.word	0x00000000
        /*06e0*/ 	.short	0x0101
        /*06e2*/ 	.byte	0x05
	.zero		1


	//   ....[93]....
        /*06e4*/ 	.word	0x00008a00
        /*06e8*/ 	.word	0x00000000
        /*06ec*/ 	.word	0x00000000
        /*06f0*/ 	.short	0x0101
        /*06f2*/ 	.byte	0xff
	.zero		1


	//   ....[94]....
        /*06f4*/ 	.word	0x00008a10
        /*06f8*/ 	.word	0x00000003
        /*06fc*/ 	.word	0x00000040
        /*0700*/ 	.short	0x010a
        /*0702*/ 	.byte	0xff
	.zero		1


	//   ....[95]....
        /*0704*/ 	.word	0x00008b20
        /*0708*/ 	.word	0x00000003
        /*070c*/ 	.word	0x00000040
        /*0710*/ 	.short	0x010a
        /*0712*/ 	.byte	0xff
	.zero		1


	//   ....[96]....
        /*0714*/ 	.word	0x00009e70
        /*0718*/ 	.word	0x00000000
        /*071c*/ 	.word	0x00000000
        /*0720*/ 	.short	0x0101
        /*0722*/ 	.byte	0xff
	.zero		1


	//   ....[97]....
        /*0724*/ 	.word	0x00009eb0
        /*0728*/ 	.word	0x0000005f
        /*072c*/ 	.word	0x00000040
        /*0730*/ 	.short	0x010a
        /*0732*/ 	.byte	0xff
	.zero		1


	//   ....[98]....
        /*0734*/ 	.word	0x00009f80
        /*0738*/ 	.word	0x0000005f
        /*073c*/ 	.word	0x00000040
        /*0740*/ 	.short	0x010a
        /*0742*/ 	.byte	0xff
	.zero		1


	//   ....[99]....
        /*0744*/ 	.word	0x0000b2d0
        /*0748*/ 	.word	0x00000000
        /*074c*/ 	.word	0x00000000
        /*0750*/ 	.short	0x0101
        /*0752*/ 	.byte	0xff
	.zero		1


	//   ....[100]....
        /*0754*/ 	.word	0x0000b2f0
        /*0758*/ 	.word	0x00000010
        /*075c*/ 	.word	0x00000040
        /*0760*/ 	.short	0x010a
        /*0762*/ 	.byte	0xff
	.zero		1


	//   ....[101]....
        /*0764*/ 	.word	0x0000b3c0
        /*0768*/ 	.word	0x00000010
        /*076c*/ 	.word	0x00000040
        /*0770*/ 	.short	0x010a
        /*0772*/ 	.byte	0xff
	.zero		1


	//   ....[102]....
        /*0774*/ 	.word	0x0000c700
        /*0778*/ 	.word	0x00000000
        /*077c*/ 	.word	0x00000000
        /*0780*/ 	.short	0x0101
        /*0782*/ 	.byte	0xff
	.zero		1


	//   ....[103]....
        /*0784*/ 	.word	0x0000c850
        /*0788*/ 	.word	0x000000ff
        /*078c*/ 	.word	0x00000000
        /*0790*/ 	.short	0x0101
        /*0792*/ 	.byte	0x04
	.zero		1


	//   ....[104]....
        /*0794*/ 	.word	0x0000c860
        /*0798*/ 	.word	0x000000ff
        /*079c*/ 	.word	0x000000e0
        /*07a0*/ 	.short	0x0101
        /*07a2*/ 	.byte	0x2e
	.zero		1


	//   ....[105]....
        /*07a4*/ 	.word	0x0000c9f0
        /*07a8*/ 	.word	0x000000ff
        /*07ac*/ 	.word	0x00000000
        /*07b0*/ 	.short	0x0101
        /*07b2*/ 	.byte	0x04
	.zero		1


	//   ....[106]....
        /*07b4*/ 	.word	0x0000ca10
        /*07b8*/ 	.word	0x00000000
        /*07bc*/ 	.word	0x000000d0
        /*07c0*/ 	.short	0x010a
        /*07c2*/ 	.byte	0xff
	.zero		1


	//   ....[107]....
        /*07c4*/ 	.word	0x0000ca70
        /*07c8*/ 	.word	0x00000000
        /*07cc*/ 	.word	0x00000020
        /*07d0*/ 	.short	0x010a
        /*07d2*/ 	.byte	0xff
	.zero		1


	//   ....[108]....
        /*07d4*/ 	.word	0x0000cad0
        /*07d8*/ 	.word	0x00000000
        /*07dc*/ 	.word	0x00000020
        /*07e0*/ 	.short	0x010a
        /*07e2*/ 	.byte	0xff
	.zero		1


	//   ....[109]....
        /*07e4*/ 	.word	0x0000cb20
        /*07e8*/ 	.word	0x00000003
        /*07ec*/ 	.word	0x00000090
        /*07f0*/ 	.short	0x010a
        /*07f2*/ 	.byte	0xff
	.zero		1


	//   ....[110]....
        /*07f4*/ 	.word	0x0000cb80
        /*07f8*/ 	.word	0x00000000
        /*07fc*/ 	.word	0x00000000
        /*0800*/ 	.short	0x010a
        /*0802*/ 	.byte	0xff
	.zero		1


	//   ....[111]....
        /*0804*/ 	.word	0x0000cbe0
        /*0808*/ 	.word	0x00000000
        /*080c*/ 	.word	0x00000000
        /*0810*/ 	.short	0x010a
        /*0812*/ 	.byte	0xff
	.zero		1


	//   ....[112]....
        /*0814*/ 	.word	0x0000cc40
        /*0818*/ 	.word	0x00000000
        /*081c*/ 	.word	0x00000000
        /*0820*/ 	.short	0x010a
        /*0822*/ 	.byte	0xff
	.zero		1


	//   ....[113]....
        /*0824*/ 	.word	0x0000cc90
        /*0828*/ 	.word	0x00000000
        /*082c*/ 	.word	0x000000c0
        /*0830*/ 	.short	0x010a
        /*0832*/ 	.byte	0xff
	.zero		1


	//   ....[114]....
        /*0834*/ 	.word	0x0000ccf0
        /*0838*/ 	.word	0x00000000
        /*083c*/ 	.word	0x000000a0
        /*0840*/ 	.short	0x010a
        /*0842*/ 	.byte	0xff
	.zero		1


	//   ....[115]....
        /*0844*/ 	.word	0x0000cd40
        /*0848*/ 	.word	0x00000000
        /*084c*/ 	.word	0x00000090
        /*0850*/ 	.short	0x010a
        /*0852*/ 	.byte	0xff
	.zero		1


	//   ....[116]....
        /*0854*/ 	.word	0x0000cda0
        /*0858*/ 	.word	0x00000000
        /*085c*/ 	.word	0x000000a0
        /*0860*/ 	.short	0x010a
        /*0862*/ 	.byte	0xff
	.zero		1


	//   ....[117]....
        /*0864*/ 	.word	0x0000ce00
        /*0868*/ 	.word	0x00000005
        /*086c*/ 	.word	0x00000008
        /*0870*/ 	.short	0x010a
        /*0872*/ 	.byte	0xff
	.zero		1


	//   ....[118]....
        /*0874*/ 	.word	0x0000cee0
        /*0878*/ 	.word	0x00000003
        /*087c*/ 	.word	0x00000008
        /*0880*/ 	.short	0x010a
        /*0882*/ 	.byte	0xff
	.zero		1


	//   ....[119]....
        /*0884*/ 	.word	0x0000cf30
        /*0888*/ 	.word	0x00000000
        /*088c*/ 	.word	0x00000090
        /*0890*/ 	.short	0x010a
        /*0892*/ 	.byte	0xff
	.zero		1


	//   ....[120]....
        /*0894*/ 	.word	0x0000cf90
        /*0898*/ 	.word	0x00000000
        /*089c*/ 	.word	0x00000000
        /*08a0*/ 	.short	0x010a
        /*08a2*/ 	.byte	0xff
	.zero		1


	//   ....[121]....
        /*08a4*/ 	.word	0x0000cff0
        /*08a8*/ 	.word	0x00000000
        /*08ac*/ 	.word	0x000000b8
        /*08b0*/ 	.short	0x010a
        /*08b2*/ 	.byte	0xff
	.zero		1


	//   ....[122]....
        /*08b4*/ 	.word	0x0000d050
        /*08b8*/ 	.word	0x00000000
        /*08bc*/ 	.word	0x00000000
        /*08c0*/ 	.short	0x010a
        /*08c2*/ 	.byte	0xff
	.zero		1


	//   ....[123]....
        /*08c4*/ 	.word	0x0000d0b0
        /*08c8*/ 	.word	0x00000000
        /*08cc*/ 	.word	0x000000e0
        /*08d0*/ 	.short	0x010a
        /*08d2*/ 	.byte	0xff
	.zero		1


	//   ....[124]....
        /*08d4*/ 	.word	0x0000d100
        /*08d8*/ 	.word	0x0000000c
        /*08dc*/ 	.word	0x00000090
        /*08e0*/ 	.short	0x010a
        /*08e2*/ 	.byte	0xff
	.zero		1


	//   ....[125]....
        /*08e4*/ 	.word	0x0000d160
        /*08e8*/ 	.word	0x00000000
        /*08ec*/ 	.word	0x00000088
        /*08f0*/ 	.short	0x010a
        /*08f2*/ 	.byte	0xff
	.zero		1


	//   ....[126]....
        /*08f4*/ 	.word	0x0000d1c0
        /*08f8*/ 	.word	0x00000000
        /*08fc*/ 	.word	0x00000060
        /*0900*/ 	.short	0x010a
        /*0902*/ 	.byte	0xff
	.zero		1


	//   ....[127]....
        /*0904*/ 	.word	0x0000d220
        /*0908*/ 	.word	0x00000000
        /*090c*/ 	.word	0x00000068
        /*0910*/ 	.short	0x010a
        /*0912*/ 	.byte	0xff
	.zero		1


	//   ....[128]....
        /*0914*/ 	.word	0x0000d280
        /*0918*/ 	.word	0x00000000
        /*091c*/ 	.word	0x00000070
        /*0920*/ 	.short	0x010a
        /*0922*/ 	.byte	0xff
	.zero		1


	//   ....[129]....
        /*0924*/ 	.word	0x0000d2e0
        /*0928*/ 	.word	0x00000000
        /*092c*/ 	.word	0x00000078
        /*0930*/ 	.short	0x010a
        /*0932*/ 	.byte	0xff
	.zero		1


	//   ....[130]....
        /*0934*/ 	.word	0x0000d340
        /*0938*/ 	.word	0x00000000
        /*093c*/ 	.word	0x00000060
        /*0940*/ 	.short	0x010a
        /*0942*/ 	.byte	0xff
	.zero		1


	//   ....[131]....
        /*0944*/ 	.word	0x0000d3a0
        /*0948*/ 	.word	0x00000000
        /*094c*/ 	.word	0x00000068
        /*0950*/ 	.short	0x010a
        /*0952*/ 	.byte	0xff
	.zero		1


	//   ....[132]....
        /*0954*/ 	.word	0x0000d400
        /*0958*/ 	.word	0x00000000
        /*095c*/ 	.word	0x00000070
        /*0960*/ 	.short	0x010a
        /*0962*/ 	.byte	0xff
	.zero		1


	//   ....[133]....
        /*0964*/ 	.word	0x0000d450
        /*0968*/ 	.word	0x00000008
        /*096c*/ 	.word	0x00000090
        /*0970*/ 	.short	0x010a
        /*0972*/ 	.byte	0xff
	.zero		1


	//   ....[134]....
        /*0974*/ 	.word	0x0000d4b0
        /*0978*/ 	.word	0x00000003
        /*097c*/ 	.word	0x00000040
        /*0980*/ 	.short	0x010a
        /*0982*/ 	.byte	0xff
	.zero		1


	//   ....[135]....
        /*0984*/ 	.word	0x0000d510
        /*0988*/ 	.word	0x00000003
        /*098c*/ 	.word	0x000000b0
        /*0990*/ 	.short	0x010a
        /*0992*/ 	.byte	0xff
	.zero		1


	//   ....[136]....
        /*0994*/ 	.word	0x0000d560
        /*0998*/ 	.word	0x00000003
        /*099c*/ 	.word	0x00000040
        /*09a0*/ 	.short	0x010a
        /*09a2*/ 	.byte	0xff
	.zero		1


	//   ....[137]....
        /*09a4*/ 	.word	0x0000d5b0
        /*09a8*/ 	.word	0x0000005f
        /*09ac*/ 	.word	0x00000040
        /*09b0*/ 	.short	0x010a
        /*09b2*/ 	.byte	0xff
	.zero		1


	//   ....[138]....
        /*09b4*/ 	.word	0x0000d600
        /*09b8*/ 	.word	0x00000010
        /*09bc*/ 	.word	0x00000040
        /*09c0*/ 	.short	0x010a
        /*09c2*/ 	.byte	0xff
	.zero		1


	//----- nvinfo : EIATTR_NUM_MBARRIERS
	.align		4
.L_47:
        /*09c4*/ 	.byte	0x03, 0x38
        /*09c6*/ 	.short	0x001d


	//----- nvinfo : EIATTR_EXIT_INSTR_OFFSETS
	.align		4
        /*09c8*/ 	.byte	0x04, 0x1c
        /*09ca*/ 	.short	(.L_49 - .L_48)


	//   ....[0]....
.L_48:
        /*09cc*/ 	.word	0x00002fa0


	//   ....[1]....
        /*09d0*/ 	.word	0x000034b0


	//   ....[2]....
        /*09d4*/ 	.word	0x00003510


	//   ....[3]....
        /*09d8*/ 	.word	0x000050a0


	//   ....[4]....
        /*09dc*/ 	.word	0x000062f0


	//   ....[5]....
        /*09e0*/ 	.word	0x00006330


	//   ....[6]....
        /*09e4*/ 	.word	0x0000c8d0


	//   ....[7]....
        /*09e8*/ 	.word	0x0000c950


	//   ....[8]....
        /*09ec*/ 	.word	0x0000c980


	//   ....[9]....
        /*09f0*/ 	.word	0x0000ca00


	//----- nvinfo : EIATTR_MAX_THREADS
	.align		4
.L_49:
        /*09f4*/ 	.byte	0x04, 0x05
        /*09f6*/ 	.short	(.L_51 - .L_50)
.L_50:
        /*09f8*/ 	.word	0x00000100
        /*09fc*/ 	.word	0x00000001
        /*0a00*/ 	.word	0x00000001


	//----- nvinfo : EIATTR_CRS_STACK_SIZE
	.align		4
.L_51:
        /*0a04*/ 	.byte	0x04, 0x1e
        /*0a06*/ 	.short	(.L_53 - .L_52)
.L_52:
        /*0a08*/ 	.word	0x00000000


	//----- nvinfo : EIATTR_CBANK_PARAM_SIZE
	.align		4
.L_53:
        /*0a0c*/ 	.byte	0x03, 0x19
        /*0a0e*/ 	.short	0x0c00


	//----- nvinfo : EIATTR_PARAM_CBANK
	.align		4
        /*0a10*/ 	.byte	0x04, 0x0a
        /*0a12*/ 	.short	(.L_55 - .L_54)
	.align		4
.L_54:
        /*0a14*/ 	.word	index@(.nv.constant0._ZN7cutlass13device_kernelINS_4gemm6kernel13GemmUniversalIN4cute5tupleIJiiiiEEENS1_10collective13CollectiveMmaINS1_46MainloopSm100TmaUmmaWarpSpecializedBlockScaledILi4ELi2ELi1ENS5_IJNS4_1CILi2EEESB_NSA_ILi1EEEEEEEENS5_IJNSA_ILi256EEESF_SF_EEENS5_IJNS_12float_e2m1_tENS_13float_ue4m3_tEEEENS5_IJNS5_IJlSC_lEEENS4_6LayoutINS5_IJNS5_IJNS5_IJNSA_ILi32EEENSA_ILi4EEEEEEiEEENS5_IJNS5_IJNSA_ILi16EEESN_EEEiEEENS5_IJSC_iEEEEEENS5_IJSS_NS5_IJNS5_IJNSA_ILi0EEESC_EEENSA_ILi512EEEEEENS5_IJSV_iEEEEEEEEEEESJ_S12_NS4_8TiledMMAINS4_8MMA_AtomIJNS4_23SM100_MMA_MXF4_2x1SM_SSISH_SH_fSI_Li256ELi256ELi16ELNS4_4UMMA5MajorE0ELS17_0ELNS16_7ScaleInE0ELS18_0EEEEEENSL_INS5_IJSC_SC_SC_EEENS5_IJSV_SV_SV_EEEEENS5_IJNS4_10UnderscoreES1E_S1E_EEEEENS5_IJNS4_28SM100_TMA_2SM_LOAD_MULTICASTES1H_EEENS5_IJNS4_14ComposedLayoutINS4_7SwizzleILi3ELi4ELi3EEENS4_18smem_ptr_flag_bitsILi4EEENSL_INS5_IJNSA_ILi8EEESF_EEENS5_IJSF_SC_EEEEEEENSL_INS5_IJNS5_IJNS5_IJSO_SC_EEESR_EEESC_NS5_IJSC_SN_EEEEEENS5_IJNS5_IJNS5_IJSR_SX_EEESW_EEESV_NS5_IJSN_SX_EEEEEEEEEEEvNS4_8identityENS5_IJNS4_18SM100_TMA_2SM_LOADES1H_EEENS5_IJS1S_NSL_INS5_IJNS5_IJNS5_IJSO_SB_EEESR_EEESC_S1V_EEENS5_IJS1Y_SV_NS5_IJSN_NSA_ILi1024EEEEEEEEEEEEEEvS23_EENS_8epilogue10collective18CollectiveEpilogueINS2F_23Sm100TmaWarpSpecializedILi4ELi2ELi64ELb1ELb0EEEJNS5_IJNSA_ILi128EEESF_SF_EEENS5_IJNSL_IS2K_SC_EENSL_INSA_ILi64EEESC_EEEEENS_10bfloat16_tESK_S2Q_SK_NS2F_6fusion15FusionCallbacksIS2J_NS2R_17LinearCombinationIS2Q_fS2Q_fLNS_15FloatRoundStyleE2EEES2L_S2P_JEEENS4_5SM1004TMEM4LOAD26SM100_TMEM_LOAD_32dp32b64xENS4_13SM90_TMA_LOADENS1J_IS1L_NS1M_ILi16EEENSL_INS5_IJS1O_S2N_EEENS5_IJS2N_SC_EEEEEEENS4_39AutoVectorizingCopyWithAssumedAlignmentILi128EEENS4_14SM90_TMA_STOREES36_S38_S38_EEEvvEEEEvNT_6ParamsE)
        /*0a18*/ 	.short	0x0380
        /*0a1a*/ 	.short	0x0c00


	//----- nvinfo : EIATTR_SW_WAR
	.align		4
.L_55:
        /*0a1c*/ 	.byte	0x04, 0x36
        /*0a1e*/ 	.short	(.L_57 - .L_56)
.L_56:
        /*0a20*/ 	.word	0x00000008
.L_57:


//--------------------- .nv.callgraph             --------------------------
	.section	.nv.callgraph,"",@"SHT_CUDA_CALLGRAPH"
	.align	4
	.sectionentsize	8
	.align		4
        /*0000*/ 	.word	0x00000000
	.align		4
        /*0004*/ 	.word	0xffffffff
	.align		4
        /*0008*/ 	.word	index@(_ZN7cutlass13device_kernelINS_4gemm6kernel13GemmUniversalIN4cute5tupleIJiiiiEEENS1_10collective13CollectiveMmaINS1_46MainloopSm100TmaUmmaWarpSpecializedBlockScaledILi4ELi2ELi1ENS5_IJNS4_1CILi2EEESB_NSA_ILi1EEEEEEEENS5_IJNSA_ILi256EEESF_SF_EEENS5_IJNS_12float_e2m1_tENS_13float_ue4m3_tEEEENS5_IJNS5_IJlSC_lEEENS4_6LayoutINS5_IJNS5_IJNS5_IJNSA_ILi32EEENSA_ILi4EEEEEEiEEENS5_IJNS5_IJNSA_ILi16EEESN_EEEiEEENS5_IJSC_iEEEEEENS5_IJSS_NS5_IJNS5_IJNSA_ILi0EEESC_EEENSA_ILi512EEEEEENS5_IJSV_iEEEEEEEEEEESJ_S12_NS4_8TiledMMAINS4_8MMA_AtomIJNS4_23SM100_MMA_MXF4_2x1SM_SSISH_SH_fSI_Li256ELi256ELi16ELNS4_4UMMA5MajorE0ELS17_0ELNS16_7ScaleInE0ELS18_0EEEEEENSL_INS5_IJSC_SC_SC_EEENS5_IJSV_SV_SV_EEEEENS5_IJNS4_10UnderscoreES1E_S1E_EEEEENS5_IJNS4_28SM100_TMA_2SM_LOAD_MULTICASTES1H_EEENS5_IJNS4_14ComposedLayoutINS4_7SwizzleILi3ELi4ELi3EEENS4_18smem_ptr_flag_bitsILi4EEENSL_INS5_IJNSA_ILi8EEESF_EEENS5_IJSF_SC_EEEEEEENSL_INS5_IJNS5_IJNS5_IJSO_SC_EEESR_EEESC_NS5_IJSC_SN_EEEEEENS5_IJNS5_IJNS5_IJSR_SX_EEESW_EEESV_NS5_IJSN_SX_EEEEEEEEEEEvNS4_8identityENS5_IJNS4_18SM100_TMA_2SM_LOADES1H_EEENS5_IJS1S_NSL_INS5_IJNS5_IJNS5_IJSO_SB_EEESR_EEESC_S1V_EEENS5_IJS1Y_SV_NS5_IJSN_NSA_ILi1024EEEEEEEEEEEEEEvS23_EENS_8epilogue10collective18CollectiveEpilogueINS2F_23Sm100TmaWarpSpecializedILi4ELi2ELi64ELb1ELb0EEEJNS5_IJNSA_ILi128EEESF_SF_EEENS5_IJNSL_IS2K_SC_EENSL_INSA_ILi64EEESC_EEEEENS_10bfloat16_tESK_S2Q_SK_NS2F_6fusion15FusionCallbacksIS2J_NS2R_17LinearCombinationIS2Q_fS2Q_fLNS_15FloatRoundStyleE2EEES2L_S2P_JEEENS4_5SM1004TMEM4LOAD26SM100_TMEM_LOAD_32dp32b64xENS4_13SM90_TMA_LOADENS1J_IS1L_NS1M_ILi16EEENSL_INS5_IJS1O_S2N_EEENS5_IJS2N_SC_EEEEEEENS4_39AutoVectorizingCopyWithAssumedAlignmentILi128EEENS4_14SM90_TMA_STOREES36_S38_S38_EEEvvEEEEvNT_6ParamsE)
	.align		4
        /*000c*/ 	.word	index@(__assertfail)
	.align		4
        /*0010*/ 	.word	0x00000000
	.align		4
        /*0014*/ 	.word	0xfffffffe
	.align		4
        /*0018*/ 	.word	0x00000000
	.align		4
        /*001c*/ 	.word	0xfffffffd
	.align		4
        /*0020*/ 	.word	0x00000000
	.align		4
        /*0024*/ 	.word	0xfffffffc


//--------------------- .nv.constant4             --------------------------
	.section	.nv.constant4,"a",@progbits
	.align	8
	.align		8
.nv.constant4:
        /*0000*/ 	.dword	__assertfail
	.align		8
        /*0008*/ 	.dword	__unnamed_1
	.align		8
        /*0010*/ 	.dword	__unnamed_2
	.align		8
        /*0018*/ 	.dword	_ZN40_INTERNAL_1e9da779_4_k_cu_959c903e_367874cuda3std3__45__cpo5beginE
	.align		8
        /*0020*/ 	.dword	_ZN40_INTERNAL_1e9da779_4_k_cu_959c903e_367874cuda3std3__45__cpo3endE
	.align		8
        /*0028*/ 	.dword	_ZN40_INTERNAL_1e9da779_4_k_cu_959c903e_367874cuda3std3__45__cpo6cbeginE
	.align		8
        /*0030*/ 	.dword	_ZN40_INTERNAL_1e9da779_4_k_cu_959c903e_367874cuda3std3__45__cpo4cendE
	.align		8
        /*0038*/ 	.dword	_ZN40_INTERNAL_1e9da779_4_k_cu_959c903e_367874cuda3std3__442_GLOBAL__N__1e9da779_4_k_cu_959c903e_367876ignoreE
	.align		8
        /*0040*/ 	.dword	_ZN40_INTERNAL_1e9da779_4_k_cu_959c903e_367874cuda3std3__419piecewise_constructE
	.align		8
        /*0048*/ 	.dword	_ZN40_INTERNAL_1e9da779_4_k_cu_959c903e_367874cuda3std3__48in_placeE
	.align		8
        /*0050*/ 	.dword	_ZN40_INTERNAL_1e9da779_4_k_cu_959c903e_367874cuda3std6ranges3__45__cpo4swapE
	.align		8
        /*0058*/ 	.dword	_ZN40_INTERNAL_1e9da779_4_k_cu_959c903e_367874cuda3std6ranges3__45__cpo9iter_moveE
	.align		8
        /*0060*/ 	.dword	_ZN40_INTERNAL_1e9da779_4_k_cu_959c903e_367874cute7productE
	.align		8
        /*0068*/ 	.dword	_ZN40_INTERNAL_1e9da779_4_k_cu_959c903e_367874cute1_E
	.align		8
        /*0070*/ 	.dword	$str$25
	.align		8
        /*0078*/ 	.dword	$str$26
	.align		8
        /*0080*/ 	.dword	$str$29
	.align		8
        /*0088*/ 	.dword	$str$30


//--------------------- .text._ZN7cutlass13device_kernelINS_4gemm6kernel13GemmUniversalIN4cute5tupleIJiiiiEEENS1_10collective13CollectiveMmaINS1_46MainloopSm100TmaUmmaWarpSpecializedBlockScaledILi4ELi2ELi1ENS5_IJNS4_1CILi2EEESB_NSA_ILi1EEEEEEEENS5_IJNSA_ILi256EEESF_SF_EEENS5_IJNS_12float_e2m1_tENS_13float_ue4m3_tEEEENS5_IJNS5_IJlSC_lEEENS4_6LayoutINS5_IJNS5_IJNS5_IJNSA_ILi32EEENSA_ILi4EEEEEEiEEENS5_IJNS5_IJNSA_ILi16EEESN_EEEiEEENS5_IJSC_iEEEEEENS5_IJSS_NS5_IJNS5_IJNSA_ILi0EEESC_EEENSA_ILi512EEEEEENS5_IJSV_iEEEEEEEEEEESJ_S12_NS4_8TiledMMAINS4_8MMA_AtomIJNS4_23SM100_MMA_MXF4_2x1SM_SSISH_SH_fSI_Li256ELi256ELi16ELNS4_4UMMA5MajorE0ELS17_0ELNS16_7ScaleInE0ELS18_0EEEEEENSL_INS5_IJSC_SC_SC_EEENS5_IJSV_SV_SV_EEEEENS5_IJNS4_10UnderscoreES1E_S1E_EEEEENS5_IJNS4_28SM100_TMA_2SM_LOAD_MULTICASTES1H_EEENS5_IJNS4_14ComposedLayoutINS4_7SwizzleILi3ELi4ELi3EEENS4_18smem_ptr_flag_bitsILi4EEENSL_INS5_IJNSA_ILi8EEESF_EEENS5_IJSF_SC_EEEEEEENSL_INS5_IJNS5_IJNS5_IJSO_SC_EEESR_EEESC_NS5_IJSC_SN_EEEEEENS5_IJNS5_IJNS5_IJSR_SX_EEESW_EEESV_NS5_IJSN_SX_EEEEEEEEEEEvNS4_8identityENS5_IJNS4_18SM100_TMA_2SM_LOADES1H_EEENS5_IJS1S_NSL_INS5_IJNS5_IJNS5_IJSO_SB_EEESR_EEESC_S1V_EEENS5_IJS1Y_SV_NS5_IJSN_NSA_ILi1024EEEEEEEEEEEEEEvS23_EENS_8epilogue10collective18CollectiveEpilogueINS2F_23Sm100TmaWarpSpecializedILi4ELi2ELi64ELb1ELb0EEEJNS5_IJNSA_ILi128EEESF_SF_EEENS5_IJNSL_IS2K_SC_EENSL_INSA_ILi64EEESC_EEEEENS_10bfloat16_tESK_S2Q_SK_NS2F_6fusion15FusionCallbacksIS2J_NS2R_17LinearCombinationIS2Q_fS2Q_fLNS_15FloatRoundStyleE2EEES2L_S2P_JEEENS4_5SM1004TMEM4LOAD26SM100_TMEM_LOAD_32dp32b64xENS4_13SM90_TMA_LOADENS1J_IS1L_NS1M_ILi16EEENSL_INS5_IJS1O_S2N_EEENS5_IJS2N_SC_EEEEEEENS4_39AutoVectorizingCopyWithAssumedAlignmentILi128EEENS4_14SM90_TMA_STOREES36_S38_S38_EEEvvEEEEvNT_6ParamsE --------------------------
	.section	.text._ZN7cutlass13device_kernelINS_4gemm6kernel13GemmUniversalIN4cute5tupleIJiiiiEEENS1_10collective13CollectiveMmaINS1_46MainloopSm100TmaUmmaWarpSpecializedBlockScaledILi4ELi2ELi1ENS5_IJNS4_1CILi2EEESB_NSA_ILi1EEEEEEEENS5_IJNSA_ILi256EEESF_SF_EEENS5_IJNS_12float_e2m1_tENS_13float_ue4m3_tEEEENS5_IJNS5_IJlSC_lEEENS4_6LayoutINS5_IJNS5_IJNS5_IJNSA_ILi32EEENSA_ILi4EEEEEEiEEENS5_IJNS5_IJNSA_ILi16EEESN_EEEiEEENS5_IJSC_iEEEEEENS5_IJSS_NS5_IJNS5_IJNSA_ILi0EEESC_EEENSA_ILi512EEEEEENS5_IJSV_iEEEEEEEEEEESJ_S12_NS4_8TiledMMAINS4_8MMA_AtomIJNS4_23SM100_MMA_MXF4_2x1SM_SSISH_SH_fSI_Li256ELi256ELi16ELNS4_4UMMA5MajorE0ELS17_0ELNS16_7ScaleInE0ELS18_0EEEEEENSL_INS5_IJSC_SC_SC_EEENS5_IJSV_SV_SV_EEEEENS5_IJNS4_10UnderscoreES1E_S1E_EEEEENS5_IJNS4_28SM100_TMA_2SM_LOAD_MULTICASTES1H_EEENS5_IJNS4_14ComposedLayoutINS4_7SwizzleILi3ELi4ELi3EEENS4_18smem_ptr_flag_bitsILi4EEENSL_INS5_IJNSA_ILi8EEESF_EEENS5_IJSF_SC_EEEEEEENSL_INS5_IJNS5_IJNS5_IJSO_SC_EEESR_EEESC_NS5_IJSC_SN_EEEEEENS5_IJNS5_IJNS5_IJSR_SX_EEESW_EEESV_NS5_IJSN_SX_EEEEEEEEEEEvNS4_8identityENS5_IJNS4_18SM100_TMA_2SM_LOADES1H_EEENS5_IJS1S_NSL_INS5_IJNS5_IJNS5_IJSO_SB_EEESR_EEESC_S1V_EEENS5_IJS1Y_SV_NS5_IJSN_NSA_ILi1024EEEEEEEEEEEEEEvS23_EENS_8epilogue10collective18CollectiveEpilogueINS2F_23Sm100TmaWarpSpecializedILi4ELi2ELi64ELb1ELb0EEEJNS5_IJNSA_ILi128EEESF_SF_EEENS5_IJNSL_IS2K_SC_EENSL_INSA_ILi64EEESC_EEEEENS_10bfloat16_tESK_S2Q_SK_NS2F_6fusion15FusionCallbacksIS2J_NS2R_17LinearCombinationIS2Q_fS2Q_fLNS_15FloatRoundStyleE2EEES2L_S2P_JEEENS4_5SM1004TMEM4LOAD26SM100_TMEM_LOAD_32dp32b64xENS4_13SM90_TMA_LOADENS1J_IS1L_NS1M_ILi16EEENSL_INS5_IJS1O_S2N_EEENS5_IJS2N_SC_EEEEEEENS4_39AutoVectorizingCopyWithAssumedAlignmentILi128EEENS4_14SM90_TMA_STOREES36_S38_S38_EEEvvEEEEvNT_6ParamsE,"ax",@progbits
	.align	128
.text._ZN7cutlass13device_kernelINS_4gemm6kernel13GemmUniversalIN4cute5tupleIJiiiiEEENS1_10collective13CollectiveMmaINS1_46MainloopSm100TmaUmmaWarpSpecializedBlockScaledILi4ELi2ELi1ENS5_IJNS4_1CILi2EEESB_NSA_ILi1EEEEEEEENS5_IJNSA_ILi256EEESF_SF_EEENS5_IJNS_12float_e2m1_tENS_13float_ue4m3_tEEEENS5_IJNS5_IJlSC_lEEENS4_6LayoutINS5_IJNS5_IJNS5_IJNSA_ILi32EEENSA_ILi4EEEEEEiEEENS5_IJNS5_IJNSA_ILi16EEESN_EEEiEEENS5_IJSC_iEEEEEENS5_IJSS_NS5_IJNS5_IJNSA_ILi0EEESC_EEENSA_ILi512EEEEEENS5_IJSV_iEEEEEEEEEEESJ_S12_NS4_8TiledMMAINS4_8MMA_AtomIJNS4_23SM100_MMA_MXF4_2x1SM_SSISH_SH_fSI_Li256ELi256ELi16ELNS4_4UMMA5MajorE0ELS17_0ELNS16_7ScaleInE0ELS18_0EEEEEENSL_INS5_IJSC_SC_SC_EEENS5_IJSV_SV_SV_EEEEENS5_IJNS4_10UnderscoreES1E_S1E_EEEEENS5_IJNS4_28SM100_TMA_2SM_LOAD_MULTICASTES1H_EEENS5_IJNS4_14ComposedLayoutINS4_7SwizzleILi3ELi4ELi3EEENS4_18smem_ptr_flag_bitsILi4EEENSL_INS5_IJNSA_ILi8EEESF_EEENS5_IJSF_SC_EEEEEEENSL_INS5_IJNS5_IJNS5_IJSO_SC_EEESR_EEESC_NS5_IJSC_SN_EEEEEENS5_IJNS5_IJNS5_IJSR_SX_EEESW_EEESV_NS5_IJSN_SX_EEEEEEEEEEEvNS4_8identityENS5_IJNS4_18SM100_TMA_2SM_LOADES1H_EEENS5_IJS1S_NSL_INS5_IJNS5_IJNS5_IJSO_SB_EEESR_EEESC_S1V_EEENS5_IJS1Y_SV_NS5_IJSN_NSA_ILi1024EEEEEEEEEEEEEEvS23_EENS_8epilogue10collective18CollectiveEpilogueINS2F_23Sm100TmaWarpSpecializedILi4ELi2ELi64ELb1ELb0EEEJNS5_IJNSA_ILi128EEESF_SF_EEENS5_IJNSL_IS2K_SC_EENSL_INSA_ILi64EEESC_EEEEENS_10bfloat16_tESK_S2Q_SK_NS2F_6fusion15FusionCallbacksIS2J_NS2R_17LinearCombinationIS2Q_fS2Q_fLNS_15FloatRoundStyleE2EEES2L_S2P_JEEENS4_5SM1004TMEM4LOAD26SM100_TMEM_LOAD_32dp32b64xENS4_13SM90_TMA_LOADENS1J_IS1L_NS1M_ILi16EEENSL_INS5_IJS1O_S2N_EEENS5_IJS2N_SC_EEEEEEENS4_39AutoVectorizingCopyWithAssumedAlignmentILi128EEENS4_14SM90_TMA_STOREES36_S38_S38_EEEvvEEEEvNT_6ParamsE:
        .type           _ZN7cutlass13device_kernelINS_4gemm6kernel13GemmUniversalIN4cute5tupleIJiiiiEEENS1_10collective13CollectiveMmaINS1_46MainloopSm100TmaUmmaWarpSpecializedBlockScaledILi4ELi2ELi1ENS5_IJNS4_1CILi2EEESB_NSA_ILi1EEEEEEEENS5_IJNSA_ILi256EEESF_SF_EEENS5_IJNS_12float_e2m1_tENS_13float_ue4m3_tEEEENS5_IJNS5_IJlSC_lEEENS4_6LayoutINS5_IJNS5_IJNS5_IJNSA_ILi32EEENSA_ILi4EEEEEEiEEENS5_IJNS5_IJNSA_ILi16EEESN_EEEiEEENS5_IJSC_iEEEEEENS5_IJSS_NS5_IJNS5_IJNSA_ILi0EEESC_EEENSA_ILi512EEEEEENS5_IJSV_iEEEEEEEEEEESJ_S12_NS4_8TiledMMAINS4_8MMA_AtomIJNS4_23SM100_MMA_MXF4_2x1SM_SSISH_SH_fSI_Li256ELi256ELi16ELNS4_4UMMA5MajorE0ELS17_0ELNS16_7ScaleInE0ELS18_0EEEEEENSL_INS5_IJSC_SC_SC_EEENS5_IJSV_SV_SV_EEEEENS5_IJNS4_10UnderscoreES1E_S1E_EEEEENS5_IJNS4_28SM100_TMA_2SM_LOAD_MULTICASTES1H_EEENS5_IJNS4_14ComposedLayoutINS4_7SwizzleILi3ELi4ELi3EEENS4_18smem_ptr_flag_bitsILi4EEENSL_INS5_IJNSA_ILi8EEESF_EEENS5_IJSF_SC_EEEEEEENSL_INS5_IJNS5_IJNS5_IJSO_SC_EEESR_EEESC_NS5_IJSC_SN_EEEEEENS5_IJNS5_IJNS5_IJSR_SX_EEESW_EEESV_NS5_IJSN_SX_EEEEEEEEEEEvNS4_8identityENS5_IJNS4_18SM100_TMA_2SM_LOADES1H_EEENS5_IJS1S_NSL_INS5_IJNS5_IJNS5_IJSO_SB_EEESR_EEESC_S1V_EEENS5_IJS1Y_SV_NS5_IJSN_NSA_ILi1024EEEEEEEEEEEEEEvS23_EENS_8epilogue10collective18CollectiveEpilogueINS2F_23Sm100TmaWarpSpecializedILi4ELi2ELi64ELb1ELb0EEEJNS5_IJNSA_ILi128EEESF_SF_EEENS5_IJNSL_IS2K_SC_EENSL_INSA_ILi64EEESC_EEEEENS_10bfloat16_tESK_S2Q_SK_NS2F_6fusion15FusionCallbacksIS2J_NS2R_17LinearCombinationIS2Q_fS2Q_fLNS_15FloatRoundStyleE2EEES2L_S2P_JEEENS4_5SM1004TMEM4LOAD26SM100_TMEM_LOAD_32dp32b64xENS4_13SM90_TMA_LOADENS1J_IS1L_NS1M_ILi16EEENSL_INS5_IJS1O_S2N_EEENS5_IJS2N_SC_EEEEEEENS4_39AutoVectorizingCopyWithAssumedAlignmentILi128EEENS4_14SM90_TMA_STOREES36_S38_S38_EEEvvEEEEvNT_6ParamsE,@function
        .size           _ZN7cutlass13device_kernelINS_4gemm6kernel13GemmUniversalIN4cute5tupleIJiiiiEEENS1_10collective13CollectiveMmaINS1_46MainloopSm100TmaUmmaWarpSpecializedBlockScaledILi4ELi2ELi1ENS5_IJNS4_1CILi2EEESB_NSA_ILi1EEEEEEEENS5_IJNSA_ILi256EEESF_SF_EEENS5_IJNS_12float_e2m1_tENS_13float_ue4m3_tEEEENS5_IJNS5_IJlSC_lEEENS4_6LayoutINS5_IJNS5_IJNS5_IJNSA_ILi32EEENSA_ILi4EEEEEEiEEENS5_IJNS5_IJNSA_ILi16EEESN_EEEiEEENS5_IJSC_iEEEEEENS5_IJSS_NS5_IJNS5_IJNSA_ILi0EEESC_EEENSA_ILi512EEEEEENS5_IJSV_iEEEEEEEEEEESJ_S12_NS4_8TiledMMAINS4_8MMA_AtomIJNS4_23SM100_MMA_MXF4_2x1SM_SSISH_SH_fSI_Li256ELi256ELi16ELNS4_4UMMA5MajorE0ELS17_0ELNS16_7ScaleInE0ELS18_0EEEEEENSL_INS5_IJSC_SC_SC_EEENS5_IJSV_SV_SV_EEEEENS5_IJNS4_10UnderscoreES1E_S1E_EEEEENS5_IJNS4_28SM100_TMA_2SM_LOAD_MULTICASTES1H_EEENS5_IJNS4_14ComposedLayoutINS4_7SwizzleILi3ELi4ELi3EEENS4_18smem_ptr_flag_bitsILi4EEENSL_INS5_IJNSA_ILi8EEESF_EEENS5_IJSF_SC_EEEEEEENSL_INS5_IJNS5_IJNS5_IJSO_SC_EEESR_EEESC_NS5_IJSC_SN_EEEEEENS5_IJNS5_IJNS5_IJSR_SX_EEESW_EEESV_NS5_IJSN_SX_EEEEEEEEEEEvNS4_8identityENS5_IJNS4_18SM100_TMA_2SM_LOADES1H_EEENS5_IJS1S_NSL_INS5_IJNS5_IJNS5_IJSO_SB_EEESR_EEESC_S1V_EEENS5_IJS1Y_SV_NS5_IJSN_NSA_ILi1024EEEEEEEEEEEEEEvS23_EENS_8epilogue10collective18CollectiveEpilogueINS2F_23Sm100TmaWarpSpecializedILi4ELi2ELi64ELb1ELb0EEEJNS5_IJNSA_ILi128EEESF_SF_EEENS5_IJNSL_IS2K_SC_EENSL_INSA_ILi64EEESC_EEEEENS_10bfloat16_tESK_S2Q_SK_NS2F_6fusion15FusionCallbacksIS2J_NS2R_17LinearCombinationIS2Q_fS2Q_fLNS_15FloatRoundStyleE2EEES2L_S2P_JEEENS4_5SM1004TMEM4LOAD26SM100_TMEM_LOAD_32dp32b64xENS4_13SM90_TMA_LOADENS1J_IS1L_NS1M_ILi16EEENSL_INS5_IJS1O_S2N_EEENS5_IJS2N_SC_EEEEEEENS4_39AutoVectorizingCopyWithAssumedAlignmentILi128EEENS4_14SM90_TMA_STOREES36_S38_S38_EEEvvEEEEvNT_6ParamsE,(.L_x_196 - _ZN7cutlass13device_kernelINS_4gemm6kernel13GemmUniversalIN4cute5tupleIJiiiiEEENS1_10collective13CollectiveMmaINS1_46MainloopSm100TmaUmmaWarpSpecializedBlockScaledILi4ELi2ELi1ENS5_IJNS4_1CILi2EEESB_NSA_ILi1EEEEEEEENS5_IJNSA_ILi256EEESF_SF_EEENS5_IJNS_12float_e2m1_tENS_13float_ue4m3_tEEEENS5_IJNS5_IJlSC_lEEENS4_6LayoutINS5_IJNS5_IJNS5_IJNSA_ILi32EEENSA_ILi4EEEEEEiEEENS5_IJNS5_IJNSA_ILi16EEESN_EEEiEEENS5_IJSC_iEEEEEENS5_IJSS_NS5_IJNS5_IJNSA_ILi0EEESC_EEENSA_ILi512EEEEEENS5_IJSV_iEEEEEEEEEEESJ_S12_NS4_8TiledMMAINS4_8MMA_AtomIJNS4_23SM100_MMA_MXF4_2x1SM_SSISH_SH_fSI_Li256ELi256ELi16ELNS4_4UMMA5MajorE0ELS17_0ELNS16_7ScaleInE0ELS18_0EEEEEENSL_INS5_IJSC_SC_SC_EEENS5_IJSV_SV_SV_EEEEENS5_IJNS4_10UnderscoreES1E_S1E_EEEEENS5_IJNS4_28SM100_TMA_2SM_LOAD_MULTICASTES1H_EEENS5_IJNS4_14ComposedLayoutINS4_7SwizzleILi3ELi4ELi3EEENS4_18smem_ptr_flag_bitsILi4EEENSL_INS5_IJNSA_ILi8EEESF_EEENS5_IJSF_SC_EEEEEEENSL_INS5_IJNS5_IJNS5_IJSO_SC_EEESR_EEESC_NS5_IJSC_SN_EEEEEENS5_IJNS5_IJNS5_IJSR_SX_EEESW_EEESV_NS5_IJSN_SX_EEEEEEEEEEEvNS4_8identityENS5_IJNS4_18SM100_TMA_2SM_LOADES1H_EEENS5_IJS1S_NSL_INS5_IJNS5_IJNS5_IJSO_SB_EEESR_EEESC_S1V_EEENS5_IJS1Y_SV_NS5_IJSN_NSA_ILi1024EEEEEEEEEEEEEEvS23_EENS_8epilogue10collective18CollectiveEpilogueINS2F_23Sm100TmaWarpSpecializedILi4ELi2ELi64ELb1ELb0EEEJNS5_IJNSA_ILi128EEESF_SF_EEENS5_IJNSL_IS2K_SC_EENSL_INSA_ILi64EEESC_EEEEENS_10bfloat16_tESK_S2Q_SK_NS2F_6fusion15FusionCallbacksIS2J_NS2R_17LinearCombinationIS2Q_fS2Q_fLNS_15FloatRoundStyleE2EEES2L_S2P_JEEENS4_5SM1004TMEM4LOAD26SM100_TMEM_LOAD_32dp32b64xENS4_13SM90_TMA_LOADENS1J_IS1L_NS1M_ILi16EEENSL_INS5_IJS1O_S2N_EEENS5_IJS2N_SC_EEEEEEENS4_39AutoVectorizingCopyWithAssumedAlignmentILi128EEENS4_14SM90_TMA_STOREES36_S38_S38_EEEvvEEEEvNT_6ParamsE)
        .other          _ZN7cutlass13device_kernelINS_4gemm6kernel13GemmUniversalIN4cute5tupleIJiiiiEEENS1_10collective13CollectiveMmaINS1_46MainloopSm100TmaUmmaWarpSpecializedBlockScaledILi4ELi2ELi1ENS5_IJNS4_1CILi2EEESB_NSA_ILi1EEEEEEEENS5_IJNSA_ILi256EEESF_SF_EEENS5_IJNS_12float_e2m1_tENS_13float_ue4m3_tEEEENS5_IJNS5_IJlSC_lEEENS4_6LayoutINS5_IJNS5_IJNS5_IJNSA_ILi32EEENSA_ILi4EEEEEEiEEENS5_IJNS5_IJNSA_ILi16EEESN_EEEiEEENS5_IJSC_iEEEEEENS5_IJSS_NS5_IJNS5_IJNSA_ILi0EEESC_EEENSA_ILi512EEEEEENS5_IJSV_iEEEEEEEEEEESJ_S12_NS4_8TiledMMAINS4_8MMA_AtomIJNS4_23SM100_MMA_MXF4_2x1SM_SSISH_SH_fSI_Li256ELi256ELi16ELNS4_4UMMA5MajorE0ELS17_0ELNS16_7ScaleInE0ELS18_0EEEEEENSL_INS5_IJSC_SC_SC_EEENS5_IJSV_SV_SV_EEEEENS5_IJNS4_10UnderscoreES1E_S1E_EEEEENS5_IJNS4_28SM100_TMA_2SM_LOAD_MULTICASTES1H_EEENS5_IJNS4_14ComposedLayoutINS4_7SwizzleILi3ELi4ELi3EEENS4_18smem_ptr_flag_bitsILi4EEENSL_INS5_IJNSA_ILi8EEESF_EEENS5_IJSF_SC_EEEEEEENSL_INS5_IJNS5_IJNS5_IJSO_SC_EEESR_EEESC_NS5_IJSC_SN_EEEEEENS5_IJNS5_IJNS5_IJSR_SX_EEESW_EEESV_NS5_IJSN_SX_EEEEEEEEEEEvNS4_8identityENS5_IJNS4_18SM100_TMA_2SM_LOADES1H_EEENS5_IJS1S_NSL_INS5_IJNS5_IJNS5_IJSO_SB_EEESR_EEESC_S1V_EEENS5_IJS1Y_SV_NS5_IJSN_NSA_ILi1024EEEEEEEEEEEEEEvS23_EENS_8epilogue10collective18CollectiveEpilogueINS2F_23Sm100TmaWarpSpecializedILi4ELi2ELi64ELb1ELb0EEEJNS5_IJNSA_ILi128EEESF_SF_EEENS5_IJNSL_IS2K_SC_EENSL_INSA_ILi64EEESC_EEEEENS_10bfloat16_tESK_S2Q_SK_NS2F_6fusion15FusionCallbacksIS2J_NS2R_17LinearCombinationIS2Q_fS2Q_fLNS_15FloatRoundStyleE2EEES2L_S2P_JEEENS4_5SM1004TMEM4LOAD26SM100_TMEM_LOAD_32dp32b64xENS4_13SM90_TMA_LOADENS1J_IS1L_NS1M_ILi16EEENSL_INS5_IJS1O_S2N_EEENS5_IJS2N_SC_EEEEEEENS4_39AutoVectorizingCopyWithAssumedAlignmentILi128EEENS4_14SM90_TMA_STOREES36_S38_S38_EEEvvEEEEvNT_6ParamsE,@"STO_CUDA_ENTRY STV_DEFAULT"
_ZN7cutlass13device_kernelINS_4gemm6kernel13GemmUniversalIN4cute5tupleIJiiiiEEENS1_10collective13CollectiveMmaINS1_46MainloopSm100TmaUmmaWarpSpecializedBlockScaledILi4ELi2ELi1ENS5_IJNS4_1CILi2EEESB_NSA_ILi1EEEEEEEENS5_IJNSA_ILi256EEESF_SF_EEENS5_IJNS_12float_e2m1_tENS_13float_ue4m3_tEEEENS5_IJNS5_IJlSC_lEEENS4_6LayoutINS5_IJNS5_IJNS5_IJNSA_ILi32EEENSA_ILi4EEEEEEiEEENS5_IJNS5_IJNSA_ILi16EEESN_EEEiEEENS5_IJSC_iEEEEEENS5_IJSS_NS5_IJNS5_IJNSA_ILi0EEESC_EEENSA_ILi512EEEEEENS5_IJSV_iEEEEEEEEEEESJ_S12_NS4_8TiledMMAINS4_8MMA_AtomIJNS4_23SM100_MMA_MXF4_2x1SM_SSISH_SH_fSI_Li256ELi256ELi16ELNS4_4UMMA5MajorE0ELS17_0ELNS16_7ScaleInE0ELS18_0EEEEEENSL_INS5_IJSC_SC_SC_EEENS5_IJSV_SV_SV_EEEEENS5_IJNS4_10UnderscoreES1E_S1E_EEEEENS5_IJNS4_28SM100_TMA_2SM_LOAD_MULTICASTES1H_EEENS5_IJNS4_14ComposedLayoutINS4_7SwizzleILi3ELi4ELi3EEENS4_18smem_ptr_flag_bitsILi4EEENSL_INS5_IJNSA_ILi8EEESF_EEENS5_IJSF_SC_EEEEEEENSL_INS5_IJNS5_IJNS5_IJSO_SC_EEESR_EEESC_NS5_IJSC_SN_EEEEEENS5_IJNS5_IJNS5_IJSR_SX_EEESW_EEESV_NS5_IJSN_SX_EEEEEEEEEEEvNS4_8identityENS5_IJNS4_18SM100_TMA_2SM_LOADES1H_EEENS5_IJS1S_NSL_INS5_IJNS5_IJNS5_IJSO_SB_EEESR_EEESC_S1V_EEENS5_IJS1Y_SV_NS5_IJSN_NSA_ILi1024EEEEEEEEEEEEEEvS23_EENS_8epilogue10collective18CollectiveEpilogueINS2F_23Sm100TmaWarpSpecializedILi4ELi2ELi64ELb1ELb0EEEJNS5_IJNSA_ILi128EEESF_SF_EEENS5_IJNSL_IS2K_SC_EENSL_INSA_ILi64EEESC_EEEEENS_10bfloat16_tESK_S2Q_SK_NS2F_6fusion15FusionCallbacksIS2J_NS2R_17LinearCombinationIS2Q_fS2Q_fLNS_15FloatRoundStyleE2EEES2L_S2P_JEEENS4_5SM1004TMEM4LOAD26SM100_TMEM_LOAD_32dp32b64xENS4_13SM90_TMA_LOADENS1J_IS1L_NS1M_ILi16EEENSL_INS5_IJS1O_S2N_EEENS5_IJS2N_SC_EEEEEEENS4_39AutoVectorizingCopyWithAssumedAlignmentILi128EEENS4_14SM90_TMA_STOREES36_S38_S38_EEEvvEEEEvNT_6ParamsE:
[----:B------:R-:W1:Y:S01]  /*0000*/  LDC R1, c[0x0][0x37c] ;  /* 0x0000df00ff017b82 */ /* 0x000e620000000800 */
[----:B------:R-:W2:Y:S01]  /*0010*/  S2R R152, SR_TID.X ;  /* 0x0000000000987919 */ /* 0x000ea20000002100 */
[----:B------:R-:W3:Y:S06]  /*0020*/  LDCU.64 UR12, c[0x0][0xc90] ;  /* 0x00019200ff0c77ac */ /* 0x000eec0008000a00 */
[----:B------:R-:W4:Y:S01]  /*0030*/  S2UR UR4, SR_CgaCtaId ;  /* 0x00000000000479c3 */ /* 0x000f220000008800 */
[----:B------:R-:W-:Y:S02]  /*0040*/  PRMT R139, RZ, 0x7610, R139 ;  /* 0x00007610ff8b7816 */ /* 0x000fe4000000008b */
[----:B------:R-:W-:Y:S01]  /*0050*/  ELECT P1, URZ, PT ;  /* 0x0000000000ff782f */ /* 0x000fe20003820000 */
[----:B---3--:R-:W-:-:S04]  /*0060*/  UISETP.NE.U32.AND UP0, UPT, UR12, URZ, UPT ;  /* 0x000000ff0c00728c */ /* 0x008fc8000bf05070 */
[----:B------:R-:W-:Y:S02]  /*0070*/  UISETP.NE.AND.EX UP0, UPT, UR13, URZ, UPT, UP0 ;  /* 0x000000ff0d00728c */ /* 0x000fe4000bf05300 */
[----:B----4-:R-:W-:Y:S01]  /*0080*/  ULOP3.LUT UR27, UR4, 0x1, URZ, 0xc0, !UPT ;  /* 0x00000001041b7892 */ /* 0x010fe2000f8ec0ff */
[----:B--2---:R-:W-:-:S05]  /*0090*/  SHF.R.U32.HI R140, RZ, 0x5, R152 ;  /* 0x00000005ff8c7819 */ /* 0x004fca0000011698 */
[----:B------:R-:W2:Y:S02]  /*00a0*/  SHFL.IDX PT, R0, R140, RZ, 0x1f ;  /* 0x00001fff8c007589 */ /* 0x000ea400000e0000 */
[----:B--2---:R-:W-:Y:S01]  /*00b0*/  R2UR UR17, R0 ;  /* 0x00000000001172ca */ /* 0x004fe200000e0000 */
[----:B-1----:R-:W-:-:S14]  /*00c0*/  BRA.U UP0, `(.L_x_0) ;  /* 0x0000000100307547 */ /* 0x002fdc000b800000 */
[----:B------:R-:W1:Y:S02]  /*00d0*/  LDCU.64 UR4, c[0x0][0xc88] ;  /* 0x00019100ff0477ac */ /* 0x000e640008000a00 */
[----:B-1----:R-:W-:-:S04]  /*00e0*/  UISETP.NE.U32.AND UP0, UPT, UR4, URZ, UPT ;  /* 0x000000ff0400728c */ /* 0x002fc8000bf05070 */
[----:B------:R-:W-:-:S09]  /*00f0*/  UISETP.NE.AND.EX UP0, UPT, UR5, URZ, UPT, UP0 ;  /* 0x000000ff0500728c */ /* 0x000fd2000bf05300 */
[----:B------:R-:W-:Y:S05]  /*0100*/  BRA.U !UP0, `(.L_x_1) ;  /* 0x0000000108147547 */ /* 0x000fea000b800000 */
[----:B------:R-:W1:Y:S01]  /*0110*/  LDC.64 R2, c[0x0][0xc88] ;  /* 0x00032200ff027b82 */ /* 0x000e620000000a00 */
[----:B------:R-:W1:Y:S02]  /*0120*/  LDCU.64 UR4, c[0x0][0x358] ;  /* 0x00006b00ff0477ac */ /* 0x000e640008000a00 */
[----:B-1----:R1:W5:Y:S01]  /*0130*/  LDG.E R71, desc[UR4][R2.64] ;  /* 0x0000000402477981 */ /* 0x002362000c1e1900 */
[----:B------:R-:W-:Y:S01]  /*0140*/  HFMA2 R139, -RZ, RZ, 0, 5.9604644775390625e-08 ;  /* 0x00000001ff8b7431 */ /* 0x000fe200000001ff */
[----:B------:R-:W-:Y:S05]  /*0150*/  BRA `(.L_x_0) ;  /* 0x00000000000c7947 */ /* 0x000fea0003800000 */
.L_x_1:
[----:B------:R-:W1:Y:S01]  /*0160*/  LDCU UR4, c[0x0][0xc80] ;  /* 0x00019000ff0477ac */ /* 0x000e620008000800 */
[----:B------:R-:W-:Y:S01]  /*0170*/  HFMA2 R139, -RZ, RZ, 0, 5.9604644775390625e-08 ;  /* 0x00000001ff8b7431 */ /* 0x000fe200000001ff */
[----:B-1----:R-:W-:-:S07]  /*0180*/  MOV R71, UR4 ;  /* 0x0000000400477c02 */ /* 0x002fce0008000f00 */
.L_x_0:
[----:B------:R-:W2:Y:S02]  /*0190*/  LDCU.64 UR4, c[0x0][0xcb0] ;  /* 0x00019600ff0477ac */ /* 0x000ea40008000a00 */
[----:B--2---:R-:W-:-:S04]  /*01a0*/  UISETP.NE.U32.AND UP0, UPT, UR4, URZ, UPT ;  /* 0x000000ff0400728c */ /* 0x004fc8000bf05070 */
[----:B------:R-:W-:-:S09]  /*01b0*/  UISETP.NE.AND.EX UP0, UPT, UR5, URZ, UPT, UP0 ;  /* 0x000000ff0500728c */ /* 0x000fd2000bf05300 */
[----:B------:R-:W-:Y:S05]  /*01c0*/  BRA.U UP0, `(.L_x_2) ;  /* 0x0000000100287547 */ /* 0x000fea000b800000 */
[----:B------:R-:W2:Y:S02]  /*01d0*/  LDCU.64 UR4, c[0x0][0xca8] ;  /* 0x00019500ff0477ac */ /* 0x000ea40008000a00 */
[----:B--2---:R-:W-:-:S04]  /*01e0*/  UISETP.NE.U32.AND UP0, UPT, UR4, URZ, UPT ;  /* 0x000000ff0400728c */ /* 0x004fc8000bf05070 */
[----:B------:R-:W-:-:S09]  /*01f0*/  UISETP.NE.AND.EX UP0, UPT, UR5, URZ, UPT, UP0 ;  /* 0x000000ff0500728c */ /* 0x000fd2000bf05300 */
[----:B------:R-:W-:Y:S05]  /*0200*/  BRA.U !UP0, `(.L_x_3) ;  /* 0x0000000108107547 */ /* 0x000fea000b800000 */
[----:B------:R-:W2:Y:S01]  /*0210*/  LDC.64 R68, c[0x0][0xca8] ;  /* 0x00032a00ff447b82 */ /* 0x000ea20000000a00 */
[----:B------:R-:W2:Y:S02]  /*0220*/  LDCU.64 UR4, c[0x0][0x358] ;  /* 0x00006b00ff0477ac */ /* 0x000ea40008000a00 */
[----:B--2---:R2:W5:Y:S01]  /*0230*/  LDG.E R68, desc[UR4][R68.64] ;  /* 0x0000000444447981 */ /* 0x004562000c1e1900 */
[----:B------:R-:W-:Y:S05]  /*0240*/  BRA `(.L_x_2) ;  /* 0x0000000000087947 */ /* 0x000fea0003800000 */
.L_x_3:
[----:B------:R-:W2:Y:S02]  /*0250*/  LDCU UR4, c[0x0][0xca0] ;  /* 0x00019400ff0477ac */ /* 0x000ea40008000800 */
[----:B--2---:R-:W-:Y:S02]  /*0260*/  MOV R68, UR4 ;  /* 0x0000000400447c02 */ /* 0x004fe40008000f00 */
.L_x_2:
[----:B------:R-:W-:Y:S01]  /*0270*/  IMAD.U32 R0, RZ, RZ, UR17 ;  /* 0x00000011ff007e24 */ /* 0x000fe2000f8e00ff */
[----:B------:R-:W-:Y:S04]  /*0280*/  BSSY.RECONVERGENT B0, `(.L_x_4) ;  /* 0x0000012000007945 */ /* 0x000fe80003800200 */
[C---:B------:R-:W-:Y:S02]  /*0290*/  ISETP.NE.OR P2, PT, R0.reuse, 0x1, !P1 ;  /* 0x000000010000780c */ /* 0x040fe40004f45670 */
[----:B------:R-:W-:-:S11]  /*02a0*/  ISETP.NE.OR P0, PT, R0, 0x3, !P1 ;  /* 0x000000030000780c */ /* 0x000fd60004f05670 */
[----:B------:R-:W-:Y:S05]  /*02b0*/  @P2 BRA `(.L_x_5) ;  /* 0x0000000000382947 */ /* 0x000fea0003800000 */
[----:B------:R-:W3:Y:S02]  /*02c0*/  LDCU.64 UR4, c[0x0][0x348] ;  /* 0x00006900ff0477ac */ /* 0x000ee40008000a00 */
[----:B---3--:R-:W-:Y:S02]  /*02d0*/  UIADD3 UR10, UP3, UPT, UR4, 0x80, URZ ;  /* 0x00000080040a7890 */ /* 0x008fe4000ff7e0ff */
[----:B------:R-:W-:Y:S02]  /*02e0*/  UIADD3 UR8, UP2, UPT, UR4, 0x180, URZ ;  /* 0x0000018004087890 */ /* 0x000fe4000ff5e0ff */
[----:B------:R-:W-:Y:S02]  /*02f0*/  UIADD3 UR6, UP1, UPT, UR4, 0x280, URZ ;  /* 0x0000028004067890 */ /* 0x000fe4000ff3e0ff */
[----:B------:R-:W-:Y:S02]  /*0300*/  UIADD3 UR4, UP0, UPT, UR4, 0x380, URZ ;  /* 0x0000038004047890 */ /* 0x000fe4000ff1e0ff */
[----:B------:R-:W-:-:S02]  /*0310*/  UIADD3.X UR11, UPT, UPT, URZ, UR5, URZ, UP3, !UPT ;  /* 0x00000005ff0b7290 */ /* 0x000fc40009ffe4ff */
[----:B------:R-:W-:Y:S02]  /*0320*/  UIADD3.X UR9, UPT, UPT, URZ, UR5, URZ, UP2, !UPT ;  /* 0x00000005ff097290 */ /* 0x000fe400097fe4ff */
[----:B------:R-:W-:Y:S02]  /*0330*/  UIADD3.X UR7, UPT, UPT, URZ, UR5, URZ, UP1, !UPT ;  /* 0x00000005ff077290 */ /* 0x000fe40008ffe4ff */
[----:B------:R-:W-:-:S03]  /*0340*/  UIADD3.X UR5, UPT, UPT, URZ, UR5, URZ, UP0, !UPT ;  /* 0x00000005ff057290 */ /* 0x000fc600087fe4ff */
[----:B------:R3:W-:Y:S02]  /*0350*/  UTMACCTL.PF [UR10] ;  /* 0x000000000a0079b9 */ /* 0x0007e40008040000 */
[----:B------:R3:W-:Y:S02]  /*0360*/  UTMACCTL.PF [UR8] ;  /* 0x00000000080079b9 */ /* 0x0007e40008040000 */
[----:B------:R3:W-:Y:S02]  /*0370*/  UTMACCTL.PF [UR6] ;  /* 0x00000000060079b9 */ /* 0x0007e40008040000 */
[----:B------:R3:W-:Y:S02]  /*0380*/  UTMACCTL.PF [UR4] ;  /* 0x00000000040079b9 */ /* 0x0007e40008040000 */
[----:B---3--:R-:W-:Y:S01]  /*0390*/  NOP ;  /* 0x0000000000007918 */ /* 0x008fe20000000000 */
.L_x_5:
[----:B------:R-:W-:Y:S05]  /*03a0*/  BSYNC.RECONVERGENT B0 ;  /* 0x0000000000007941 */ /* 0x000fea0003800200 */
.L_x_4:
[----:B------:R-:W-:Y:S04]  /*03b0*/  BSSY.RECONVERGENT B0, `(.L_x_6) ;  /* 0x000000a000007945 */ /* 0x000fe80003800200 */
[----:B------:R-:W-:Y:S05]  /*03c0*/  @P0 BRA `(.L_x_7) ;  /* 0x0000000000200947 */ /* 0x000fea0003800000 */
[----:B------:R-:W3:Y:S02]  /*03d0*/  LDCU.64 UR4, c[0x0][0x348] ;  /* 0x00006900ff0477ac */ /* 0x000ee40008000a00 */
[----:B---3--:R-:W-:Y:S02]  /*03e0*/  UIADD3 UR6, UP1, UPT, UR4, 0x980, URZ ;  /* 0x0000098004067890 */ /* 0x008fe4000ff3e0ff */
[----:B------:R-:W-:Y:S02]  /*03f0*/  UIADD3 UR4, UP0, UPT, UR4, 0xa80, URZ ;  /* 0x00000a8004047890 */ /* 0x000fe4000ff1e0ff */
[----:B------:R-:W-:Y:S02]  /*0400*/  UIADD3.X UR7, UPT, UPT, URZ, UR5, URZ, UP1, !UPT ;  /* 0x00000005ff077290 */ /* 0x000fe40008ffe4ff */
[----:B------:R-:W-:-:S07]  /*0410*/  UIADD3.X UR5, UPT, UPT, URZ, UR5, URZ, UP0, !UPT ;  /* 0x00000005ff057290 */ /* 0x000fce00087fe4ff */
[----:B------:R3:W-:Y:S02]  /*0420*/  UTMACCTL.PF [UR6] ;  /* 0x00000000060079b9 */ /* 0x0007e40008040000 */
[----:B------:R3:W-:Y:S02]  /*0430*/  UTMACCTL.PF [UR4] ;  /* 0x00000000040079b9 */ /* 0x0007e40008040000 */
[----:B---3--:R-:W-:Y:S01]  /*0440*/  NOP ;  /* 0x0000000000007918 */ /* 0x008fe20000000000 */
.L_x_7:
[----:B------:R-:W-:Y:S05]  /*0450*/  BSYNC.RECONVERGENT B0 ;  /* 0x0000000000007941 */ /* 0x000fea0003800200 */
.L_x_6:
[----:B------:R-:W3:Y:S01]  /*0460*/  LDCU.64 UR4, c[0x0][0xc88] ;  /* 0x00019100ff0477ac */ /* 0x000ee20008000a00 */
[----:B------:R-:W-:Y:S02]  /*0470*/  UISETP.EQ.U32.AND UP1, UPT, UR12, URZ, UPT ;  /* 0x000000ff0c00728c */ /* 0x000fe4000bf22070 */
[----:B------:R-:W-:Y:S02]  /*0480*/  UPLOP3.LUT UP3, UPT, UPT, UPT, UPT, 0x80, 0x8 ;  /* 0x000000000008789c */ /* 0x000fe40003f6f070 */
[----:B---3--:R-:W-:-:S04]  /*0490*/  UISETP.NE.U32.AND UP0, UPT, UR4, URZ, UPT ;  /* 0x000000ff0400728c */ /* 0x008fc8000bf05070 */
[----:B------:R-:W-:-:S04]  /*04a0*/  UISETP.NE.AND.EX UP0, UPT, UR5, URZ, UPT, UP0 ;  /* 0x000000ff0500728c */ /* 0x000fc8000bf05300 */
[----:B------:R-:W-:-:S04]  /*04b0*/  UISETP.EQ.OR.EX UP2, UPT, UR13, URZ, !UP0, UP1 ;  /* 0x000000ff0d00728c */ /* 0x000fc8000c742710 */
[----:B------:R-:W-:-:S06]  /*04c0*/  UP2UR UR4, UPR, URZ, 0x4 ;  /* 0x00000004ff047883 */ /* 0x000fcc0008000000 */
[----:B------:R-:W-:Y:S01]  /*04d0*/  MOV R143, UR4 ;  /* 0x00000004008f7c02 */ /* 0x000fe20008000f00 */
[----:B------:R-:W-:Y:S06]  /*04e0*/  BRA.U !UP2, `(.L_x_8) ;  /* 0x000000010a207547 */ /* 0x000fec000b800000 */
[----:B------:R-:W-:Y:S01]  /*04f0*/  UISETP.NE.U32.AND UP1, UPT, UR12, URZ, UPT ;  /* 0x000000ff0c00728c */ /* 0x000fe2000bf25070 */
[----:B-----5:R-:W-:Y:S01]  /*0500*/  FSETP.NEU.AND P0, PT, R71, RZ, PT ;  /* 0x000000ff4700720b */ /* 0x020fe20003f0d000 */
[----:B------:R-:W-:Y:S02]  /*0510*/  USEL UR4, URZ, 0xffffffff, UP0 ;  /* 0xffffffffff047887 */ /* 0x000fe40008000000 */
[----:B------:R-:W-:-:S10]  /*0520*/  UISETP.NE.AND.EX UP1, UPT, UR13, URZ, UPT, UP1 ;  /* 0x000000ff0d00728c */ /* 0x000fd4000bf25310 */
[----:B------:R-:W-:Y:S01]  /*0530*/  VOTEU.ANY UP0, P0 ;  /* 0x0000000000ff7886 */ /* 0x000fe20000000100 */
[----:B------:R-:W-:-:S04]  /*0540*/  @!UP1 USEL UR4, URZ, 0xffffffff, UP0 ;  /* 0xffffffffff049887 */ /* 0x000fc80008000000 */
[----:B------:R-:W-:-:S04]  /*0550*/  ULOP3.LUT UR4, UR4, 0x1, URZ, 0xc0, !UPT ;  /* 0x0000000104047892 */ /* 0x000fc8000f8ec0ff */
[----:B------:R-:W-:-:S11]  /*0560*/  UISETP.NE.U32.AND UP3, UPT, UR4, 0x1, UPT ;  /* 0x000000010400788c */ /* 0x000fd6000bf65070 */
.L_x_8:
[----:B------:R-:W3:Y:S01]  /*0570*/  SHFL.IDX PT, R0, R140, RZ, 0x1f ;  /* 0x00001fff8c007589 */ /* 0x000ee200000e0000 */
[----:B------:R-:W-:-:S04]  /*0580*/  UISETP.NE.AND UP0, UPT, UR17, 0x2, UPT ;  /* 0x000000021100788c */ /* 0x000fc8000bf05270 */
[----:B------:R-:W-:Y:S02]  /*0590*/  UISETP.EQ.AND UP1, UPT, UR27, URZ, !UP0 ;  /* 0x000000ff1b00728c */ /* 0x000fe4000c722270 */
[----:B------:R-:W-:-:S04]  /*05a0*/  USEL UR49, URZ, 0x1, UP0 ;  /* 0x00000001ff317887 */ /* 0x000fc80008000000 */
[----:B------:R-:W-:Y:S02]  /*05b0*/  PLOP3.LUT P4, PT, P1, PT, UP1, 0x80, 0x8 ;  /* 0x000000000008781c */ /* 0x000fe40000f8f018 */
[----:B---3--:R-:W-:-:S13]  /*05c0*/  ISETP.NE.AND P0, PT, R0, RZ, PT ;  /* 0x000000ff0000720c */ /* 0x008fda0003f05270 */
[----:B------:R-:W-:Y:S05]  /*05d0*/  @P0 BRA `(.L_x_9) ;  /* 0x0000000000580947 */ /* 0x000fea0003800000 */
[----:B------:R-:W3:Y:S01]  /*05e0*/  S2UR UR5, SR_CgaCtaId ;  /* 0x00000000000579c3 */ /* 0x000ee20000008800 */
[----:B------:R-:W-:Y:S01]  /*05f0*/  UMOV UR4, 0x400 ;  /* 0x0000040000047882 */ /* 0x000fe20000000000 */
[----:B------:R-:W-:Y:S01]  /*0600*/  UMOV UR8, 0x1 ;  /* 0x0000000100087882 */ /* 0x000fe20000000000 */
[----:B------:R-:W-:Y:S01]  /*0610*/  UMOV UR6, 0x2 ;  /* 0x0000000200067882 */ /* 0x000fe20000000000 */
[----:B------:R-:W-:-:S04]  /*0620*/  UIADD3 UR8, UPT, UPT, -UR8, 0x100000, URZ ;  /* 0x0010000008087890 */ /* 0x000fc8000fffe1ff */
[----:B------:R-:W-:Y:S02]  /*0630*/  USHF.L.U32 UR9, UR8, 0xb, URZ ;  /* 0x0000000b08097899 */ /* 0x000fe400080006ff */
[----:B------:R-:W-:Y:S02]  /*0640*/  USHF.L.U32 UR8, UR8, 0x1, URZ ;  /* 0x0000000108087899 */ /* 0x000fe400080006ff */
[----:B------:R-:W-:-:S04]  /*0650*/  UIADD3 UR6, UPT, UPT, -UR6, 0x100000, URZ ;  /* 0x0010000006067890 */ /* 0x000fc8000fffe1ff */
[----:B------:R-:W-:Y:S02]  /*0660*/  USHF.L.U32 UR7, UR6, 0xb, URZ ;  /* 0x0000000b06077899 */ /* 0x000fe400080006ff */
[----:B------:R-:W-:Y:S01]  /*0670*/  USHF.L.U32 UR6, UR6, 0x1, URZ ;  /* 0x0000000106067899 */ /* 0x000fe200080006ff */
[----:B------:R-:W-:Y:S01]  /*0680*/  ELECT P0, URZ, PT ;  /* 0x0000000000ff782f */ /* 0x000fe20003800000 */
[----:B---3--:R-:W-:Y:S01]  /*0690*/  ULEA UR4, UR5, UR4, 0x18 ;  /* 0x0000000405047291 */ /* 0x008fe2000f8ec0ff */
[----:B------:R-:W3:Y:S11]  /*06a0*/  FENCE.VIEW.ASYNC.S ;  /* 0x00000000000073c6 */ /* 0x000ef60000000000 */
[----:B---3--:R3:W4:Y:S01]  /*06b0*/  SYNCS.EXCH.64 URZ, [UR4], UR8 ;  /* 0x0000000804ff75b2 */ /* 0x0087220008000100 */
[----:B------:R3:W1:Y:S01]  /*06c0*/  SYNCS.EXCH.64 URZ, [UR4+0x20], UR6 ;  /* 0x0000200604ff75b2 */ /* 0x0006620008000100 */
[----:B------:R3:W1:Y:S01]  /*06d0*/  SYNCS.EXCH.64 URZ, [UR4+0x8], UR8 ;  /* 0x0000080804ff75b2 */ /* 0x0006620008000100 */
[----:B------:R3:W1:Y:S01]  /*06e0*/  SYNCS.EXCH.64 URZ, [UR4+0x28], UR6 ;  /* 0x0000280604ff75b2 */ /* 0x0006620008000100 */
[----:B------:R3:W1:Y:S01]  /*06f0*/  SYNCS.EXCH.64 URZ, [UR4+0x10], UR8 ;  /* 0x0000100804ff75b2 */ /* 0x0006620008000100 */
[----:B------:R3:W1:Y:S01]  /*0700*/  SYNCS.EXCH.64 URZ, [UR4+0x30], UR6 ;  /* 0x0000300604ff75b2 */ /* 0x0006620008000100 */
[----:B------:R3:W1:Y:S01]  /*0710*/  SYNCS.EXCH.64 URZ, [UR4+0x18], UR8 ;  /* 0x0000180804ff75b2 */ /* 0x0006620008000100 */
[----:B------:R3:W1:Y:S01]  /*0720*/  SYNCS.EXCH.64 URZ, [UR4+0x38], UR6 ;  /* 0x0000380604ff75b2 */ /* 0x0006620008000100 */
[----:B------:R-:W-:Y:S01]  /*0730*/  NOP ;  /* 0x0000000000007918 */ /* 0x000fe20000000000 */
.L_x_9:
[----:B------:R-:W2:Y:S01]  /*0740*/  SHFL.IDX PT, R0, R140, RZ, 0x1f ;  /* 0x00001fff8c007589 */ /* 0x000ea200000e0000 */
[----:B------:R-:W-:Y:S01]  /*0750*/  NOP ;  /* 0x0000000000007918 */ /* 0x000fe20000000000 */
[----:B--2---:R-:W-:-:S13]  /*0760*/  ISETP.NE.AND P0, PT, R0, 0x1, PT ;  /* 0x000000010000780c */ /* 0x004fda0003f05270 */
[----:B------:R-:W-:Y:S05]  /*0770*/  @P0 BRA `(.L_x_10) ;  /* 0x0000000000580947 */ /* 0x000fea0003800000 */
[----:B------:R-:W2:Y:S01]  /*0780*/  S2UR UR5, SR_CgaCtaId ;  /* 0x00000000000579c3 */ /* 0x000ea20000008800 */
[----:B---3--:R-:W-:Y:S01]  /*0790*/  UMOV UR4, 0x400 ;  /* 0x0000040000047882 */ /* 0x008fe20000000000 */
        /* <DEDUP_REMOVED lines=9> */
[----:B--2---:R-:W-:Y:S01]  /*0830*/  ULEA UR4, UR5, UR4, 0x18 ;  /* 0x0000000405047291 */ /* 0x004fe2000f8ec0ff */
[----:B------:R-:W2:Y:S11]  /*0840*/  FENCE.VIEW.ASYNC.S ;  /* 0x00000000000073c6 */ /* 0x000eb60000000000 */
[----:B--2---:R2:W3:Y:S01]  /*0850*/  SYNCS.EXCH.64 URZ, [UR4+0x40], UR8 ;  /* 0x0000400804ff75b2 */ /* 0x0044e20008000100 */
        /* <DEDUP_REMOVED lines=8> */
.L_x_10:
[----:B------:R-:W4:Y:S01]  /*08e0*/  SHFL.IDX PT, R0, R140, RZ, 0x1f ;  /* 0x00001fff8c007589 */ /* 0x000f2200000e0000 */
[----:B------:R-:W-:Y:S01]  /*08f0*/  NOP ;  /* 0x0000000000007918 */ /* 0x000fe20000000000 */
[----:B----4-:R-:W-:-:S13]  /*0900*/  ISETP.NE.AND P0, PT, R0, 0x3, PT ;  /* 0x000000030000780c */ /* 0x010fda0003f05270 */
[----:B------:R-:W-:Y:S05]  /*0910*/  @P0 BRA `(.L_x_11) ;  /* 0x0000000000300947 */ /* 0x000fea0003800000 */
[----:B------:R-:W4:Y:S01]  /*0920*/  S2UR UR5, SR_CgaCtaId ;  /* 0x00000000000579c3 */ /* 0x000f220000008800 */
[----:B--23--:R-:W-:Y:S01]  /*0930*/  UMOV UR6, 0x400 ;  /* 0x0000040000067882 */ /* 0x00cfe20000000000 */
[----:B------:R-:W-:Y:S01]  /*0940*/  UMOV UR4, 0x20 ;  /* 0x0000002000047882 */ /* 0x000fe20000000000 */
[----:B------:R-:W-:Y:S01]  /*0950*/  ELECT P0, URZ, PT ;  /* 0x0000000000ff782f */ /* 0x000fe20003800000 */
[----:B----4-:R-:W-:Y:S02]  /*0960*/  ULEA UR6, UR5, UR6, 0x18 ;  /* 0x0000000605067291 */ /* 0x010fe4000f8ec0ff */
[----:B------:R-:W-:-:S04]  /*0970*/  UIADD3 UR4, UPT, UPT, -UR4, 0x100000, URZ ;  /* 0x0010000004047890 */ /* 0x000fc8000fffe1ff */
[----:B------:R-:W-:Y:S02]  /*0980*/  USHF.L.U32 UR5, UR4, 0xb, URZ ;  /* 0x0000000b04057899 */ /* 0x000fe400080006ff */
[----:B------:R-:W-:Y:S01]  /*0990*/  USHF.L.U32 UR4, UR4, 0x1, URZ ;  /* 0x0000000104047899 */ /* 0x000fe200080006ff */
[----:B------:R-:W2:Y:S11]  /*09a0*/  FENCE.VIEW.ASYNC.S ;  /* 0x00000000000073c6 */ /* 0x000eb60000000000 */
[----:B--2---:R4:W2:Y:S01]  /*09b0*/  SYNCS.EXCH.64 URZ, [UR6+0x80], UR4 ;  /* 0x0000800406ff75b2 */ /* 0x0048a20008000100 */
[----:B------:R4:W3:Y:S02]  /*09c0*/  SYNCS.EXCH.64 URZ, [UR6+0x88], UR4 ;  /* 0x0000880406ff75b2 */ /* 0x0008e40008000100 */
[----:B----4-:R-:W-:Y:S01]  /*09d0*/  NOP ;  /* 0x0000000000007918 */ /* 0x010fe20000000000 */
.L_x_11:
[----:B------:R-:W4:Y:S01]  /*09e0*/  SHFL.IDX PT, R0, R140, RZ, 0x1f ;  /* 0x00001fff8c007589 */ /* 0x000f2200000e0000 */
[----:B------:R-:W-:Y:S01]  /*09f0*/  NOP ;  /* 0x0000000000007918 */ /* 0x000fe20000000000 */
[----:B----4-:R-:W-:-:S13]  /*0a00*/  ISETP.NE.AND P0, PT, R0, 0x4, PT ;  /* 0x000000040000780c */ /* 0x010fda0003f05270 */
[----:B------:R-:W-:Y:S05]  /*0a10*/  @P0 BRA `(.L_x_12) ;  /* 0x00000000004c0947 */ /* 0x000fea0003800000 */
[----:B------:R-:W4:Y:S01]  /*0a20*/  S2UR UR5, SR_CgaCtaId ;  /* 0x00000000000579c3 */ /* 0x000f220000008800 */
[----:B--23--:R-:W-:Y:S01]  /*0a30*/  UMOV UR4, 0x3a0 ;  /* 0x000003a000047882 */ /* 0x00cfe20000000000 */
[----:B------:R-:W-:Y:S01]  /*0a40*/  UMOV UR6, 0x400 ;  /* 0x0000040000067882 */ /* 0x000fe20000000000 */
[----:B------:R-:W-:Y:S01]  /*0a50*/  USEL UR4, UR4, 0x320, UP3 ;  /* 0x0000032004047887 */ /* 0x000fe20009800000 */
[----:B------:R-:W-:Y:S01]  /*0a60*/  UMOV UR8, 0x1 ;  /* 0x0000000100087882 */ /* 0x000fe20000000000 */
[----:B------:R-:W-:Y:S01]  /*0a70*/  ELECT P0, URZ, PT ;  /* 0x0000000000ff782f */ /* 0x000fe20003800000 */
[----:B------:R-:W-:-:S04]  /*0a80*/  UIADD3 UR8, UPT, UPT, -UR8, 0x100000, URZ ;  /* 0x0010000008087890 */ /* 0x000fc8000fffe1ff */
[----:B------:R-:W-:Y:S02]  /*0a90*/  USHF.L.U32 UR9, UR8, 0xb, URZ ;  /* 0x0000000b08097899 */ /* 0x000fe400080006ff */
[----:B------:R-:W-:Y:S02]  /*0aa0*/  USHF.L.U32 UR8, UR8, 0x1, URZ ;  /* 0x0000000108087899 */ /* 0x000fe400080006ff */
[----:B----4-:R-:W-:Y:S02]  /*0ab0*/  ULEA UR6, UR5, UR6, 0x18 ;  /* 0x0000000605067291 */ /* 0x010fe4000f8ec0ff */
[----:B------:R-:W-:-:S04]  /*0ac0*/  UIADD3 UR4, UPT, UPT, -UR4, 0x100000, URZ ;  /* 0x0010000004047890 */ /* 0x000fc8000fffe1ff */
[----:B------:R-:W-:Y:S02]  /*0ad0*/  USHF.L.U32 UR5, UR4, 0xb, URZ ;  /* 0x0000000b04057899 */ /* 0x000fe400080006ff */
[----:B------:R-:W-:Y:S01]  /*0ae0*/  USHF.L.U32 UR4, UR4, 0x1, URZ ;  /* 0x0000000104047899 */ /* 0x000fe200080006ff */
[----:B------:R-:W2:Y:S03]  /*0af0*/  FENCE.VIEW.ASYNC.S ;  /* 0x00000000000073c6 */ /* 0x000ea60000000000 */
[----:B--2---:R4:W2:Y:S08]  /*0b00*/  SYNCS.EXCH.64 URZ, [UR6+0x90], UR8 ;  /* 0x0000900806ff75b2 */ /* 0x0048b00008000100 */
[----:B------:R4:W3:Y:S01]  /*0b10*/  SYNCS.EXCH.64 URZ, [UR6+0xa0], UR4 ;  /* 0x0000a00406ff75b2 */ /* 0x0008e20008000100 */
[----:B------:R4:W1:Y:S01]  /*0b20*/  SYNCS.EXCH.64 URZ, [UR6+0x98], UR8 ;  /* 0x0000980806ff75b2 */ /* 0x0008620008000100 */
[----:B------:R4:W1:Y:S02]  /*0b30*/  SYNCS.EXCH.64 URZ, [UR6+0xa8], UR4 ;  /* 0x0000a80406ff75b2 */ /* 0x0008640008000100 */
[----:B----4-:R-:W-:Y:S01]  /*0b40*/  NOP ;  /* 0x0000000000007918 */ /* 0x010fe20000000000 */
.L_x_12:
[----:B------:R-:W4:Y:S01]  /*0b50*/  SHFL.IDX PT, R0, R140, RZ, 0x1f ;  /* 0x00001fff8c007589 */ /* 0x000f2200000e0000 */
[----:B------:R-:W-:Y:S01]  /*0b60*/  NOP ;  /* 0x0000000000007918 */ /* 0x000fe20000000000 */
[----:B----4-:R-:W-:-:S13]  /*0b70*/  ISETP.NE.AND P0, PT, R0, 0x5, PT ;  /* 0x000000050000780c */ /* 0x010fda0003f05270 */
[----:B------:R-:W-:Y:S05]  /*0b80*/  @P0 BRA `(.L_x_13) ;  /* 0x0000000000400947 */ /* 0x000fea0003800000 */
[----:B------:R-:W4:Y:S01]  /*0b90*/  S2UR UR5, SR_CgaCtaId ;  /* 0x00000000000579c3 */ /* 0x000f220000008800 */
[----:B--23--:R-:W-:Y:S01]  /*0ba0*/  UMOV UR4, 0x400 ;  /* 0x0000040000047882 */ /* 0x00cfe20000000000 */
        /* <DEDUP_REMOVED lines=9> */
[----:B----4-:R-:W-:Y:S01]  /*0c40*/  ULEA UR4, UR5, UR4, 0x18 ;  /* 0x0000000405047291 */ /* 0x010fe2000f8ec0ff */
[----:B------:R-:W2:Y:S11]  /*0c50*/  FENCE.VIEW.ASYNC.S ;  /* 0x00000000000073c6 */ /* 0x000eb60000000000 */
[----:B--2---:R4:W2:Y:S01]  /*0c60*/  SYNCS.EXCH.64 URZ, [UR4+0xb0], UR6 ;  /* 0x0000b00604ff75b2 */ /* 0x0048a20008000100 */
[----:B------:R4:W3:Y:S02]  /*0c70*/  SYNCS.EXCH.64 URZ, [UR4+0xb8], UR8 ;  /* 0x0000b80804ff75b2 */ /* 0x0008e40008000100 */
[----:B----4-:R-:W-:Y:S01]  /*0c80*/  NOP ;  /* 0x0000000000007918 */ /* 0x010fe20000000000 */
.L_x_13:
[----:B------:R-:W4:Y:S01]  /*0c90*/  SHFL.IDX PT, R0, R140, RZ, 0x1f ;  /* 0x00001fff8c007589 */ /* 0x000f2200000e0000 */
[----:B------:R-:W-:Y:S01]  /*0ca0*/  ISETP.NE.OR P1, PT, RZ, UR17, !P1 ;  /* 0x00000011ff007c0c */ /* 0x000fe2000cf25670 */
[----:B------:R-:W-:Y:S01]  /*0cb0*/  NOP ;  /* 0x0000000000007918 */ /* 0x000fe20000000000 */
[----:B----4-:R-:W-:-:S13]  /*0cc0*/  ISETP.NE.AND P0, PT, R0, 0x3, PT ;  /* 0x000000030000780c */ /* 0x010fda0003f05270 */
[----:B------:R-:W-:Y:S05]  /*0cd0*/  @P0 BRA `(.L_x_14) ;  /* 0x0000000000380947 */ /* 0x000fea0003800000 */
[----:B------:R-:W4:Y:S01]  /*0ce0*/  S2UR UR5, SR_CgaCtaId ;  /* 0x00000000000579c3 */ /* 0x000f220000008800 */
[----:B--23--:R-:W-:Y:S01]  /*0cf0*/  UMOV UR4, 0x400 ;  /* 0x0000040000047882 */ /* 0x00cfe20000000000 */
[----:B------:R-:W-:Y:S01]  /*0d00*/  UMOV UR6, 0x20 ;  /* 0x0000002000067882 */ /* 0x000fe20000000000 */
[----:B------:R-:W-:Y:S01]  /*0d10*/  ELECT P0, URZ, PT ;  /* 0x0000000000ff782f */ /* 0x000fe20003800000 */
[----:B------:R-:W-:-:S04]  /*0d20*/  UIADD3 UR6, UPT, UPT, -UR6, 0x100000, URZ ;  /* 0x0010000006067890 */ /* 0x000fc8000fffe1ff */
[----:B------:R-:W-:Y:S02]  /*0d30*/  USHF.L.U32 UR7, UR6, 0xb, URZ ;  /* 0x0000000b06077899 */ /* 0x000fe400080006ff */
[----:B------:R-:W-:Y:S02]  /*0d40*/  USHF.L.U32 UR6, UR6, 0x1, URZ ;  /* 0x0000000106067899 */ /* 0x000fe400080006ff */
[----:B----4-:R-:W-:Y:S01]  /*0d50*/  ULEA UR4, UR5, UR4, 0x18 ;  /* 0x0000000405047291 */ /* 0x010fe2000f8ec0ff */
[----:B------:R-:W2:Y:S11]  /*0d60*/  FENCE.VIEW.ASYNC.S ;  /* 0x00000000000073c6 */ /* 0x000eb60000000000 */
[----:B--2---:R4:W2:Y:S01]  /*0d70*/  SYNCS.EXCH.64 URZ, [UR4+0xc0], UR6 ;  /* 0x0000c00604ff75b2 */ /* 0x0048a20008000100 */
[----:B------:R4:W3:Y:S01]  /*0d80*/  SYNCS.EXCH.64 URZ, [UR4+0xd0], UR6 ;  /* 0x0000d00604ff75b2 */ /* 0x0008e20008000100 */
[----:B------:R4:W1:Y:S01]  /*0d90*/  SYNCS.EXCH.64 URZ, [UR4+0xc8], UR6 ;  /* 0x0000c80604ff75b2 */ /* 0x0008620008000100 */
[----:B------:R4:W1:Y:S02]  /*0da0*/  SYNCS.EXCH.64 URZ, [UR4+0xd8], UR6 ;  /* 0x0000d80604ff75b2 */ /* 0x0008640008000100 */
[----:B----4-:R-:W-:Y:S01]  /*0db0*/  NOP ;  /* 0x0000000000007918 */ /* 0x010fe20000000000 */
.L_x_14:
[----:B--23--:R-:W2:Y:S01]  /*0dc0*/  S2UR UR7, SR_CgaCtaId ;  /* 0x00000000000779c3 */ /* 0x00cea20000008800 */
[----:B------:R-:W-:Y:S01]  /*0dd0*/  VOTEU.ALL UP0, P1 ;  /* 0x0000000000ff7886 */ /* 0x000fe20000800000 */
[----:B------:R-:W-:Y:S01]  /*0de0*/  UMOV UR4, 0x100 ;  /* 0x0000010000047882 */ /* 0x000fe20000000000 */
[----:B------:R-:W-:Y:S01]  /*0df0*/  NOP ;  /* 0x0000000000007918 */ /* 0x000fe20000000000 */
[----:B-1----:R-:W-:Y:S01]  /*0e00*/  LOP3.LUT R3, R152, 0x1f, RZ, 0xc0, !PT ;  /* 0x0000001f98037812 */ /* 0x002fe200078ec0ff */
[----:B------:R-:W-:Y:S01]  /*0e10*/  UISETP.NE.AND UP4, UPT, UR17, URZ, UPT ;  /* 0x000000ff1100728c */ /* 0x000fe2000bf85270 */
[----:B------:R-:W-:Y:S01]  /*0e20*/  @!UP0 UMOV UR6, 0x400 ;  /* 0x0000040000068882 */ /* 0x000fe20000000000 */
[----:B------:R-:W-:-:S04]  /*0e30*/  @!UP0 UIADD3 UR4, UPT, UPT, -UR4, 0x100000, URZ ;  /* 0x0010000004048890 */ /* 0x000fc8000fffe1ff */
[----:B------:R-:W-:Y:S02]  /*0e40*/  @!UP0 USHF.L.U32 UR5, UR4, 0xb, URZ ;  /* 0x0000000b04058899 */ /* 0x000fe400080006ff */
[----:B------:R-:W-:Y:S02]  /*0e50*/  @!UP0 USHF.L.U32 UR4, UR4, 0x1, URZ ;  /* 0x0000000104048899 */ /* 0x000fe400080006ff */
[----:B--2---:R-:W-:Y:S01]  /*0e60*/  @!UP0 ULEA UR6, UR7, UR6, 0x18 ;  /* 0x0000000607068291 */ /* 0x004fe2000f8ec0ff */
[----:B------:R-:W1:Y:S01]  /*0e70*/  LDCU UR7, c[0x0][0x36c] ;  /* 0x00006d80ff0777ac */ /* 0x000e620008000800 */
[----:B------:R-:W-:Y:S01]  /*0e80*/  VOTEU.ALL UP0, P1 ;  /* 0x0000000000ff7886 */ /* 0x000fe20000800000 */
[----:B------:R-:W2:Y:S09]  /*0e90*/  FENCE.VIEW.ASYNC.S ;  /* 0x00000000000073c6 */ /* 0x000eb20000000000 */
[----:B--2---:R2:W3:Y:S01]  /*0ea0*/  @!UP0 SYNCS.EXCH.64 URZ, [UR6+0xe0], UR4 ;  /* 0x0000e00406ff85b2 */ /* 0x0044e20008000100 */
[----:B-1----:R-:W-:-:S09]  /*0eb0*/  UISETP.EQ.U32.AND UP5, UPT, UR7, 0x1, UPT ;  /* 0x000000010700788c */ /* 0x002fd2000bfa2070 */
[----:B--2---:R-:W-:Y:S05]  /*0ec0*/  BRA.U !UP5, `(.L_x_15) ;  /* 0x000000010d087547 */ /* 0x004fea000b800000 */
[----:B---3--:R-:W-:Y:S01]  /*0ed0*/  UCGABAR_ARV ;  /* 0x00000000000079c7 */ /* 0x008fe20008000000 */
[----:B------:R-:W-:Y:S05]  /*0ee0*/  BRA `(.L_x_16) ;  /* 0x0000000000047947 */ /* 0x000fea0003800000 */
.L_x_15:
[----:B---3--:R-:W-:Y:S01]  /*0ef0*/  NOP ;  /* 0x0000000000007918 */ /* 0x008fe20000000000 */
.L_x_16:
[----:B------:R-:W1:Y:S01]  /*0f00*/  S2UR UR68, SR_CTAID.X ;  /* 0x00000000004479c3 */ /* 0x000e620000002500 */
[----:B------:R-:W-:-:S05]  /*0f10*/  CS2R.32 R142, SR_CgaSize ;  /* 0x00000000008e7805 */ /* 0x000fca0000008a00 */
[----:B------:R-:W-:-:S05]  /*0f20*/  IMAD R142, R142, -0xa0, RZ ;  /* 0xffffff608e8e7824 */ /* 0x000fca00078e02ff */
[----:B------:R-:W-:-:S14]  /*0f30*/  R2UR UR5, R142 ;  /* 0x000000008e0572ca */ /* 0x000fdc00000e0000 */
[----:B------:R-:W2:Y:S01]  /*0f40*/  LDCU UR5, c[0x0][UR5+0x2b0] ;  /* 0x00005600050577ac */ /* 0x000ea20008000800 */
[----:B------:R-:W-:-:S05]  /*0f50*/  CS2R.32 R142, SR_CgaSize ;  /* 0x00000000008e7805 */ /* 0x000fca0000008a00 */
[----:B------:R-:W-:-:S05]  /*0f60*/  IMAD R142, R142, -0xa0, RZ ;  /* 0xffffff608e8e7824 */ /* 0x000fca00078e02ff */
[----:B------:R-:W-:-:S14]  /*0f70*/  R2UR UR4, R142 ;  /* 0x000000008e0472ca */ /* 0x000fdc00000e0000 */
[----:B------:R-:W3:Y:S01]  /*0f80*/  LDCU UR4, c[0x0][UR4+0x2b4] ;  /* 0x00005680040477ac */ /* 0x000ee20008000800 */
[----:B------:R-:W4:Y:S01]  /*0f90*/  S2UR UR7, SR_CTAID.Y ;  /* 0x00000000000779c3 */ /* 0x000f220000002600 */
[----:B------:R-:W-:-:S05]  /*0fa0*/  CS2R.32 R142, SR_CgaSize ;  /* 0x00000000008e7805 */ /* 0x000fca0000008a00 */
[----:B------:R-:W-:-:S05]  /*0fb0*/  IMAD R142, R142, -0xa0, RZ ;  /* 0xffffff608e8e7824 */ /* 0x000fca00078e02ff */
[----:B------:R-:W-:-:S14]  /*0fc0*/  R2UR UR8, R142 ;  /* 0x000000008e0872ca */ /* 0x000fdc00000e0000 */
[----:B------:R-:W3:Y:S01]  /*0fd0*/  LDCU UR8, c[0x0][UR8+0x2a0] ;  /* 0x00005400080877ac */ /* 0x000ee20008000800 */
[----:B------:R-:W-:-:S05]  /*0fe0*/  CS2R.32 R142, SR_CgaSize ;  /* 0x00000000008e7805 */ /* 0x000fca0000008a00 */
[----:B------:R-:W-:-:S05]  /*0ff0*/  IMAD R142, R142, -0xa0, RZ ;  /* 0xffffff608e8e7824 */ /* 0x000fca00078e02ff */
[----:B------:R-:W-:-:S14]  /*1000*/  R2UR UR9, R142 ;  /* 0x000000008e0972ca */ /* 0x000fdc00000e0000 */
[----:B------:R-:W3:Y:S01]  /*1010*/  LDCU UR9, c[0x0][UR9+0x2a4] ;  /* 0x00005480090977ac */ /* 0x000ee20008000800 */
[----:B------:R-:W3:Y:S01]  /*1020*/  S2UR UR6, SR_CgaCtaId ;  /* 0x00000000000679c3 */ /* 0x000ee20000008800 */
[----:B------:R-:W3:Y:S01]  /*1030*/  LDCU UR21, c[0x0][0xf24] ;  /* 0x0001e480ff1577ac */ /* 0x000ee20008000800 */
[----:B------:R-:W-:Y:S01]  /*1040*/  UISETP.GT.U32.AND UP0, UPT, UR27, 0xffff, UPT ;  /* 0x0000ffff1b00788c */ /* 0x000fe2000bf04070 */
[----:B------:R-:W-:Y:S01]  /*1050*/  UMOV UR30, 0x5 ;  /* 0x00000005001e7882 */ /* 0x000fe20000000000 */
[----:B-1----:R-:W-:-:S04]  /*1060*/  I2FP.F32.U32 R2, UR68 ;  /* 0x0000004400027c45 */ /* 0x002fc80008201000 */
[----:B------:R-:W1:Y:S01]  /*1070*/  S2UR UR36, SR_CTAID.Z ;  /* 0x00000000002479c3 */ /* 0x000e620000002700 */
[----:B------:R-:W-:Y:S01]  /*1080*/  USEL UR46, UR27, 0xffff, !UP0 ;  /* 0x0000ffff1b2e7887 */ /* 0x000fe2000c000000 */
[----:B------:R-:W-:Y:S01]  /*1090*/  UMOV UR29, 0x3 ;  /* 0x00000003001d7882 */ /* 0x000fe20000000000 */
[----:B--2---:R-:W-:Y:S01]  /*10a0*/  FMUL R2, R2, UR5 ;  /* 0x0000000502027c20 */ /* 0x004fe20008400000 */
[----:B------:R-:W2:Y:S01]  /*10b0*/  LDCU UR44, c[0x0][0xf24] ;  /* 0x0001e480ff2c77ac */ /* 0x000ea20008000800 */
[----:B----4-:R-:W-:Y:S01]  /*10c0*/  I2FP.F32.U32 R0, UR7 ;  /* 0x0000000700007c45 */ /* 0x010fe20008201000 */
[----:B------:R-:W4:Y:S03]  /*10d0*/  LDCU UR28, c[0x0][0xf30] ;  /* 0x0001e600ff1c77ac */ /* 0x000f260008000800 */
[----:B------:R-:W2:Y:S01]  /*10e0*/  F2I.U32.TRUNC.NTZ R2, R2 ;  /* 0x0000000200027305 */ /* 0x000ea2000020f000 */
[----:B---3--:R-:W-:Y:S01]  /*10f0*/  FMUL R0, R0, UR4 ;  /* 0x0000000400007c20 */ /* 0x008fe20008400000 */
[----:B------:R-:W-:Y:S01]  /*1100*/  UMOV UR20, UR68 ;  /* 0x0000004400147c82 */ /* 0x000fe20008000000 */
[----:B------:R-:W-:-:S02]  /*1110*/  UISETP.GE.AND UP2, UPT, UR21, 0x1, UPT ;  /* 0x000000011500788c */ /* 0x000fc4000bf46270 */
[----:B------:R-:W-:-:S03]  /*1120*/  ULOP3.LUT UR67, UR6, 0x2, URZ, 0xc0, !UPT ;  /* 0x0000000206437892 */ /* 0x000fc6000f8ec0ff */
[----:B------:R-:W3:Y:S01]  /*1130*/  F2I.U32.TRUNC.NTZ R0, R0 ;  /* 0x0000000000007305 */ /* 0x000ee2000020f000 */
[----:B------:R-:W-:Y:S02]  /*1140*/  USHF.L.U32 UR64, UR6, 0x5, URZ ;  /* 0x0000000506407899 */ /* 0x000fe400080006ff */
[----:B------:R-:W-:Y:S02]  /*1150*/  USHF.L.U32 UR47, UR6, 0xc, URZ ;  /* 0x0000000c062f7899 */ /* 0x000fe400080006ff */
[----:B------:R-:W-:Y:S02]  /*1160*/  USHF.L.U32 UR52, UR6, 0x9, URZ ;  /* 0x0000000906347899 */ /* 0x000fe400080006ff */
[----:B------:R-:W-:Y:S01]  /*1170*/  USHF.L.U32 UR51, UR6, 0xb, URZ ;  /* 0x0000000b06337899 */ /* 0x000fe200080006ff */
[----:B--2---:R-:W-:Y:S01]  /*1180*/  R2UR UR4, R2 ;  /* 0x00000000020472ca */ /* 0x004fe200000e0000 */
[----:B------:R-:W-:Y:S01]  /*1190*/  UISETP.GT.U32.AND UP0, UPT, UR67, 0xffff, UPT ;  /* 0x0000ffff4300788c */ /* 0x000fe2000bf04070 */
[----:B------:R-:W-:Y:S01]  /*11a0*/  PRMT R2, RZ, 0x7610, R2 ;  /* 0x00007610ff027816 */ /* 0x000fe20000000002 */
[----:B------:R-:W-:-:S02]  /*11b0*/  UMOV UR16, UR7 ;  /* 0x0000000700107c82 */ /* 0x000fc40008000000 */
[----:B------:R-:W-:Y:S01]  /*11c0*/  USEL UR45, UR67, 0xffff, !UP0 ;  /* 0x0000ffff432d7887 */ /* 0x000fe2000c000000 */
[----:B---3--:R-:W-:Y:S02]  /*11d0*/  R2UR UR6, R0 ;  /* 0x00000000000672ca */ /* 0x008fe400000e0000 */
[----:B------:R-:W-:-:S05]  /*11e0*/  PRMT R0, RZ, 0x7610, R0 ;  /* 0x00007610ff007816 */ /* 0x000fca0000000000 */
[----:B------:R-:W-:-:S04]  /*11f0*/  UIADD3 UR5, UPT, UPT, -UR4, URZ, URZ ;  /* 0x000000ff04057290 */ /* 0x000fc8000fffe1ff */
[----:B------:R-:W-:Y:S02]  /*1200*/  UIMAD UR5, UR8, UR5, UR68 ;  /* 0x00000005080572a4 */ /* 0x000fe4000f8e0244 */
[----:B------:R-:W-:-:S04]  /*1210*/  UIADD3 UR4, UPT, UPT, -UR6, URZ, URZ ;  /* 0x000000ff06047290 */ /* 0x000fc8000fffe1ff */
[----:B------:R-:W-:Y:S01]  /*1220*/  IMAD.U32 R142, RZ, RZ, UR5 ;  /* 0x00000005ff8e7e24 */ /* 0x000fe2000f8e00ff */
[----:B------:R-:W-:-:S06]  /*1230*/  UIMAD UR4, UR9, UR4, UR7 ;  /* 0x00000004090472a4 */ /* 0x000fcc000f8e0207 */
[----:B------:R-:W-:Y:S01]  /*1240*/  IMAD.U32 R141, RZ, RZ, UR4 ;  /* 0x00000004ff8d7e24 */ /* 0x000fe2000f8e00ff */
[----:B-1--4-:R-:W-:Y:S06]  /*1250*/  BRA.U UP4, `(.L_x_17) ;  /* 0x0000000104407547 */ /* 0x012fec000b800000 */
[----:B------:R-:W-:Y:S02]  /*1260*/  R2UR UR4, R142 ;  /* 0x000000008e0472ca */ /* 0x000fe400000e0000 */
[----:B------:R-:W-:-:S11]  /*1270*/  R2UR UR8, R141 ;  /* 0x000000008d0872ca */ /* 0x000fd600000e0000 */
[----:B------:R-:W-:Y:S02]  /*1280*/  UISETP.GT.U32.AND UP0, UPT, UR4, 0x1, UPT ;  /* 0x000000010400788c */ /* 0x000fe4000bf04070 */
[----:B------:R-:W-:Y:S02]  /*1290*/  ULOP3.LUT UR4, UR4, 0xfffffffe, URZ, 0xc0, !UPT ;  /* 0xfffffffe04047892 */ /* 0x000fe4000f8ec0ff */
[----:B------:R-:W-:Y:S02]  /*12a0*/  UISETP.NE.AND UP1, UPT, UR8, URZ, UP0 ;  /* 0x000000ff0800728c */ /* 0x000fe40008725270 */
[----:B------:R-:W-:Y:S02]  /*12b0*/  UISETP.NE.AND UP0, UPT, UR8, 0x1, UP0 ;  /* 0x000000010800788c */ /* 0x000fe40008705270 */
[----:B------:R-:W-:Y:S02]  /*12c0*/  USEL UR7, URZ, 0x1, UP1 ;  /* 0x00000001ff077887 */ /* 0x000fe40008800000 */
[----:B------:R-:W-:-:S02]  /*12d0*/  USEL UR6, URZ, 0x4, UP0 ;  /* 0x00000004ff067887 */ /* 0x000fc40008000000 */
[----:B------:R-:W-:Y:S02]  /*12e0*/  USEL UR5, URZ, 0x2, UP1 ;  /* 0x00000002ff057887 */ /* 0x000fe40008800000 */
[----:B------:R-:W-:Y:S02]  /*12f0*/  ULEA UR4, UR8, UR4, 0x1 ;  /* 0x0000000408047291 */ /* 0x000fe4000f8e08ff */
[----:B------:R-:W-:Y:S02]  /*1300*/  USEL UR8, URZ, 0x8, UP0 ;  /* 0x00000008ff087887 */ /* 0x000fe40008000000 */
[----:B------:R-:W-:Y:S02]  /*1310*/  UIADD3 UR5, UPT, UPT, UR5, UR6, UR7 ;  /* 0x0000000605057290 */ /* 0x000fe4000fffe007 */
[----:B------:R-:W-:Y:S02]  /*1320*/  USHF.L.U32 UR4, UR29, UR4, URZ ;  /* 0x000000041d047299 */ /* 0x000fe400080006ff */
[----:B------:R-:W-:-:S04]  /*1330*/  UIADD3 UR5, UPT, UPT, UR5, UR8, URZ ;  /* 0x0000000805057290 */ /* 0x000fc8000fffe0ff */
[----:B------:R-:W-:Y:S02]  /*1340*/  IMAD.U32 R0, RZ, RZ, UR4 ;  /* 0x00000004ff007e24 */ /* 0x000fe4000f8e00ff */
[----:B------:R-:W-:Y:S02]  /*1350*/  IMAD.U32 R2, RZ, RZ, UR5 ;  /* 0x00000005ff027e24 */ /* 0x000fe4000f8e00ff */
.L_x_17:
[----:B------:R-:W-:Y:S05]  /*1360*/  BRA.U !UP2, `(.L_x_18) ;  /* 0x000000010ad47547 */ /* 0x000fea000b800000 */
[----:B------:R-:W1:Y:S01]  /*1370*/  LDCU.128 UR12, c[0x0][0xf10] ;  /* 0x0001e200ff0c77ac */ /* 0x000e620008000c00 */
[----:B------:R-:W2:Y:S01]  /*1380*/  LDCU UR6, c[0x0][0x370] ;  /* 0x00006e00ff0677ac */ /* 0x000ea20008000800 */
[----:B------:R-:W3:Y:S01]  /*1390*/  LDCU UR5, c[0x0][0x374] ;  /* 0x00006e80ff0577ac */ /* 0x000ee20008000800 */
[----:B------:R-:W4:Y:S01]  /*13a0*/  LDCU UR26, c[0x0][0xf0c] ;  /* 0x0001e180ff1a77ac */ /* 0x000f220008000800 */
[----:B------:R-:W4:Y:S01]  /*13b0*/  LDCU UR4, c[0x0][0xf20] ;  /* 0x0001e400ff0477ac */ /* 0x000f220008000800 */
[----:B------:R-:W4:Y:S01]  /*13c0*/  LDCU.64 UR8, c[0x0][0xf28] ;  /* 0x0001e500ff0877ac */ /* 0x000f220008000a00 */
[----:B-1----:R-:W-:Y:S02]  /*13d0*/  UISETP.NE.AND UP0, UPT, UR14, 0x1, UPT ;  /* 0x000000010e00788c */ /* 0x002fe4000bf05270 */
[----:B---3--:R-:W-:Y:S02]  /*13e0*/  UIMAD.WIDE.U32 UR10, UR5, UR15, URZ ;  /* 0x0000000f050a72a5 */ /* 0x008fe4000f8e00ff */
[----:B--2---:R-:W-:-:S02]  /*13f0*/  UIMAD.WIDE.U32 UR22, UR6, UR12, URZ ;  /* 0x0000000c061672a5 */ /* 0x004fc4000f8e00ff */
[----:B----4-:R-:W-:Y:S02]  /*1400*/  UISETP.NE.AND UP1, UPT, UR26, 0x1, UPT ;  /* 0x000000011a00788c */ /* 0x010fe4000bf25270 */
[----:B------:R-:W-:Y:S01]  /*1410*/  UISETP.NE.AND UP2, UPT, UR21, 0x1, UPT ;  /* 0x000000011500788c */ /* 0x000fe2000bf45270 */
[----:B------:R-:W-:Y:S02]  /*1420*/  UMOV UR10, UR11 ;  /* 0x0000000b000a7c82 */ /* 0x000fe40008000000 */
[----:B------:R-:W-:Y:S01]  /*1430*/  UMOV UR22, UR23 ;  /* 0x0000001700167c82 */ /* 0x000fe20008000000 */
[----:B------:R-:W-:Y:S02]  /*1440*/  @UP0 USHF.R.U32.HI UR5, URZ, UR4, UR10 ;  /* 0x00000004ff050299 */ /* 0x000fe4000801160a */
[----:B------:R-:W-:Y:S02]  /*1450*/  UIMAD.WIDE.U32 UR24, UR16, UR15, URZ ;  /* 0x0000000f101872a5 */ /* 0x000fe4000f8e00ff */
[----:B------:R-:W-:-:S02]  /*1460*/  UIMAD.WIDE.U32 UR10, UR5, UR8, URZ ;  /* 0x00000008050a72a5 */ /* 0x000fc4000f8e00ff */
[----:B------:R-:W-:Y:S02]  /*1470*/  @UP1 USHF.R.U32.HI UR6, URZ, UR13, UR22 ;  /* 0x0000000dff061299 */ /* 0x000fe40008011616 */
[----:B------:R-:W-:Y:S02]  /*1480*/  UIMAD.WIDE.U32 UR18, UR20, UR12, URZ ;  /* 0x0000000c141272a5 */ /* 0x000fe4000f8e00ff */
[----:B------:R-:W-:Y:S01]  /*1490*/  UIMAD.WIDE.U32 UR22, UR6, UR8, URZ ;  /* 0x00000008061672a5 */ /* 0x000fe2000f8e00ff */
[----:B------:R-:W-:Y:S01]  /*14a0*/  UMOV UR24, UR25 ;  /* 0x0000001900187c82 */ /* 0x000fe20008000000 */
[----:B------:R-:W-:Y:S01]  /*14b0*/  UMOV UR10, UR11 ;  /* 0x0000000b000a7c82 */ /* 0x000fe20008000000 */
[----:B------:R-:W-:Y:S02]  /*14c0*/  USHF.R.U32.HI UR24, URZ, UR4, UR24 ;  /* 0x00000004ff187299 */ /* 0x000fe40008011618 */
[----:B------:R-:W-:Y:S02]  /*14d0*/  @UP2 USHF.R.U32.HI UR5, URZ, UR9, UR10 ;  /* 0x00000009ff052299 */ /* 0x000fe4000801160a */
[----:B------:R-:W-:Y:S01]  /*14e0*/  UMOV UR7, UR23 ;  /* 0x0000001700077c82 */ /* 0x000fe20008000000 */
[----:B------:R-:W-:Y:S01]  /*14f0*/  UMOV UR18, UR19 ;  /* 0x0000001300127c82 */ /* 0x000fe20008000000 */
[----:B------:R-:W-:-:S02]  /*1500*/  @UP2 USHF.R.U32.HI UR6, URZ, UR9, UR7 ;  /* 0x00000009ff062299 */ /* 0x000fc40008011607 */
[----:B------:R-:W-:Y:S02]  /*1510*/  USHF.R.U32.HI UR13, URZ, UR13, UR18 ;  /* 0x0000000dff0d7299 */ /* 0x000fe40008011612 */
[----:B------:R-:W-:Y:S02]  /*1520*/  USEL UR4, UR16, UR24, !UP0 ;  /* 0x0000001810047287 */ /* 0x000fe4000c000000 */
[----:B------:R-:W-:Y:S02]  /*1530*/  UIMAD UR7, UR5, UR21, URZ ;  /* 0x00000015050772a4 */ /* 0x000fe4000f8e02ff */
[----:B------:R-:W-:Y:S02]  /*1540*/  USEL UR5, UR20, UR13, !UP1 ;  /* 0x0000000d14057287 */ /* 0x000fe4000c800000 */
[----:B------:R-:W-:Y:S02]  /*1550*/  UIMAD UR12, UR6, UR21, URZ ;  /* 0x00000015060c72a4 */ /* 0x000fe4000f8e02ff */
[----:B------:R-:W-:-:S02]  /*1560*/  UISETP.GE.AND UP0, UPT, UR4, UR7, UPT ;  /* 0x000000070400728c */ /* 0x000fc4000bf06270 */
[----:B------:R-:W-:Y:S02]  /*1570*/  UIMAD.WIDE.U32 UR10, UR4, UR8, URZ ;  /* 0x00000008040a72a5 */ /* 0x000fe4000f8e00ff */
[----:B------:R-:W-:Y:S02]  /*1580*/  UISETP.GE.OR UP0, UPT, UR5, UR12, UP0 ;  /* 0x0000000c0500728c */ /* 0x000fe40008706670 */
[----:B------:R-:W-:Y:S02]  /*1590*/  UIMAD.WIDE.U32 UR12, UR5, UR8, URZ ;  /* 0x00000008050c72a5 */ /* 0x000fe4000f8e00ff */
[----:B------:R-:W-:Y:S01]  /*15a0*/  UIADD3 UR10, UPT, UPT, -UR4, URZ, URZ ;  /* 0x000000ff040a7290 */ /* 0x000fe2000fffe1ff */
[----:B------:R-:W-:Y:S01]  /*15b0*/  UMOV UR8, UR11 ;  /* 0x0000000b00087c82 */ /* 0x000fe20008000000 */
[----:B------:R-:W-:Y:S02]  /*15c0*/  UIADD3 UR11, UPT, UPT, -UR5, URZ, URZ ;  /* 0x000000ff050b7290 */ /* 0x000fe4000fffe1ff */
[----:B------:R-:W-:-:S03]  /*15d0*/  USHF.R.U32.HI UR8, URZ, UR9, UR8 ;  /* 0x00000009ff087299 */ /* 0x000fc60008011608 */
[----:B------:R-:W-:Y:S01]  /*15e0*/  @!UP0 UMOV UR7, UR13 ;  /* 0x0000000d00078c82 */ /* 0x000fe20008000000 */
[----:B------:R-:W-:Y:S02]  /*15f0*/  UIMAD UR16, UR14, UR10, UR16 ;  /* 0x0000000a0e1072a4 */ /* 0x000fe4000f8e0210 */
[----:B------:R-:W-:Y:S02]  /*1600*/  USEL UR8, UR4, UR8, !UP2 ;  /* 0x0000000804087287 */ /* 0x000fe4000d000000 */
[----:B------:R-:W-:Y:S02]  /*1610*/  @!UP0 USHF.R.U32.HI UR7, URZ, UR9, UR7 ;  /* 0x00000009ff078299 */ /* 0x000fe40008011607 */
[----:B------:R-:W-:Y:S02]  /*1620*/  UIADD3 UR9, UPT, UPT, -UR8, URZ, URZ ;  /* 0x000000ff08097290 */ /* 0x000fe4000fffe1ff */
[----:B------:R-:W-:Y:S02]  /*1630*/  @!UP0 USEL UR7, UR5, UR7, !UP2 ;  /* 0x0000000705078287 */ /* 0x000fe4000d000000 */
[----:B------:R-:W-:-:S02]  /*1640*/  UIMAD UR9, UR21, UR9, UR4 ;  /* 0x00000009150972a4 */ /* 0x000fc4000f8e0204 */
[----:B------:R-:W-:Y:S02]  /*1650*/  @!UP0 UIADD3 UR8, UPT, UPT, UR8, -UR7, URZ ;  /* 0x8000000708088290 */ /* 0x000fe4000fffe0ff */
[----:B------:R-:W-:Y:S02]  /*1660*/  @!UP0 UIMAD UR6, UR9, UR6, UR7 ;  /* 0x00000006090682a4 */ /* 0x000fe4000f8e0207 */
[----:B------:R-:W-:Y:S02]  /*1670*/  @!UP0 UIMAD UR4, UR8, UR21, UR5 ;  /* 0x00000015080482a4 */ /* 0x000fe4000f8e0205 */
[----:B------:R-:W-:Y:S02]  /*1680*/  UIMAD UR20, UR26, UR11, UR20 ;  /* 0x0000000b1a1472a4 */ /* 0x000fe4000f8e0214 */
[----:B------:R-:W-:Y:S01]  /*1690*/  UIMAD UR16, UR4, UR14, UR16 ;  /* 0x0000000e041072a4 */ /* 0x000fe2000f8e0210 */
[----:B------:R-:W-:Y:S02]  /*16a0*/  @!UP0 UMOV UR5, UR6 ;  /* 0x0000000600058c82 */ /* 0x000fe40008000000 */
[----:B------:R-:W-:-:S12]  /*16b0*/  UIMAD UR20, UR5, UR26, UR20 ;  /* 0x0000001a051472a4 */ /* 0x000fd8000f8e0214 */
.L_x_18:
[----:B------:R-:W-:Y:S02]  /*16c0*/  UISETP.NE.AND UP1, UPT, UR28, 0x1, UPT ;  /* 0x000000011c00788c */ /* 0x000fe4000bf25270 */
[----:B------:R-:W-:Y:S02]  /*16d0*/  USHF.L.U32 UR4, UR68, 0x7, URZ ;  /* 0x0000000744047899 */ /* 0x000fe400080006ff */
[----:B------:R-:W-:Y:S02]  /*16e0*/  ULOP3.LUT UR51, UR51, 0x800, URZ, 0xc0, !UPT ;  /* 0x0000080033337892 */ /* 0x000fe4000f8ec0ff */
[----:B------:R-:W-:Y:S02]  /*16f0*/  ULOP3.LUT UR46, UR46, 0xffff, URZ, 0xc0, !UPT ;  /* 0x0000ffff2e2e7892 */ /* 0x000fe4000f8ec0ff */
[----:B------:R-:W-:Y:S02]  /*1700*/  ULOP3.LUT UR45, UR45, 0xffff, URZ, 0xc0, !UPT ;  /* 0x0000ffff2d2d7892 */ /* 0x000fe4000f8ec0ff */
[----:B------:R-:W-:-:S02]  /*1710*/  UISETP.NE.AND UP0, UPT, UR17, 0x2, UPT ;  /* 0x000000021100788c */ /* 0x000fc4000bf05270 */
[----:B------:R-:W-:Y:S02]  /*1720*/  ULOP3.LUT UR64, UR64, 0x40, URZ, 0xc0, !UPT ;  /* 0x0000004040407892 */ /* 0x000fe4000f8ec0ff */
[----:B------:R-:W-:Y:S02]  /*1730*/  ULOP3.LUT UR47, UR47, 0x2000, URZ, 0xc0, !UPT ;  /* 0x000020002f2f7892 */ /* 0x000fe4000f8ec0ff */
[----:B------:R-:W-:Y:S02]  /*1740*/  ULOP3.LUT UR52, UR52, 0x400, URZ, 0xc0, !UPT ;  /* 0x0000040034347892 */ /* 0x000fe4000f8ec0ff */
[----:B------:R-:W-:Y:S02]  /*1750*/  ULOP3.LUT UR65, UR4, 0x80, URZ, 0xc0, !UPT ;  /* 0x0000008004417892 */ /* 0x000fe4000f8ec0ff */
[----:B------:R-:W-:Y:S02]  /*1760*/  USHF.R.U32.HI UR50, URZ, 0xa, UR51 ;  /* 0x0000000aff327899 */ /* 0x000fe40008011633 */
[----:B------:R-:W-:-:S02]  /*1770*/  USHF.L.U32 UR46, UR30, UR46, URZ ;  /* 0x0000002e1e2e7299 */ /* 0x000fc400080006ff */
[----:B------:R-:W-:Y:S01]  /*1780*/  USHF.L.U32 UR45, UR29, UR45, URZ ;  /* 0x0000002d1d2d7299 */ /* 0x000fe200080006ff */
[----:B------:R-:W-:Y:S11]  /*1790*/  BRA.U UP1, `(.L_x_19) ;  /* 0x0000000101447547 */ /* 0x000ff6000b800000 */
[----:B------:R-:W1:Y:S01]  /*17a0*/  LDCU.128 UR8, c[0x0][0xf10] ;  /* 0x0001e200ff0877ac */ /* 0x000e620008000c00 */
[----:B------:R-:W2:Y:S01]  /*17b0*/  LDCU UR12, c[0x0][0xf0c] ;  /* 0x0001e180ff0c77ac */ /* 0x000ea20008000800 */
[----:B------:R-:W3:Y:S01]  /*17c0*/  LDCU UR13, c[0x0][0xf20] ;  /* 0x0001e400ff0d77ac */ /* 0x000ee20008000800 */
[----:B-1----:R-:W-:Y:S02]  /*17d0*/  UIMAD.WIDE.U32 UR6, UR20, UR8, URZ ;  /* 0x00000008140672a5 */ /* 0x002fe4000f8e00ff */
[----:B------:R-:W-:Y:S02]  /*17e0*/  UIMAD.WIDE.U32 UR4, UR16, UR11, URZ ;  /* 0x0000000b100472a5 */ /* 0x000fe4000f8e00ff */
[----:B--2---:R-:W-:Y:S02]  /*17f0*/  UISETP.NE.AND UP2, UPT, UR12, 0x1, UPT ;  /* 0x000000010c00788c */ /* 0x004fe4000bf45270 */
[----:B------:R-:W-:Y:S01]  /*1800*/  UISETP.NE.AND UP1, UPT, UR10, 0x1, UPT ;  /* 0x000000010a00788c */ /* 0x000fe2000bf25270 */
[----:B------:R-:W-:-:S02]  /*1810*/  UMOV UR6, UR7 ;  /* 0x0000000700067c82 */ /* 0x000fc40008000000 */
[----:B------:R-:W-:Y:S01]  /*1820*/  UMOV UR4, UR5 ;  /* 0x0000000500047c82 */ /* 0x000fe20008000000 */
[----:B------:R-:W-:Y:S02]  /*1830*/  USHF.R.U32.HI UR9, URZ, UR9, UR6 ;  /* 0x00000009ff097299 */ /* 0x000fe40008011606 */
[----:B---3--:R-:W-:Y:S02]  /*1840*/  USHF.R.U32.HI UR4, URZ, UR13, UR4 ;  /* 0x0000000dff047299 */ /* 0x008fe40008011604 */
[----:B------:R-:W-:Y:S02]  /*1850*/  USEL UR5, UR20, UR9, !UP2 ;  /* 0x0000000914057287 */ /* 0x000fe4000d000000 */
[----:B------:R-:W-:-:S04]  /*1860*/  USEL UR4, UR16, UR4, !UP1 ;  /* 0x0000000410047287 */ /* 0x000fc8000c800000 */
[----:B------:R-:W-:Y:S02]  /*1870*/  UIADD3 UR6, UPT, UPT, UR5, -UR4, URZ ;  /* 0x8000000405067290 */ /* 0x000fe4000fffe0ff */
[----:B------:R-:W-:Y:S02]  /*1880*/  UIADD3 UR4, UPT, UPT, -UR5, UR4, URZ ;  /* 0x0000000405047290 */ /* 0x000fe4000fffe1ff */
[----:B------:R-:W-:Y:S02]  /*1890*/  UIMAD UR16, UR6, UR10, UR16 ;  /* 0x0000000a061072a4 */ /* 0x000fe4000f8e0210 */
[----:B------:R-:W-:-:S12]  /*18a0*/  UIMAD UR20, UR4, UR12, UR20 ;  /* 0x0000000c041472a4 */ /* 0x000fd8000f8e0214 */
.L_x_19:
[----:B------:R-:W-:Y:S05]  /*18b0*/  BRA.U !UP5, `(.L_x_20) ;  /* 0x000000010d0c7547 */ /* 0x000fea000b800000 */
[----:B------:R-:W-:Y:S01]  /*18c0*/  UCGABAR_WAIT ;  /* 0x0000000000007dc7 */ /* 0x000fe20008000000 */
[----:B------:R-:W-:Y:S01]  /*18d0*/  CCTL.IVALL ;  /* 0x00000000ff00798f */ /* 0x000fe20002000000 */
[----:B------:R-:W-:Y:S05]  /*18e0*/  BRA `(.L_x_21) ;  /* 0x0000000000047947 */ /* 0x000fea0003800000 */
.L_x_20:
[----:B------:R-:W-:Y:S06]  /*18f0*/  BAR.SYNC.DEFER_BLOCKING 0x0 ;  /* 0x0000000000007b1d */ /* 0x000fec0000010000 */
.L_x_21:
[----:B------:R-:W-:Y:S05]  /*1900*/  BRA.U UP0, `(.L_x_22) ;  /* 0x0000001500ac7547 */ /* 0x000fea000b800000 */
[----:B------:R-:W1:Y:S01]  /*1910*/  LDCU UR6, c[0x0][0x38c] ;  /* 0x00007180ff0677ac */ /* 0x000e620008000800 */
[----:B------:R-:W2:Y:S01]  /*1920*/  S2UR UR8, SR_CgaCtaId ;  /* 0x00000000000879c3 */ /* 0x000ea20000008800 */
[----:B------:R-:W-:Y:S01]  /*1930*/  PLOP3.LUT P2, PT, PT, PT, UP3, 0x80, 0x8 ;  /* 0x000000000008781c */ /* 0x000fe20003f4f038 */
[----:B------:R-:W-:Y:S01]  /*1940*/  IMAD.MOV.U32 R12, RZ, RZ, 0x1 ;  /* 0x00000001ff0c7424 */ /* 0x000fe200078e00ff */
[----:B------:R-:W-:Y:S01]  /*1950*/  UMOV UR7, 0x400 ;  /* 0x0000040000077882 */ /* 0x000fe20000000000 */
[----:B------:R-:W-:Y:S01]  /*1960*/  UISETP.NE.AND UP1, UPT, UR17, URZ, UPT ;  /* 0x000000ff1100728c */ /* 0x000fe2000bf25270 */
[----:B------:R-:W-:Y:S02]  /*1970*/  ISETP.NE.AND P3, PT, R3, RZ, P4 ;  /* 0x000000ff0300720c */ /* 0x000fe40002765270 */
[----:B------:R-:W-:Y:S02]  /*1980*/  CS2R R10, SRZ ;  /* 0x00000000000a7805 */ /* 0x000fe4000001ff00 */
[----:B------:R-:W-:Y:S01]  /*1990*/  PLOP3.LUT P2, PT, P2, PT, PT, 0x8, 0x80 ;  /* 0x000000000080781c */ /* 0x000fe2000174e170 */
[----:B------:R-:W-:Y:S01]  /*19a0*/  IMAD.MOV.U32 R9, RZ, RZ, RZ ;  /* 0x000000ffff097224 */ /* 0x000fe200078e00ff */
[----:B------:R-:W3:Y:S01]  /*19b0*/  LDCU UR59, c[0x0][0x370] ;  /* 0x00006e00ff3b77ac */ /* 0x000ee20008000800 */
[----:B------:R-:W-:Y:S01]  /*19c0*/  IMAD.MOV.U32 R8, RZ, RZ, 0x1 ;  /* 0x00000001ff087424 */ /* 0x000fe200078e00ff */
[----:B------:R-:W4:Y:S01]  /*19d0*/  LDCU.64 UR42, c[0x0][0x348] ;  /* 0x00006900ff2a77ac */ /* 0x000f220008000a00 */
[----:B-1----:R-:W-:-:S02]  /*19e0*/  UIADD3 UR5, UPT, UPT, UR6, 0xff, URZ ;  /* 0x000000ff06057890 */ /* 0x002fc4000fffe0ff */
[----:B------:R-:W-:Y:S02]  /*19f0*/  UIADD3 UR64, UPT, UPT, UR65, UR64, URZ ;  /* 0x0000004041407290 */ /* 0x000fe4000fffe0ff */
[----:B------:R-:W-:Y:S02]  /*1a00*/  USHF.R.S32.HI UR4, URZ, 0x1f, UR5 ;  /* 0x0000001fff047899 */ /* 0x000fe40008011405 */
[----:B------:R-:W-:Y:S02]  /*1a10*/  UIADD3 UR66, UPT, UPT, UR6, 0x1fe, URZ ;  /* 0x000001fe06427890 */ /* 0x000fe4000fffe0ff */
[----:B------:R-:W-:Y:S02]  /*1a20*/  ULEA.HI UR4, UR4, UR5, URZ, 0x8 ;  /* 0x0000000504047291 */ /* 0x000fe4000f8f40ff */
[----:B--2---:R-:W-:Y:S02]  /*1a30*/  ULEA UR7, UR8, UR7, 0x18 ;  /* 0x0000000708077291 */ /* 0x004fe4000f8ec0ff */
[----:B------:R-:W-:-:S02]  /*1a40*/  USHF.R.S32.HI UR61, URZ, 0x8, UR4 ;  /* 0x00000008ff3d7899 */ /* 0x000fc40008011404 */
[----:B------:R-:W-:Y:S02]  /*1a50*/  UIADD3 UR4, UPT, UPT, UR6, -0x1, URZ ;  /* 0xffffffff06047890 */ /* 0x000fe4000fffe0ff */
[----:B------:R-:W-:Y:S02]  /*1a60*/  UISETP.LT.U32.AND UP0, UPT, UR61, 0x4, UPT ;  /* 0x000000043d00788c */ /* 0x000fe4000bf01070 */
[----:B------:R-:W-:Y:S02]  /*1a70*/  UISETP.GE.U32.AND UP2, UPT, UR4, -0x1ff, UPT ;  /* 0xfffffe010400788c */ /* 0x000fe4000bf46070 */
[----:B------:R-:W-:Y:S01]  /*1a80*/  USEL UR60, UR61, 0x4, UP0 ;  /* 0x000000043d3c7887 */ /* 0x000fe20008000000 */
[----:B------:R-:W1:Y:S03]  /*1a90*/  LDCU UR58, c[0x0][0x374] ;  /* 0x00006e80ff3a77ac */ /* 0x000e660008000800 */
[----:B------:R-:W-:-:S02]  /*1aa0*/  UIADD3 UR4, UPT, UPT, UR60, -0x1, URZ ;  /* 0xffffffff3c047890 */ /* 0x000fc4000fffe0ff */
[----:B------:R-:W-:-:S03]  /*1ab0*/  USEL UR37, UR49, 0x2, UP1 ;  /* 0x0000000231257887 */ /* 0x000fc60008800000 */
[----:B------:R-:W-:Y:S02]  /*1ac0*/  @UP2 UIADD3 UR4, UPT, UPT, UR60, URZ, URZ ;  /* 0x000000ff3c042290 */ /* 0x000fe4000fffe0ff */
[----:B------:R-:W-:Y:S02]  /*1ad0*/  UIADD3 UR55, UPT, UPT, UR7, 0x30800, UR52 ;  /* 0x0003080007377890 */ /* 0x000fe4000fffe034 */
[----:B------:R-:W-:Y:S02]  /*1ae0*/  UIADD3 UR54, UPT, UPT, UR7, 0x32800, UR51 ;  /* 0x0003280007367890 */ /* 0x000fe4000fffe033 */
[----:B------:R-:W-:Y:S02]  /*1af0*/  UIADD3 UR63, UPT, UPT, UR61, -UR60, URZ ;  /* 0x8000003c3d3f7290 */ /* 0x000fe4000fffe0ff */
[----:B------:R-:W-:Y:S02]  /*1b00*/  UIADD3 UR53, UPT, UPT, UR4, 0x1, URZ ;  /* 0x0000000104357890 */ /* 0x000fe4000fffe0ff */
[----:B------:R-:W-:Y:S01]  /*1b10*/  UIADD3 UR62, UPT, UPT, -UR4, URZ, URZ ;  /* 0x000000ff043e7290 */ /* 0x000fe2000fffe1ff */
[----:B-1-34-:R-:W-:-:S11]  /*1b20*/  UMOV UR15, URZ ;  /* 0x000000ff000f7c82 */ /* 0x01afd60008000000 */
.L_x_46:
[----:B-1----:R-:W1:Y:S02]  /*1b30*/  S2UR UR4, SR_CgaCtaId ;  /* 0x00000000000479c3 */ /* 0x002e640000008800 */
[----:B-1----:R-:W-:-:S09]  /*1b40*/  UISETP.NE.AND UP0, UPT, UR4, URZ, UPT ;  /* 0x000000ff0400728c */ /* 0x002fd2000bf05270 */
[----:B---3--:R-:W-:Y:S05]  /*1b50*/  BRA.U UP0, `(.L_x_23) ;  /* 0x0000000100287547 */ /* 0x008fea000b800000 */
[----:B------:R-:W-:Y:S02]  /*1b60*/  LEA R0, R9, UR7, 0x3 ;  /* 0x0000000709007c11 */ /* 0x000fe4000f8e18ff */
[----:B------:R-:W-:-:S04]  /*1b70*/  SHF.L.U32 R3, R8, 0x1f, RZ ;  /* 0x0000001f08037819 */ /* 0x000fc800000006ff */
[----:B------:R-:W1:Y:S02]  /*1b80*/  SYNCS.PHASECHK.TRANS64.TRYWAIT P0, [R0+URZ+0xd0], R3 ;  /* 0x0000d003000075a7 */ /* 0x000e6400080011ff */
[----:B-1----:R-:W-:Y:S05]  /*1b90*/  @!P0 BRA `(.L_x_24) ;  /* 0x000000ac009c8947 */ /* 0x002fea0003800000 */
.L_x_153:
[----:B------:R2:W-:Y:S01]  /*1ba0*/  SYNCS.ARRIVE.TRANS64.A1T0 RZ, [R0+URZ+0xc0], RZ ;  /* 0x0000c0ff00ff79a7 */ /* 0x0005e200081000ff */
[----:B------:R-:W-:-:S05]  /*1bb0*/  VIADD R9, R9, 0x1 ;  /* 0x0000000109097836 */ /* 0x000fca0000000000 */
[----:B------:R-:W-:-:S04]  /*1bc0*/  ISETP.NE.AND P0, PT, R9, 0x2, PT ;  /* 0x000000020900780c */ /* 0x000fc80003f05270 */
[----:B-1----:R-:W-:Y:S02]  /*1bd0*/  SEL R3, RZ, 0x1, P0 ;  /* 0x00000001ff037807 */ /* 0x002fe40000000000 */
[----:B------:R-:W-:Y:S02]  /*1be0*/  SEL R9, R9, RZ, P0 ;  /* 0x000000ff09097207 */ /* 0x000fe40000000000 */
[----:B------:R-:W-:Y:S02]  /*1bf0*/  LOP3.LUT R8, R8, R3, RZ, 0x3c, !PT ;  /* 0x0000000308087212 */ /* 0x000fe400078e3cff */
.L_x_23:
[----:B------:R-:W-:Y:S01]  /*1c00*/  ULEA UR4, UR15, UR7, 0x3 ;  /* 0x000000070f047291 */ /* 0x000fe2000f8e18ff */
[----:B--2---:R-:W-:Y:S01]  /*1c10*/  SHF.L.U32 R0, R12, 0x1f, RZ ;  /* 0x0000001f0c007819 */ /* 0x004fe200000006ff */
[----:B------:R-:W-:Y:S02]  /*1c20*/  UISETP.GE.U32.AND UP0, UPT, UR66, 0x1ff, UPT ;  /* 0x000001ff4200788c */ /* 0x000fe4000bf06070 */
[----:B------:R-:W-:Y:S02]  /*1c30*/  USHF.L.U32 UR11, UR16, 0x1, URZ ;  /* 0x00000001100b7899 */ /* 0x000fe400080006ff */
[----:B------:R-:W-:Y:S01]  /*1c40*/  ULEA UR27, UR16, UR65, 0x8 ;  /* 0x00000041101b7291 */ /* 0x000fe2000f8e40ff */
[----:B------:R-:W-:Y:S02]  /*1c50*/  UMOV UR14, URZ ;  /* 0x000000ff000e7c82 */ /* 0x000fe40008000000 */
[----:B------:R1:W2:Y:S01]  /*1c60*/  SYNCS.PHASECHK.TRANS64.TRYWAIT P1, [UR4+0x20], R0 ;  /* 0x00002000ff0075a7 */ /* 0x0002a20008021104 */
[----:B------:R-:W-:-:S04]  /*1c70*/  ULEA.HI UR4, UR20, UR20, URZ, 0x1 ;  /* 0x0000001414047291 */ /* 0x000fc8000f8f08ff */
[----:B------:R-:W-:Y:S02]  /*1c80*/  USHF.L.U32 UR5, UR4, 0x7, URZ ;  /* 0x0000000704057899 */ /* 0x000fe400080006ff */
[----:B------:R-:W-:Y:S02]  /*1c90*/  ULOP3.LUT UR20, UR4, 0xfffffffe, URZ, 0xc0, !UPT ;  /* 0xfffffffe04147892 */ /* 0x000fe4000f8ec0ff */
[----:B------:R-:W-:Y:S02]  /*1ca0*/  ULOP3.LUT UR5, UR5, 0xffffff00, URZ, 0xc0, !UPT ;  /* 0xffffff0005057892 */ /* 0x000fe4000f8ec0ff */
[----:B------:R-:W-:Y:S02]  /*1cb0*/  ULOP3.LUT UR20, UR20, 0x1, UR68, 0xf8, !UPT ;  /* 0x0000000114147892 */ /* 0x000fe4000f8ef844 */
[----:B------:R-:W-:Y:S01]  /*1cc0*/  UIADD3 UR35, UPT, UPT, UR64, UR5, URZ ;  /* 0x0000000540237290 */ /* 0x000fe2000fffe0ff */
[----:B------:R-:W-:Y:S11]  /*1cd0*/  BRA.U !UP0, `(.L_x_25) ;  /* 0x00000005082c7547 */ /* 0x000ff6000b800000 */
[----:B------:R-:W-:Y:S01]  /*1ce0*/  UMOV UR29, UR62 ;  /* 0x0000003e001d7c82 */ /* 0x000fe20008000000 */
[----:B------:R-:W-:Y:S01]  /*1cf0*/  UMOV UR4, UR15 ;  /* 0x0000000f00047c82 */ /* 0x000fe20008000000 */
[----:B------:R-:W-:Y:S01]  /*1d00*/  UMOV UR34, URZ ;  /* 0x000000ff00227c82 */ /* 0x000fe20008000000 */
[----:B------:R-:W-:Y:S01]  /*1d10*/  UMOV UR19, UR67 ;  /* 0x0000004300137c82 */ /* 0x000fe20008000000 */
[----:B------:R-:W-:-:S05]  /*1d20*/  UMOV UR12, UR50 ;  /* 0x00000032000c7c82 */ /* 0x000fca0008000000 */
.L_x_33:
[----:B------:R-:W-:Y:S01]  /*1d30*/  ULEA UR5, UR4, UR7, 0x3 ;  /* 0x0000000704057291 */ /* 0x000fe2000f8e18ff */
[----:B--2---:R-:W-:Y:S01]  /*1d40*/  @P4 MOV R2, 0x13000 ;  /* 0x0001300000024802 */ /* 0x004fe20000000f00 */
[----:B--23--:R-:W-:Y:S10]  /*1d50*/  @P1 BRA `(.L_x_26) ;  /* 0x00000000000c1947 */ /* 0x00cff40003800000 */
[----:B------:R-:W-:-:S04]  /*1d60*/  SHF.L.U32 R3, R12, 0x1f, RZ ;  /* 0x0000001f0c037819 */ /* 0x000fc800000006ff */
[----:B------:R-:W2:Y:S02]  /*1d70*/  SYNCS.PHASECHK.TRANS64.TRYWAIT P0, [UR5+0x20], R3 ;  /* 0x00002003ff0075a7 */ /* 0x000ea40008001105 */
[----:B--2---:R-:W-:Y:S05]  /*1d80*/  @!P0 BRA `(.L_x_27) ;  /* 0x000000ac00348947 */ /* 0x004fea0003800000 */
.L_x_26:
[----:B------:R2:W-:Y:S01]  /*1d90*/  @P4 SYNCS.ARRIVE.TRANS64 RZ, [UR5], R2 ;  /* 0x00000002ffff49a7 */ /* 0x0005e20008000005 */
[----:B------:R-:W-:Y:S02]  /*1da0*/  ULOP3.LUT UR6, UR37, 0x2, URZ, 0xfc, !UPT ;  /* 0x0000000225067892 */ /* 0x000fe4000f8efcff */
[----:B------:R-:W-:Y:S02]  /*1db0*/  UIADD3 UR29, UPT, UPT, UR29, 0x1, URZ ;  /* 0x000000011d1d7890 */ /* 0x000fe4000fffe0ff */
[----:B------:R-:W-:Y:S02]  /*1dc0*/  UISETP.NE.AND UP0, UPT, UR6, 0x2, UPT ;  /* 0x000000020600788c */ /* 0x000fe4000bf05270 */
[----:B------:R-:W-:-:S07]  /*1dd0*/  UISETP.NE.AND UP4, UPT, UR29, 0x1, UPT ;  /* 0x000000011d00788c */ /* 0x000fce000bf85270 */
[----:B------:R-:W-:Y:S05]  /*1de0*/  BRA.U UP0, `(.L_x_28) ;  /* 0x0000000100047547 */ /* 0x000fea000b800000 */
[----:B------:R-:W-:Y:S05]  /*1df0*/  BPT.TRAP 0x1 ;  /* 0x000000040000795c */ /* 0x000fea0000300000 */
.L_x_28:
[----:B------:R-:W-:Y:S04]  /*1e00*/  BSSY.RECONVERGENT B0, `(.L_x_29) ;  /* 0x0000003000007945 */ /* 0x000fe80003800200 */
[----:B------:R-:W-:Y:S05]  /*1e10*/  @!P3 BRA `(.L_x_30) ;  /* 0x000000000004b947 */ /* 0x000fea0003800000 */
[----:B------:R-:W-:Y:S05]  /*1e20*/  BPT.TRAP 0x1 ;  /* 0x000000040000795c */ /* 0x000fea0000300000 */
.L_x_30:
[----:B------:R-:W-:Y:S05]  /*1e30*/  BSYNC.RECONVERGENT B0 ;  /* 0x0000000000007941 */ /* 0x000fea0003800200 */
.L_x_29:
[----:B------:R-:W-:Y:S01]  /*1e40*/  UIADD3 UR6, UPT, UPT, UR4, 0x1, URZ ;  /* 0x0000000104067890 */ /* 0x000fe2000fffe0ff */
[----:B------:R-:W-:Y:S01]  /*1e50*/  BSSY.RECONVERGENT B0, `(.L_x_31) ;  /* 0x000002d000007945 */ /* 0x000fe20003800200 */
[----:B------:R-:W-:Y:S02]  /*1e60*/  ELECT P0, URZ, PT ;  /* 0x0000000000ff782f */ /* 0x000fe40003800000 */
[----:B------:R-:W-:-:S04]  /*1e70*/  UISETP.NE.AND UP0, UPT, UR6, 0x4, UPT ;  /* 0x000000040600788c */ /* 0x000fc8000bf05270 */
[----:B------:R-:W-:Y:S02]  /*1e80*/  USEL UR8, URZ, 0x1, UP0 ;  /* 0x00000001ff087887 */ /* 0x000fe40008000000 */
[----:B------:R-:W-:-:S04]  /*1e90*/  USEL UR15, UR6, URZ, UP0 ;  /* 0x000000ff060f7287 */ /* 0x000fc80008000000 */
[----:B------:R-:W-:Y:S01]  /*1ea0*/  ULEA UR6, UR15, UR7, 0x3 ;  /* 0x000000070f067291 */ /* 0x000fe2000f8e18ff */
[----:B------:R-:W-:-:S04]  /*1eb0*/  LOP3.LUT R12, R12, UR8, RZ, 0x3c, !PT ;  /* 0x000000080c0c7c12 */ /* 0x000fc8000f8e3cff */
[----:B-1----:R-:W-:-:S04]  /*1ec0*/  SHF.L.U32 R0, R12, 0x1f, RZ ;  /* 0x0000001f0c007819 */ /* 0x002fc800000006ff */
[----:B------:R1:W3:Y:S01]  /*1ed0*/  SYNCS.PHASECHK.TRANS64.TRYWAIT P1, [UR6+0x20], R0 ;  /* 0x00002000ff0075a7 */ /* 0x0002e20008021106 */
[----:B------:R-:W-:Y:S05]  /*1ee0*/  @!P0 BRA `(.L_x_32) ;  /* 0x00000000008c8947 */ /* 0x000fea0003800000 */
[----:B------:R-:W-:Y:S02]  /*1ef0*/  USHF.L.U32 UR24, UR4, 0xe, URZ ;  /* 0x0000000e04187899 */ /* 0x000fe400080006ff */
[----:B------:R-:W-:Y:S02]  /*1f00*/  UIADD3 UR40, UP3, UPT, UR42, 0x80, URZ ;  /* 0x000000802a287890 */ /* 0x000fe4000ff7e0ff */
[----:B------:R-:W-:Y:S02]  /*1f10*/  ULOP3.LUT UR32, UR24, UR47, URZ, 0xfc, !UPT ;  /* 0x0000002f18207292 */ /* 0x000fe4000f8efcff */
[----:B------:R-:W-:Y:S02]  /*1f20*/  UIADD3 UR38, UP2, UPT, UR42, 0x180, URZ ;  /* 0x000001802a267890 */ /* 0x000fe4000ff5e0ff */
[----:B------:R-:W-:Y:S02]  /*1f30*/  ULEA UR16, UR4, UR52, 0xb ;  /* 0x0000003404107291 */ /* 0x000fe4000f8e58ff */
[----:B------:R-:W-:-:S02]  /*1f40*/  UIADD3 UR30, UP1, UPT, UR42, 0x280, URZ ;  /* 0x000002802a1e7890 */ /* 0x000fc4000ff3e0ff */
[----:B------:R-:W-:Y:S02]  /*1f50*/  ULEA UR8, UR4, UR51, 0xc ;  /* 0x0000003304087291 */ /* 0x000fe4000f8e60ff */
[----:B------:R-:W-:Y:S02]  /*1f60*/  UIADD3 UR22, UP0, UPT, UR42, 0x380, URZ ;  /* 0x000003802a167890 */ /* 0x000fe4000ff1e0ff */
[----:B------:R-:W-:Y:S02]  /*1f70*/  ULOP3.LUT UR33, UR5, 0xfefffff8, URZ, 0xc0, !UPT ;  /* 0xfefffff805217892 */ /* 0x000fe4000f8ec0ff */
[----:B------:R-:W-:Y:S02]  /*1f80*/  UIADD3.X UR41, UPT, UPT, URZ, UR43, URZ, UP3, !UPT ;  /* 0x0000002bff297290 */ /* 0x000fe40009ffe4ff */
[----:B------:R-:W-:Y:S02]  /*1f90*/  UPRMT UR6, URZ, 0x5410, UR46 ;  /* 0x00005410ff067896 */ /* 0x000fe4000800002e */
[----:B------:R-:W-:-:S02]  /*1fa0*/  UIADD3 UR32, UPT, UPT, UR7, 0x10800, UR32 ;  /* 0x0001080007207890 */ /* 0x000fc4000fffe020 */
[----:B------:R-:W-:Y:S02]  /*1fb0*/  UIADD3.X UR39, UPT, UPT, URZ, UR43, URZ, UP2, !UPT ;  /* 0x0000002bff277290 */ /* 0x000fe400097fe4ff */
[----:B------:R-:W-:Y:S02]  /*1fc0*/  UIADD3 UR24, UPT, UPT, UR7, 0x20800, UR24 ;  /* 0x0002080007187890 */ /* 0x000fe4000fffe018 */
[----:B------:R-:W-:Y:S02]  /*1fd0*/  UIADD3.X UR31, UPT, UPT, URZ, UR43, URZ, UP1, !UPT ;  /* 0x0000002bff1f7290 */ /* 0x000fe40008ffe4ff */
[----:B------:R-:W-:Y:S02]  /*1fe0*/  UIADD3 UR16, UPT, UPT, UR7, 0x30800, UR16 ;  /* 0x0003080007107890 */ /* 0x000fe4000fffe010 */
[----:B------:R-:W-:Y:S02]  /*1ff0*/  UIADD3.X UR23, UPT, UPT, URZ, UR43, URZ, UP0, !UPT ;  /* 0x0000002bff177290 */ /* 0x000fe400087fe4ff */
[----:B------:R-:W-:-:S02]  /*2000*/  UPRMT UR14, URZ, 0x5410, UR45 ;  /* 0x00005410ff0e7896 */ /* 0x000fc4000800002d */
[----:B------:R-:W-:Y:S01]  /*2010*/  UIADD3 UR8, UPT, UPT, UR7, 0x32800, UR8 ;  /* 0x0003280007087890 */ /* 0x000fe2000fffe008 */
[----:B------:R-:W-:Y:S01]  /*2020*/  UMOV UR48, 0x0 ;  /* 0x0000000000307882 */ /* 0x000fe20000000000 */
[----:B------:R-:W-:Y:S01]  /*2030*/  UMOV UR49, 0x10000000 ;  /* 0x1000000000317882 */ /* 0x000fe20000000000 */
[----:B------:R-:W-:Y:S01]  /*2040*/  UMOV UR26, UR34 ;  /* 0x00000022001a7c82 */ /* 0x000fe20008000000 */
[----:B------:R-:W-:Y:S01]  /*2050*/  UMOV UR28, UR36 ;  /* 0x00000024001c7c82 */ /* 0x000fe20008000000 */
[----:B------:R-:W-:Y:S01]  /*2060*/  UMOV UR18, URZ ;  /* 0x000000ff00127c82 */ /* 0x000fe20008000000 */
[----:B------:R-:W-:Y:S01]  /*2070*/  UMOV UR25, UR33 ;  /* 0x0000002100197c82 */ /* 0x000fe20008000000 */
[----:B------:R-:W-:Y:S01]  /*2080*/  UMOV UR21, UR36 ;  /* 0x0000002400157c82 */ /* 0x000fe20008000000 */
[----:B------:R-:W-:Y:S01]  /*2090*/  UMOV UR17, UR33 ;  /* 0x0000002100117c82 */ /* 0x000fe20008000000 */
[----:B------:R4:W-:Y:S01]  /*20a0*/  UTMALDG.3D.MULTICAST.2CTA [UR32], [UR40], UR6, desc[UR48] ;  /* 0x00003020280073b4 */ /* 0x0009e20008211806 */
[----:B------:R-:W-:Y:S01]  /*20b0*/  UMOV UR13, UR36 ;  /* 0x00000024000d7c82 */ /* 0x000fe20008000000 */
[----:B------:R-:W-:Y:S01]  /*20c0*/  UMOV UR9, UR33 ;  /* 0x0000002100097c82 */ /* 0x000fe20008000000 */
[----:B------:R-:W-:Y:S01]  /*20d0*/  UMOV UR10, UR18 ;  /* 0x00000012000a7c82 */ /* 0x000fe20008000000 */
[----:B------:R4:W-:Y:S01]  /*20e0*/  UTMALDG.3D.2CTA [UR24], [UR38], desc[UR48] ;  /* 0x00003018260075b4 */ /* 0x0009e20008211000 */
[----:B------:R4:W-:Y:S01]  /*20f0*/  UTMALDG.4D.MULTICAST.2CTA [UR16], [UR30], UR6, desc[UR48] ;  /* 0x000030101e0073b4 */ /* 0x0009e20008219806 */
[----:B------:R4:W-:Y:S02]  /*2100*/  UTMALDG.4D.MULTICAST.2CTA [UR8], [UR22], UR14, desc[UR48] ;  /* 0x00003008160073b4 */ /* 0x0009e4000821980e */
[----:B----4-:R-:W-:Y:S01]  /*2110*/  NOP ;  /* 0x0000000000007918 */ /* 0x010fe20000000000 */
.L_x_32:
[----:B------:R-:W-:Y:S05]  /*2120*/  BSYNC.RECONVERGENT B0 ;  /* 0x0000000000007941 */ /* 0x000fea0003800200 */
.L_x_31:
[----:B------:R-:W-:Y:S02]  /*2130*/  UIADD3 UR34, UPT, UPT, UR34, 0x100, URZ ;  /* 0x0000010022227890 */ /* 0x000fe4000fffe0ff */
[----:B------:R-:W-:Y:S02]  /*2140*/  UIADD3 UR12, UPT, UPT, UR12, 0x4, URZ ;  /* 0x000000040c0c7890 */ /* 0x000fe4000fffe0ff */
[----:B------:R-:W-:Y:S01]  /*2150*/  UIADD3 UR19, UPT, UPT, UR19, 0x4, URZ ;  /* 0x0000000413137890 */ /* 0x000fe2000fffe0ff */
[----:B------:R-:W-:Y:S01]  /*2160*/  UMOV UR4, UR15 ;  /* 0x0000000f00047c82 */ /* 0x000fe20008000000 */
[----:B------:R-:W-:Y:S01]  /*2170*/  UMOV UR14, UR53 ;  /* 0x00000035000e7c82 */ /* 0x000fe20008000000 */
[----:B------:R-:W-:Y:S09]  /*2180*/  BRA.U UP4, `(.L_x_33) ;  /* 0xfffffff904e87547 */ /* 0x000ff2000b83ffff */
.L_x_25:
[----:B------:R-:W-:Y:S01]  /*2190*/  ULEA UR4, UR15, UR7, 0x3 ;  /* 0x000000070f047291 */ /* 0x000fe2000f8e18ff */
[----:B-1----:R-:W-:Y:S01]  /*21a0*/  SHF.L.U32 R0, R12, 0x1f, RZ ;  /* 0x0000001f0c007819 */ /* 0x002fe200000006ff */
[----:B------:R-:W-:Y:S01]  /*21b0*/  @!P2 SYNCS.ARRIVE.TRANS64.A1T0 RZ, [UR7+0x88], RZ ;  /* 0x000088ffffffa9a7 */ /* 0x000fe20008100007 */
[----:B------:R-:W-:-:S06]  /*21c0*/  UISETP.GT.AND UP0, UPT, UR61, UR60, UPT ;  /* 0x0000003c3d00728c */ /* 0x000fcc000bf04270 */
[----:B--23--:R1:W2:Y:S03]  /*21d0*/  SYNCS.PHASECHK.TRANS64.TRYWAIT P1, [UR4+0x20], R0 ;  /* 0x00002000ff0075a7 */ /* 0x00c2a60008021104 */
[----:B------:R-:W-:Y:S05]  /*21e0*/  BRA.U !UP0, `(.L_x_34) ;  /* 0x00000005081c7547 */ /* 0x000fea000b800000 */
[----:B------:R-:W-:Y:S01]  /*21f0*/  UIADD3 UR29, UPT, UPT, UR63, UR14, URZ ;  /* 0x0000000e3f1d7290 */ /* 0x000fe2000fffe0ff */
[----:B------:R-:W-:-:S11]  /*2200*/  UMOV UR5, UR15 ;  /* 0x0000000f00057c82 */ /* 0x000fd60008000000 */
.L_x_42:
[----:B------:R-:W-:Y:S01]  /*2210*/  ULEA UR6, UR5, UR7, 0x3 ;  /* 0x0000000705067291 */ /* 0x000fe2000f8e18ff */
[----:B--2---:R-:W-:Y:S01]  /*2220*/  @P4 MOV R2, 0x13000 ;  /* 0x0001300000024802 */ /* 0x004fe20000000f00 */
[----:B--23--:R-:W-:Y:S10]  /*2230*/  @P1 BRA `(.L_x_35) ;  /* 0x00000000000c1947 */ /* 0x00cff40003800000 */
[----:B------:R-:W-:-:S04]  /*2240*/  SHF.L.U32 R3, R12, 0x1f, RZ ;  /* 0x0000001f0c037819 */ /* 0x000fc800000006ff */
[----:B------:R-:W2:Y:S02]  /*2250*/  SYNCS.PHASECHK.TRANS64.TRYWAIT P0, [UR6+0x20], R3 ;  /* 0x00002003ff0075a7 */ /* 0x000ea40008001106 */
[----:B--2---:R-:W-:Y:S05]  /*2260*/  @!P0 BRA `(.L_x_36) ;  /* 0x000000a800148947 */ /* 0x004fea0003800000 */
.L_x_35:
[----:B------:R2:W-:Y:S01]  /*2270*/  @P4 SYNCS.ARRIVE.TRANS64 RZ, [UR6], R2 ;  /* 0x00000002ffff49a7 */ /* 0x0005e20008000006 */
[----:B------:R-:W-:-:S04]  /*2280*/  ULOP3.LUT UR4, UR37, 0x2, URZ, 0xfc, !UPT ;  /* 0x0000000225047892 */ /* 0x000fc8000f8efcff */
[----:B------:R-:W-:-:S09]  /*2290*/  UISETP.NE.AND UP0, UPT, UR4, 0x2, UPT ;  /* 0x000000020400788c */ /* 0x000fd2000bf05270 */
[----:B------:R-:W-:Y:S05]  /*22a0*/  BRA.U UP0, `(.L_x_37) ;  /* 0x0000000100047547 */ /* 0x000fea000b800000 */
[----:B------:R-:W-:Y:S05]  /*22b0*/  BPT.TRAP 0x1 ;  /* 0x000000040000795c */ /* 0x000fea0000300000 */
.L_x_37:
[----:B------:R-:W-:Y:S04]  /*22c0*/  BSSY.RECONVERGENT B0, `(.L_x_38) ;  /* 0x0000003000007945 */ /* 0x000fe80003800200 */
[----:B------:R-:W-:Y:S05]  /*22d0*/  @!P3 BRA `(.L_x_39) ;  /* 0x000000000004b947 */ /* 0x000fea0003800000 */
[----:B------:R-:W-:Y:S05]  /*22e0*/  BPT.TRAP 0x1 ;  /* 0x000000040000795c */ /* 0x000fea0000300000 */
.L_x_39:
[----:B------:R-:W-:Y:S05]  /*22f0*/  BSYNC.RECONVERGENT B0 ;  /* 0x0000000000007941 */ /* 0x000fea0003800200 */
.L_x_38:
        /* <DEDUP_REMOVED lines=11> */
[----:B------:R-:W4:Y:S01]  /*23b0*/  S2UR UR9, SR_CgaCtaId ;  /* 0x00000000000979c3 */ /* 0x000f220000008800 */
[----:B------:R-:W-:Y:S02]  /*23c0*/  USHF.L.U32 UR24, UR5, 0xe, URZ ;  /* 0x0000000e05187899 */ /* 0x000fe400080006ff */
[----:B------:R-:W-:Y:S02]  /*23d0*/  UIADD3 UR30, UP3, UPT, UR42, 0x80, URZ ;  /* 0x000000802a1e7890 */ /* 0x000fe4000ff7e0ff */
[----:B------:R-:W-:Y:S02]  /*23e0*/  ULOP3.LUT UR32, UR47, UR24, URZ, 0xfc, !UPT ;  /* 0x000000182f207292 */ /* 0x000fe4000f8efcff */
[----:B------:R-:W-:Y:S02]  /*23f0*/  UIADD3 UR22, UP2, UPT, UR42, 0x180, URZ ;  /* 0x000001802a167890 */ /* 0x000fe4000ff5e0ff */
[----:B------:R-:W-:Y:S02]  /*2400*/  USHF.L.U32 UR34, UR14, 0x8, URZ ;  /* 0x000000080e227899 */ /* 0x000fe400080006ff */
[----:B------:R-:W-:-:S02]  /*2410*/  ULOP3.LUT UR33, UR6, 0xfefffff8, URZ, 0xc0, !UPT ;  /* 0xfefffff806217892 */ /* 0x000fc4000f8ec0ff */
[----:B------:R-:W-:Y:S02]  /*2420*/  UIADD3.X UR31, UPT, UPT, URZ, UR43, URZ, UP3, !UPT ;  /* 0x0000002bff1f7290 */ /* 0x000fe40009ffe4ff */
[----:B------:R-:W-:Y:S02]  /*2430*/  UIADD3 UR32, UPT, UPT, UR7, 0x10800, UR32 ;  /* 0x0001080007207890 */ /* 0x000fe4000fffe020 */
[----:B------:R-:W-:Y:S02]  /*2440*/  UPRMT UR4, URZ, 0x5410, UR46 ;  /* 0x00005410ff047896 */ /* 0x000fe4000800002e */
[----:B------:R-:W-:Y:S02]  /*2450*/  UIADD3.X UR23, UPT, UPT, URZ, UR43, URZ, UP2, !UPT ;  /* 0x0000002bff177290 */ /* 0x000fe400097fe4ff */
[----:B------:R-:W-:Y:S02]  /*2460*/  UIADD3 UR24, UPT, UPT, UR7, 0x20800, UR24 ;  /* 0x0002080007187890 */ /* 0x000fe4000fffe018 */
[----:B------:R-:W-:-:S02]  /*2470*/  USHF.L.U32 UR12, UR14, 0x2, URZ ;  /* 0x000000020e0c7899 */ /* 0x000fc400080006ff */
[----:B------:R-:W-:Y:S01]  /*2480*/  UIADD3 UR38, UP1, UPT, UR42, 0x280, URZ ;  /* 0x000002802a267890 */ /* 0x000fe2000ff3e0ff */
[----:B------:R-:W-:Y:S01]  /*2490*/  UMOV UR48, 0x0 ;  /* 0x0000000000307882 */ /* 0x000fe20000000000 */
[----:B------:R-:W-:Y:S01]  /*24a0*/  UMOV UR49, 0x10000000 ;  /* 0x1000000000317882 */ /* 0x000fe20000000000 */
[----:B------:R-:W-:Y:S01]  /*24b0*/  UIADD3 UR40, UP0, UPT, UR42, 0x380, URZ ;  /* 0x000003802a287890 */ /* 0x000fe2000ff1e0ff */
[----:B------:R-:W-:Y:S01]  /*24c0*/  UTMALDG.3D.MULTICAST.2CTA [UR32], [UR30], UR4, desc[UR48] ;  /* 0x000030201e0073b4 */ /* 0x000fe20008211804 */
[----:B------:R-:W-:Y:S01]  /*24d0*/  UMOV UR28, UR36 ;  /* 0x00000024001c7c82 */ /* 0x000fe20008000000 */
[----:B------:R-:W-:Y:S01]  /*24e0*/  UMOV UR25, UR33 ;  /* 0x0000002100197c82 */ /* 0x000fe20008000000 */
[----:B------:R-:W-:Y:S01]  /*24f0*/  UMOV UR26, UR34 ;  /* 0x00000022001a7c82 */ /* 0x000fe20008000000 */
[----:B------:R-:W-:Y:S02]  /*2500*/  ULEA UR16, UR5, UR55, 0xb ;  /* 0x0000003705107291 */ /* 0x000fe4000f8e58ff */
[----:B------:R-:W-:-:S02]  /*2510*/  UIADD3.X UR39, UPT, UPT, URZ, UR43, URZ, UP1, !UPT ;  /* 0x0000002bff277290 */ /* 0x000fc40008ffe4ff */
[----:B----4-:R-:W-:Y:S01]  /*2520*/  ULOP3.LUT UR19, UR12, 0x2, UR9, 0xf8, !UPT ;  /* 0x000000020c137892 */ /* 0x010fe2000f8ef809 */
[----:B------:R4:W-:Y:S01]  /*2530*/  UTMALDG.3D.2CTA [UR24], [UR22], desc[UR48] ;  /* 0x00003018160075b4 */ /* 0x0009e20008211000 */
[----:B------:R-:W-:Y:S02]  /*2540*/  ULEA UR8, UR5, UR54, 0xc ;  /* 0x0000003605087291 */ /* 0x000fe4000f8e60ff */
[----:B------:R-:W-:Y:S02]  /*2550*/  UIADD3 UR12, UPT, UPT, UR50, UR12, URZ ;  /* 0x0000000c320c7290 */ /* 0x000fe4000fffe0ff */
[----:B------:R-:W-:Y:S01]  /*2560*/  UIADD3.X UR41, UPT, UPT, URZ, UR43, URZ, UP0, !UPT ;  /* 0x0000002bff297290 */ /* 0x000fe200087fe4ff */
[----:B------:R-:W-:Y:S01]  /*2570*/  UMOV UR18, URZ ;  /* 0x000000ff00127c82 */ /* 0x000fe20008000000 */
[----:B------:R-:W-:Y:S01]  /*2580*/  UMOV UR21, UR36 ;  /* 0x0000002400157c82 */ /* 0x000fe20008000000 */
[----:B------:R-:W-:Y:S01]  /*2590*/  UMOV UR17, UR33 ;  /* 0x0000002100117c82 */ /* 0x000fe20008000000 */
[----:B------:R-:W-:Y:S01]  /*25a0*/  UMOV UR13, UR36 ;  /* 0x00000024000d7c82 */ /* 0x000fe20008000000 */
[----:B------:R-:W-:Y:S01]  /*25b0*/  UMOV UR9, UR33 ;  /* 0x0000002100097c82 */ /* 0x000fe20008000000 */
[----:B------:R-:W-:Y:S01]  /*25c0*/  UMOV UR10, UR18 ;  /* 0x00000012000a7c82 */ /* 0x000fe20008000000 */
[----:B------:R1:W-:Y:S01]  /*25d0*/  UTMALDG.4D.MULTICAST.2CTA [UR16], [UR38], UR4, desc[UR48] ;  /* 0x00003010260073b4 */ /* 0x0003e20008219804 */
[----:B----4-:R-:W-:-:S09]  /*25e0*/  UPRMT UR22, URZ, 0x5410, UR45 ;  /* 0x00005410ff167896 */ /* 0x010fd2000800002d */
[----:B------:R1:W-:Y:S02]  /*25f0*/  UTMALDG.4D.MULTICAST.2CTA [UR8], [UR40], UR22, desc[UR48] ;  /* 0x00003008280073b4 */ /* 0x0003e40008219816 */
[----:B-1----:R-:W-:Y:S01]  /*2600*/  NOP ;  /* 0x0000000000007918 */ /* 0x002fe20000000000 */
.L_x_41:
[----:B------:R-:W-:Y:S05]  /*2610*/  BSYNC.RECONVERGENT B0 ;  /* 0x0000000000007941 */ /* 0x000fea0003800200 */
.L_x_40:
[----:B------:R-:W-:Y:S01]  /*2620*/  UIADD3 UR14, UPT, UPT, UR14, 0x1, URZ ;  /* 0x000000010e0e7890 */ /* 0x000fe2000fffe0ff */
[----:B------:R-:W-:-:S03]  /*2630*/  UMOV UR5, UR15 ;  /* 0x0000000f00057c82 */ /* 0x000fc60008000000 */
[----:B------:R-:W-:-:S09]  /*2640*/  UISETP.NE.AND UP0, UPT, UR14, UR29, UPT ;  /* 0x0000001d0e00728c */ /* 0x000fd2000bf05270 */
[----:B------:R-:W-:Y:S05]  /*2650*/  BRA.U UP0, `(.L_x_42) ;  /* 0xfffffff900ec7547 */ /* 0x000fea000b83ffff */
.L_x_34:
[C---:B------:R-:W-:Y:S01]  /*2660*/  LEA R3, R11.reuse, UR7, 0x3 ;  /* 0x000000070b037c11 */ /* 0x040fe2000f8e18ff */
[----:B------:R-:W-:Y:S01]  /*2670*/  NOP ;  /* 0x0000000000007918 */ /* 0x000fe20000000000 */
[----:B-1----:R-:W-:Y:S02]  /*2680*/  SHF.L.U32 R0, R10, 0x1f, RZ ;  /* 0x0000001f0a007819 */ /* 0x002fe400000006ff */
[----:B------:R-:W-:Y:S02]  /*2690*/  LEA R5, R11, UR7, 0x4 ;  /* 0x000000070b057c11 */ /* 0x000fe4000f8e20ff */
[----:B------:R-:W1:Y:S02]  /*26a0*/  SYNCS.PHASECHK.TRANS64.TRYWAIT P0, [R3+URZ+0x90], R0 ;  /* 0x00009000030075a7 */ /* 0x000e6400080011ff */
[----:B-1----:R-:W-:Y:S05]  /*26b0*/  @!P0 BRA `(.L_x_43) ;  /* 0x000000a400188947 */ /* 0x002fea0003800000 */
.L_x_156:
[----:B------:R-:W4:Y:S01]  /*26c0*/  LDS.128 R4, [R5+0xf0] ;  /* 0x0000f00005047984 */ /* 0x000f220000000c00 */
[----:B------:R-:W-:Y:S01]  /*26d0*/  UISETP.GE.AND UP0, UPT, UR44, 0x1, UPT ;  /* 0x000000012c00788c */ /* 0x000fe2000bf06270 */
[----:B------:R-:W-:Y:S01]  /*26e0*/  @!PT LDS RZ, [RZ] ;  /* 0x00000000fffff984 */ /* 0x000fe20000000800 */
[----:B------:R-:W-:Y:S01]  /*26f0*/  @!PT LDS RZ, [RZ] ;  /* 0x00000000fffff984 */ /* 0x000fe20000000800 */
[----:B------:R-:W-:Y:S01]  /*2700*/  @!PT LDS RZ, [RZ] ;  /* 0x00000000fffff984 */ /* 0x000fe20000000800 */
[----:B------:R-:W-:Y:S01]  /*2710*/  @!PT LDS RZ, [RZ] ;  /* 0x00000000fffff984 */ /* 0x000fe20000000800 */
[----:B------:R1:W-:Y:S06]  /*2720*/  MEMBAR.ALL.CTA ;  /* 0x0000000000007992 */ /* 0x0003ec0000008000 */
[----:B-1----:R-:W1:Y:S01]  /*2730*/  FENCE.VIEW.ASYNC.S ;  /* 0x00000000000073c6 */ /* 0x002e620000000000 */
[----:B----4-:R-:W-:-:S13]  /*2740*/  LOP3.LUT P0, RZ, R6, 0x1, RZ, 0xc0, !PT ;  /* 0x0000000106ff7812 */ /* 0x010fda000780c0ff */
[----:B-1----:R-:W-:Y:S01]  /*2750*/  VOTEU.ANY UP1, P0 ;  /* 0x0000000000ff7886 */ /* 0x002fe20000020100 */
[----:B------:R-:W-:-:S13]  /*2760*/  PLOP3.LUT P0, PT, PT, PT, UP1, 0x80, 0x8 ;  /* 0x000000000008781c */ /* 0x000fda0003f0f018 */
[----:B------:R-:W-:Y:S02]  /*2770*/  @P0 LOP3.LUT R0, R5, 0xffff, RZ, 0xc0, !PT ;  /* 0x0000ffff05000812 */ /* 0x000fe400078ec0ff */
[----:B--2---:R-:W-:Y:S02]  /*2780*/  @P0 MOV R2, R4 ;  /* 0x0000000400020202 */ /* 0x004fe40000000f00 */
[----:B------:R-:W-:Y:S01]  /*2790*/  @P0 R2UR UR5, R0 ;  /* 0x00000000000502ca */ /* 0x000fe200000e0000 */
[----:B------:R-:W-:Y:S01]  /*27a0*/  VIADD R0, R3, 0xa0 ;  /* 0x000000a003007836 */ /* 0x000fe20000000000 */
[----:B------:R-:W-:Y:S02]  /*27b0*/  @P0 SHF.R.U32.HI R4, RZ, 0x10, R5 ;  /* 0x00000010ff040819 */ /* 0x000fe40000011605 */
[----:B------:R-:W-:Y:S02]  /*27c0*/  @P0 R2UR UR6, R2 ;  /* 0x00000000020602ca */ /* 0x000fe400000e0000 */
[----:B------:R-:W-:-:S02]  /*27d0*/  PRMT R0, RZ, 0x654, R0 ;  /* 0x00000654ff007816 */ /* 0x000fc40000000000 */
[----:B------:R-:W-:Y:S02]  /*27e0*/  @P0 R2UR UR4, R4 ;  /* 0x00000000040402ca */ /* 0x000fe400000e0000 */
[----:B------:R1:W-:Y:S03]  /*27f0*/  SYNCS.ARRIVE.TRANS64.RED.A1T0 RZ, [R0+URZ], RZ ;  /* 0x000000ff00ff79a7 */ /* 0x0003e600081004ff */
[----:B------:R-:W-:-:S04]  /*2800*/  @UP1 UMOV UR56, UR5 ;  /* 0x0000000500381c82 */ /* 0x000fc80008000000 */
[----:B------:R-:W-:-:S04]  /*2810*/  @UP1 UMOV UR57, UR6 ;  /* 0x0000000600391c82 */ /* 0x000fc80008000000 */
[----:B------:R-:W-:Y:S01]  /*2820*/  @UP1 UMOV UR36, UR4 ;  /* 0x0000000400241c82 */ /* 0x000fe20008000000 */
[----:B------:R-:W-:Y:S05]  /*2830*/  BRA.U !UP0, `(.L_x_44) ;  /* 0x0000000108d47547 */ /* 0x000fea000b800000 */
[----:B------:R-:W2:Y:S01]  /*2840*/  LDCU.128 UR16, c[0x0][0xf10] ;  /* 0x0001e200ff1077ac */ /* 0x000ea20008000c00 */
[----:B------:R-:W4:Y:S01]  /*2850*/  LDCU UR22, c[0x0][0xf20] ;  /* 0x0001e400ff1677ac */ /* 0x000f220008000800 */
[----:B------:R-:W3:Y:S01]  /*2860*/  LDCU UR14, c[0x0][0xf0c] ;  /* 0x0001e180ff0e77ac */ /* 0x000ee20008000800 */
[----:B------:R-:W1:Y:S01]  /*2870*/  LDCU.64 UR8, c[0x0][0xf28] ;  /* 0x0001e500ff0877ac */ /* 0x000e620008000a00 */
[----:B------:R-:W-:Y:S02]  /*2880*/  UISETP.NE.AND UP3, UPT, UR44, 0x1, UPT ;  /* 0x000000012c00788c */ /* 0x000fe4000bf65270 */
[----:B--2---:R-:W-:Y:S02]  /*2890*/  UIMAD.WIDE.U32 UR10, UR58, UR19, URZ ;  /* 0x000000133a0a72a5 */ /* 0x004fe4000f8e00ff */
[----:B------:R-:W-:Y:S02]  /*28a0*/  UIMAD.WIDE.U32 UR4, UR59, UR16, URZ ;  /* 0x000000103b0472a5 */ /* 0x000fe4000f8e00ff */
[----:B------:R-:W-:-:S02]  /*28b0*/  UISETP.NE.AND UP0, UPT, UR18, 0x1, UPT ;  /* 0x000000011200788c */ /* 0x000fc4000bf05270 */
[----:B------:R-:W-:Y:S01]  /*28c0*/  UIMAD.WIDE.U32 UR20, UR56, UR19, URZ ;  /* 0x00000013381472a5 */ /* 0x000fe2000f8e00ff */
[----:B------:R-:W-:Y:S02]  /*28d0*/  UMOV UR10, UR11 ;  /* 0x0000000b000a7c82 */ /* 0x000fe40008000000 */
[----:B------:R-:W-:Y:S01]  /*28e0*/  UMOV UR4, UR5 ;  /* 0x0000000500047c82 */ /* 0x000fe20008000000 */
[----:B----4-:R-:W-:Y:S02]  /*28f0*/  USHF.R.U32.HI UR10, URZ, UR22, UR10 ;  /* 0x00000016ff0a7299 */ /* 0x010fe4000801160a */
[----:B---3--:R-:W-:Y:S02]  /*2900*/  UISETP.NE.AND UP2, UPT, UR14, 0x1, UPT ;  /* 0x000000010e00788c */ /* 0x008fe4000bf45270 */
[----:B------:R-:W-:Y:S02]  /*2910*/  USHF.R.U32.HI UR4, URZ, UR17, UR4 ;  /* 0x00000011ff047299 */ /* 0x000fe40008011604 */
[----:B------:R-:W-:-:S02]  /*2920*/  USEL UR5, UR58, UR10, !UP0 ;  /* 0x0000000a3a057287 */ /* 0x000fc4000c000000 */
[----:B------:R-:W-:Y:S02]  /*2930*/  USEL UR6, UR59, UR4, !UP2 ;  /* 0x000000043b067287 */ /* 0x000fe4000d000000 */
[----:B-1----:R-:W-:Y:S01]  /*2940*/  UIMAD.WIDE.U32 UR10, UR5, UR8, URZ ;  /* 0x00000008050a72a5 */ /* 0x002fe2000f8e00ff */
[----:B------:R-:W-:Y:S01]  /*2950*/  UMOV UR4, UR21 ;  /* 0x0000001500047c82 */ /* 0x000fe20008000000 */
[----:B------:R-:W-:Y:S02]  /*2960*/  UIMAD.WIDE.U32 UR12, UR57, UR16, URZ ;  /* 0x00000010390c72a5 */ /* 0x000fe4000f8e00ff */
[----:B------:R-:W-:-:S03]  /*2970*/  UIMAD.WIDE.U32 UR20, UR6, UR8, URZ ;  /* 0x00000008061472a5 */ /* 0x000fc6000f8e00ff */
[----:B------:R-:W-:Y:S01]  /*2980*/  UMOV UR10, UR11 ;  /* 0x0000000b000a7c82 */ /* 0x000fe20008000000 */
[----:B------:R-:W-:Y:S02]  /*2990*/  USHF.R.U32.HI UR4, URZ, UR22, UR4 ;  /* 0x00000016ff047299 */ /* 0x000fe40008011604 */
[----:B------:R-:W-:Y:S01]  /*29a0*/  @UP3 USHF.R.U32.HI UR5, URZ, UR9, UR10 ;  /* 0x00000009ff053299 */ /* 0x000fe2000801160a */
[----:B------:R-:W-:Y:S01]  /*29b0*/  UMOV UR12, UR13 ;  /* 0x0000000d000c7c82 */ /* 0x000fe20008000000 */
[----:B------:R-:W-:Y:S01]  /*29c0*/  UMOV UR20, UR21 ;  /* 0x0000001500147c82 */ /* 0x000fe20008000000 */
[----:B------:R-:W-:Y:S02]  /*29d0*/  USHF.R.U32.HI UR17, URZ, UR17, UR12 ;  /* 0x00000011ff117299 */ /* 0x000fe4000801160c */
[----:B------:R-:W-:Y:S02]  /*29e0*/  USEL UR4, UR56, UR4, !UP0 ;  /* 0x0000000438047287 */ /* 0x000fe4000c000000 */
[----:B------:R-:W-:-:S02]  /*29f0*/  @UP3 USHF.R.U32.HI UR6, URZ, UR9, UR20 ;  /* 0x00000009ff063299 */ /* 0x000fc40008011614 */
[----:B------:R-:W-:Y:S02]  /*2a00*/  UIMAD UR10, UR44, UR5, URZ ;  /* 0x000000052c0a72a4 */ /* 0x000fe4000f8e02ff */
[----:B------:R-:W-:Y:S02]  /*2a10*/  USEL UR5, UR57, UR17, !UP2 ;  /* 0x0000001139057287 */ /* 0x000fe4000d000000 */
[----:B------:R-:W-:Y:S02]  /*2a20*/  UIMAD UR12, UR44, UR6, URZ ;  /* 0x000000062c0c72a4 */ /* 0x000fe4000f8e02ff */
[----:B------:R-:W-:Y:S02]  /*2a30*/  UISETP.GE.AND UP0, UPT, UR4, UR10, UPT ;  /* 0x0000000a0400728c */ /* 0x000fe4000bf06270 */
[----:B------:R-:W-:Y:S02]  /*2a40*/  UIMAD.WIDE.U32 UR10, UR4, UR8, URZ ;  /* 0x00000008040a72a5 */ /* 0x000fe4000f8e00ff */
[----:B------:R-:W-:-:S02]  /*2a50*/  UISETP.GE.OR UP0, UPT, UR5, UR12, UP0 ;  /* 0x0000000c0500728c */ /* 0x000fc40008706670 */
        /* <DEDUP_REMOVED lines=19> */
.L_x_44:
[----:B------:R-:W2:Y:S02]  /*2b90*/  LDCU UR4, c[0x0][0xf30] ;  /* 0x0001e600ff0477ac */ /* 0x000ea40008000800 */
[----:B--2---:R-:W-:-:S09]  /*2ba0*/  UISETP.NE.AND UP0, UPT, UR4, 0x1, UPT ;  /* 0x000000010400788c */ /* 0x004fd2000bf05270 */
[----:B------:R-:W-:Y:S05]  /*2bb0*/  BRA.U UP0, `(.L_x_45) ;  /* 0x0000000100447547 */ /* 0x000fea000b800000 */
[----:B------:R-:W2:Y:S01]  /*2bc0*/  LDCU.128 UR16, c[0x0][0xf10] ;  /* 0x0001e200ff1077ac */ /* 0x000ea20008000c00 */
[----:B------:R-:W4:Y:S01]  /*2bd0*/  LDCU UR10, c[0x0][0xf0c] ;  /* 0x0001e180ff0a77ac */ /* 0x000f220008000800 */
[----:B------:R-:W1:Y:S01]  /*2be0*/  LDCU UR6, c[0x0][0xf20] ;  /* 0x0001e400ff0677ac */ /* 0x000e620008000800 */
[----:B--2---:R-:W-:Y:S02]  /*2bf0*/  UIMAD.WIDE.U32 UR8, UR57, UR16, URZ ;  /* 0x00000010390872a5 */ /* 0x004fe4000f8e00ff */
[----:B------:R-:W-:Y:S02]  /*2c00*/  UIMAD.WIDE.U32 UR4, UR56, UR19, URZ ;  /* 0x00000013380472a5 */ /* 0x000fe4000f8e00ff */
[----:B----4-:R-:W-:Y:S02]  /*2c10*/  UISETP.NE.AND UP2, UPT, UR10, 0x1, UPT ;  /* 0x000000010a00788c */ /* 0x010fe4000bf45270 */
[----:B------:R-:W-:Y:S01]  /*2c20*/  UISETP.NE.AND UP0, UPT, UR18, 0x1, UPT ;  /* 0x000000011200788c */ /* 0x000fe2000bf05270 */
[----:B------:R-:W-:-:S02]  /*2c30*/  UMOV UR8, UR9 ;  /* 0x0000000900087c82 */ /* 0x000fc40008000000 */
[----:B------:R-:W-:Y:S01]  /*2c40*/  UMOV UR4, UR5 ;  /* 0x0000000500047c82 */ /* 0x000fe20008000000 */
[----:B------:R-:W-:Y:S02]  /*2c50*/  USHF.R.U32.HI UR17, URZ, UR17, UR8 ;  /* 0x00000011ff117299 */ /* 0x000fe40008011608 */
[----:B-1----:R-:W-:Y:S02]  /*2c60*/  USHF.R.U32.HI UR4, URZ, UR6, UR4 ;  /* 0x00000006ff047299 */ /* 0x002fe40008011604 */
[----:B------:R-:W-:Y:S02]  /*2c70*/  USEL UR5, UR57, UR17, !UP2 ;  /* 0x0000001139057287 */ /* 0x000fe4000d000000 */
[----:B------:R-:W-:-:S04]  /*2c80*/  USEL UR4, UR56, UR4, !UP0 ;  /* 0x0000000438047287 */ /* 0x000fc8000c000000 */
[----:B------:R-:W-:Y:S02]  /*2c90*/  UIADD3 UR6, UPT, UPT, UR5, -UR4, URZ ;  /* 0x8000000405067290 */ /* 0x000fe4000fffe0ff */
[----:B------:R-:W-:Y:S02]  /*2ca0*/  UIADD3 UR4, UPT, UPT, -UR5, UR4, URZ ;  /* 0x0000000405047290 */ /* 0x000fe4000fffe1ff */
[----:B------:R-:W-:Y:S02]  /*2cb0*/  UIMAD UR56, UR6, UR18, UR56 ;  /* 0x00000012063872a4 */ /* 0x000fe4000f8e0238 */
[----:B------:R-:W-:-:S12]  /*2cc0*/  UIMAD UR57, UR4, UR10, UR57 ;  /* 0x0000000a043972a4 */ /* 0x000fd8000f8e0239 */
.L_x_45:
[----:B------:R-:W-:Y:S01]  /*2cd0*/  VIADD R11, R11, 0x1 ;  /* 0x000000010b0b7836 */ /* 0x000fe20000000000 */
[----:B------:R-:W-:Y:S02]  /*2ce0*/  R2UR UR5, R142 ;  /* 0x000000008e0572ca */ /* 0x000fe400000e0000 */
[----:B------:R-:W-:Y:S02]  /*2cf0*/  R2UR UR4, R141 ;  /* 0x000000008d0472ca */ /* 0x000fe400000e0000 */
[C---:B------:R-:W-:Y:S02]  /*2d00*/  ISETP.NE.AND P0, PT, R11.reuse, 0x2, PT ;  /* 0x000000020b00780c */ /* 0x040fe40003f05270 */
[----:B------:R-:W-:Y:S02]  /*2d10*/  PLOP3.LUT P2, PT, PT, PT, PT, 0x80, 0x8 ;  /* 0x000000000008781c */ /* 0x000fe40003f4f070 */
[----:B------:R-:W-:Y:S02]  /*2d20*/  SEL R3, RZ, 0x1, P0 ;  /* 0x00000001ff037807 */ /* 0x000fe40000000000 */
[----:B------:R-:W-:-:S02]  /*2d30*/  SEL R11, R11, RZ, P0 ;  /* 0x000000ff0b0b7207 */ /* 0x000fc40000000000 */
[----:B------:R-:W-:Y:S01]  /*2d40*/  LOP3.LUT R10, R10, R3, RZ, 0x3c, !PT ;  /* 0x000000030a0a7212 */ /* 0x000fe200078e3cff */
[----:B------:R-:W-:Y:S02]  /*2d50*/  UIADD3 UR20, UPT, UPT, UR57, UR5, URZ ;  /* 0x0000000539147290 */ /* 0x000fe4000fffe0ff */
[----:B------:R-:W-:Y:S01]  /*2d60*/  UIADD3 UR16, UPT, UPT, UR56, UR4, URZ ;  /* 0x0000000438107290 */ /* 0x000fe2000fffe0ff */
[----:B------:R-:W-:Y:S11]  /*2d70*/  BRA.U UP1, `(.L_x_46) ;  /* 0xffffffed016c7547 */ /* 0x000ff6000b83ffff */
[----:B------:R-:W-:Y:S01]  /*2d80*/  UIADD3 UR7, UPT, UPT, UR7, 0x20, URZ ;  /* 0x0000002007077890 */ /* 0x000fe2000fffe0ff */
[----:B------:R-:W-:-:S03]  /*2d90*/  SHF.L.U32 R3, R12, 0x1f, RZ ;  /* 0x0000001f0c037819 */ /* 0x000fc600000006ff */
[----:B------:R-:W-:-:S09]  /*2da0*/  ULEA UR4, UR15, UR7, 0x3 ;  /* 0x000000070f047291 */ /* 0x000fd2000f8e18ff */
[----:B------:R-:W2:Y:S02]  /*2db0*/  SYNCS.PHASECHK.TRANS64.TRYWAIT P0, [UR4], R3 ;  /* 0x00000003ff0075a7 */ /* 0x000ea40008001104 */
[----:B--2---:R-:W-:Y:S05]  /*2dc0*/  @!P0 BRA `(.L_x_47) ;  /* 0x0000009c00688947 */ /* 0x004fea0003800000 */
.L_x_158:
[----:B------:R-:W-:-:S04]  /*2dd0*/  UIADD3 UR4, UPT, UPT, UR15, 0x1, URZ ;  /* 0x000000010f047890 */ /* 0x000fc8000fffe0ff */
[----:B------:R-:W-:-:S04]  /*2de0*/  UISETP.NE.AND UP0, UPT, UR4, 0x4, UPT ;  /* 0x000000040400788c */ /* 0x000fc8000bf05270 */
[----:B------:R-:W-:Y:S02]  /*2df0*/  USEL UR6, URZ, 0x1, UP0 ;  /* 0x00000001ff067887 */ /* 0x000fe40008000000 */
[----:B------:R-:W-:-:S04]  /*2e00*/  USEL UR4, UR4, URZ, UP0 ;  /* 0x000000ff04047287 */ /* 0x000fc80008000000 */
[----:B------:R-:W-:Y:S01]  /*2e10*/  ULEA UR5, UR4, UR7, 0x3 ;  /* 0x0000000704057291 */ /* 0x000fe2000f8e18ff */
[----:B------:R-:W-:-:S04]  /*2e20*/  LOP3.LUT R2, R12, UR6, RZ, 0x3c, !PT ;  /* 0x000000060c027c12 */ /* 0x000fc8000f8e3cff */
[----:B-1----:R-:W-:-:S04]  /*2e30*/  SHF.L.U32 R3, R2, 0x1f, RZ ;  /* 0x0000001f02037819 */ /* 0x002fc800000006ff */
[----:B------:R-:W1:Y:S02]  /*2e40*/  SYNCS.PHASECHK.TRANS64.TRYWAIT P0, [UR5], R3 ;  /* 0x00000003ff0075a7 */ /* 0x000e640008001105 */
[----:B-1----:R-:W-:Y:S05]  /*2e50*/  @!P0 BRA `(.L_x_48) ;  /* 0x0000009c005c8947 */ /* 0x002fea0003800000 */
.L_x_160:
        /* <DEDUP_REMOVED lines=9> */
.L_x_162:
[----:B------:R-:W-:-:S04]  /*2ef0*/  UIADD3 UR4, UPT, UPT, UR4, 0x1, URZ ;  /* 0x0000000104047890 */ /* 0x000fc8000fffe0ff */
[----:B------:R-:W-:-:S04]  /*2f00*/  UISETP.NE.AND UP0, UPT, UR4, 0x4, UPT ;  /* 0x000000040400788c */ /* 0x000fc8000bf05270 */
[----:B------:R-:W-:Y:S02]  /*2f10*/  USEL UR5, URZ, 0x1, UP0 ;  /* 0x00000001ff057887 */ /* 0x000fe40008000000 */
[----:B------:R-:W-:-:S04]  /*2f20*/  USEL UR4, UR4, URZ, UP0 ;  /* 0x000000ff04047287 */ /* 0x000fc80008000000 */
[----:B------:R-:W-:Y:S01]  /*2f30*/  ULEA UR4, UR4, UR7, 0x3 ;  /* 0x0000000704047291 */ /* 0x000fe2000f8e18ff */
[----:B-1----:R-:W-:-:S04]  /*2f40*/  LOP3.LUT R3, R2, UR5, RZ, 0x3c, !PT ;  /* 0x0000000502037c12 */ /* 0x002fc8000f8e3cff */
[----:B------:R-:W-:Y:S01]  /*2f50*/  SHF.L.U32 R3, R3, 0x1f, RZ ;  /* 0x0000001f03037819 */ /* 0x000fe200000006ff */
[----:B------:R-:W-:-:S07]  /*2f60*/  IMAD.U32 R0, RZ, RZ, UR4 ;  /* 0x00000004ff007e24 */ /* 0x000fce000f8e00ff */
.L_x_50:
[----:B-1----:R1:W2:Y:S02]  /*2f70*/  SYNCS.PHASECHK.TRANS64.TRYWAIT P0, [R0+URZ], R3 ;  /* 0x00000003000075a7 */ /* 0x0022a400080011ff */
[----:B--2---:R-:W-:Y:S05]  /*2f80*/  @!P0 NANOSLEEP.SYNCS 0x989680 ;  /* 0x009896800000895d */ /* 0x004fea0003900000 */
[----:B------:R-:W2:Y:S02]  /*2f90*/  @!P0 SYNCS.PHASECHK.TRANS64 P0, [R0+URZ], R3 ;  /* 0x00000003000085a7 */ /* 0x000ea400080010ff */
[----:B--2---:R-:W-:Y:S05]  /*2fa0*/  @P0 EXIT ;  /* 0x000000000000094d */ /* 0x004fea0003800000 */
[----:B------:R-:W-:Y:S05]  /*2fb0*/  BRA `(.L_x_50) ;  /* 0xfffffffc00ec7947 */ /* 0x000fea000383ffff */
.L_x_22:
[----:B------:R-:W1:Y:S02]  /*2fc0*/  S2UR UR4, SR_CgaCtaId ;  /* 0x00000000000479c3 */ /* 0x000e640000008800 */
[----:B-1----:R-:W-:-:S04]  /*2fd0*/  UISETP.NE.AND UP0, UPT, UR4, URZ, UPT ;  /* 0x000000ff0400728c */ /* 0x002fc8000bf05270 */
[----:B------:R-:W-:-:S09]  /*2fe0*/  UISETP.NE.OR UP0, UPT, UR17, 0x1, UP0 ;  /* 0x000000011100788c */ /* 0x000fd20008705670 */
[----:B------:R-:W-:Y:S05]  /*2ff0*/  BRA.U UP0, `(.L_x_51) ;  /* 0x00000005004c7547 */ /* 0x000fea000b800000 */
[----:B------:R-:W1:Y:S01]  /*3000*/  S2UR UR5, SR_CgaCtaId ;  /* 0x00000000000579c3 */ /* 0x000e620000008800 */
[----:B------:R-:W-:Y:S01]  /*3010*/  UMOV UR4, 0x400 ;  /* 0x0000040000047882 */ /* 0x000fe20000000000 */
[----:B------:R-:W-:Y:S01]  /*3020*/  ISETP.GE.U32.AND P2, PT, R3, 0x4, PT ;  /* 0x000000040300780c */ /* 0x000fe20003f46070 */
[----:B------:R-:W-:Y:S01]  /*3030*/  IMAD.MOV.U32 R12, RZ, RZ, 0x1 ;  /* 0x00000001ff0c7424 */ /* 0x000fe200078e00ff */
[----:B------:R-:W-:Y:S02]  /*3040*/  CS2R R10, SRZ ;  /* 0x00000000000a7805 */ /* 0x000fe4000001ff00 */
[----:B------:R-:W-:Y:S01]  /*3050*/  CS2R R8, SRZ ;  /* 0x0000000000087805 */ /* 0x000fe2000001ff00 */
[----:B-1----:R-:W-:-:S03]  /*3060*/  ULEA UR6, UR5, UR4, 0x18 ;  /* 0x0000000405067291 */ /* 0x002fc6000f8ec0ff */
[----:B------:R-:W-:-:S09]  /*3070*/  UMOV UR5, URZ ;  /* 0x000000ff00057c82 */ /* 0x000fd20008000000 */
.L_x_55:
[----:B------:R-:W-:Y:S02]  /*3080*/  LEA R0, R8, UR6, 0x3 ;  /* 0x0000000608007c11 */ /* 0x000fe4000f8e18ff */
[----:B------:R-:W-:-:S03]  /*3090*/  SHF.L.U32 R5, R9, 0x1f, RZ ;  /* 0x0000001f09057819 */ /* 0x000fc600000006ff */
[----:B------:R-:W-:Y:S01]  /*30a0*/  VIADD R4, R0, 0xd0 ;  /* 0x000000d000047836 */ /* 0x000fe20000000000 */
[----:B------:R-:W1:Y:S02]  /*30b0*/  SYNCS.PHASECHK.TRANS64.TRYWAIT P0, [R0+URZ+0xc0], R5 ;  /* 0x0000c005000075a7 */ /* 0x000e6400080011ff */
[----:B-1----:R-:W-:Y:S05]  /*30c0*/  @!P0 BRA `(.L_x_52) ;  /* 0x0000009800f08947 */ /* 0x002fea0003800000 */
.L_x_163:
[----:B------:R-:W-:Y:S01]  /*30d0*/  ULEA UR4, UR5, UR6, 0x3 ;  /* 0x0000000605047291 */ /* 0x000fe2000f8e18ff */
[----:B------:R-:W-:Y:S01]  /*30e0*/  PRMT R4, RZ, 0x654, R4 ;  /* 0x00000654ff047816 */ /* 0x000fe20000000004 */
[----:B-1----:R-:W-:Y:S01]  /*30f0*/  @!P2 IMAD.MOV.U32 R5, RZ, RZ, 0x10 ;  /* 0x00000010ff05a424 */ /* 0x002fe200078e00ff */
[----:B------:R-:W-:Y:S01]  /*3100*/  SHF.L.U32 R7, R12, 0x1f, RZ ;  /* 0x0000001f0c077819 */ /* 0x000fe200000006ff */
[----:B------:R-:W-:Y:S01]  /*3110*/  UIADD3 UR7, UPT, UPT, UR4, 0x90, URZ ;  /* 0x0000009004077890 */ /* 0x000fe2000fffe0ff */
[----:B------:R1:W-:Y:S05]  /*3120*/  SYNCS.ARRIVE.TRANS64.RED.A1T0 RZ, [R4+URZ], RZ ;  /* 0x000000ff04ff79a7 */ /* 0x0003ea00081004ff */
[----:B------:R-:W-:Y:S01]  /*3130*/  IMAD.U32 R0, RZ, RZ, UR7 ;  /* 0x00000007ff007e24 */ /* 0x000fe2000f8e00ff */
[----:B------:R-:W2:Y:S04]  /*3140*/  SYNCS.PHASECHK.TRANS64.TRYWAIT P0, [UR4+0xa0], R7 ;  /* 0x0000a007ff0075a7 */ /* 0x000ea80008001104 */
[----:B------:R-:W-:Y:S01]  /*3150*/  PRMT R13, R3, 0x654, R0 ;  /* 0x00000654030d7816 */ /* 0x000fe20000000000 */
[----:B-12---:R-:W-:Y:S06]  /*3160*/  @!P0 BRA `(.L_x_53) ;  /* 0x0000009800dc8947 */ /* 0x006fec0003800000 */
.L_x_165:
[----:B------:R-:W-:Y:S01]  /*3170*/  ULEA UR8, UR5, UR6, 0x4 ;  /* 0x0000000605087291 */ /* 0x000fe2000f8e20ff */
[----:B------:R-:W-:Y:S01]  /*3180*/  SEL R2, R13, R2, !P2 ;  /* 0x000000020d027207 */ /* 0x000fe20005000000 */
[----:B------:R-:W-:Y:S01]  /*3190*/  UIADD3 UR9, UPT, UPT, UR4, 0x90, URZ ;  /* 0x0000009004097890 */ /* 0x000fe2000fffe0ff */
[----:B-1----:R-:W-:Y:S01]  /*31a0*/  LEA R0, R11, UR6, 0x3 ;  /* 0x000000060b007c11 */ /* 0x002fe2000f8e18ff */
[----:B------:R-:W-:Y:S01]  /*31b0*/  UIADD3 UR8, UPT, UPT, UR8, 0xf0, URZ ;  /* 0x000000f008087890 */ /* 0x000fe2000fffe0ff */
[----:B------:R1:W-:Y:S01]  /*31c0*/  @!P2 SYNCS.ARRIVE.TRANS64.RED RZ, [R2+URZ], R5 ;  /* 0x0000000502ffa9a7 */ /* 0x0003e200080004ff */
[----:B------:R-:W-:Y:S01]  /*31d0*/  UIADD3 UR4, UPT, UPT, UR5, 0x1, URZ ;  /* 0x0000000105047890 */ /* 0x000fe2000fffe0ff */
[----:B------:R-:W-:-:S03]  /*31e0*/  VIADD R8, R8, 0x1 ;  /* 0x0000000108087836 */ /* 0x000fc60000000000 */
[----:B------:R-:W-:Y:S02]  /*31f0*/  UISETP.NE.AND UP0, UPT, UR4, 0x2, UPT ;  /* 0x000000020400788c */ /* 0x000fe4000bf05270 */
[----:B------:R-:W-:Y:S01]  /*3200*/  ISETP.NE.AND P0, PT, R8, 0x2, PT ;  /* 0x000000020800780c */ /* 0x000fe20003f05270 */
[----:B------:R-:W-:Y:S06]  /*3210*/  UGETNEXTWORKID.BROADCAST [UR8], [UR9] ;  /* 0x00000000080073ca */ /* 0x000fec0008000100 */
[----:B------:R-:W-:Y:S02]  /*3220*/  USEL UR7, URZ, 0x1, UP0 ;  /* 0x00000001ff077887 */ /* 0x000fe40008000000 */
[----:B------:R-:W-:-:S04]  /*3230*/  USEL UR5, UR4, URZ, UP0 ;  /* 0x000000ff04057287 */ /* 0x000fc80008000000 */
[----:B------:R-:W-:Y:S02]  /*3240*/  LOP3.LUT R12, R12, UR7, RZ, 0x3c, !PT ;  /* 0x000000070c0c7c12 */ /* 0x000fe4000f8e3cff */
[----:B-1----:R-:W-:-:S04]  /*3250*/  SHF.L.U32 R5, R10, 0x1f, RZ ;  /* 0x0000001f0a057819 */ /* 0x002fc800000006ff */
[----:B------:R-:W1:Y:S02]  /*3260*/  SYNCS.PHASECHK.TRANS64.TRYWAIT P1, [R0+URZ+0x90], R5 ;  /* 0x00009005000075a7 */ /* 0x000e6400080211ff */
[----:B-1----:R-:W-:Y:S05]  /*3270*/  @!P1 BRA `(.L_x_54) ;  /* 0x0000009800b09947 */ /* 0x002fea0003800000 */
.L_x_166:
[C---:B------:R-:W-:Y:S01]  /*3280*/  LEA R4, R11.reuse, UR6, 0x4 ;  /* 0x000000060b047c11 */ /* 0x040fe2000f8e20ff */
[----:B-1----:R-:W-:Y:S01]  /*3290*/  VIADD R0, R0, 0xa0 ;  /* 0x000000a000007836 */ /* 0x002fe20000000000 */
[----:B------:R-:W-:Y:S01]  /*32a0*/  SEL R8, R8, RZ, P0 ;  /* 0x000000ff08087207 */ /* 0x000fe20000000000 */
[----:B------:R-:W-:-:S03]  /*32b0*/  VIADD R11, R11, 0x1 ;  /* 0x000000010b0b7836 */ /* 0x000fc60000000000 */
[----:B------:R-:W1:Y:S01]  /*32c0*/  LDS.128 R4, [R4+0xf0] ;  /* 0x0000f00004047984 */ /* 0x000e620000000c00 */
[----:B------:R-:W-:Y:S02]  /*32d0*/  PRMT R0, RZ, 0x654, R0 ;  /* 0x00000654ff007816 */ /* 0x000fe40000000000 */
[C---:B------:R-:W-:Y:S01]  /*32e0*/  ISETP.NE.AND P1, PT, R11.reuse, 0x2, PT ;  /* 0x000000020b00780c */ /* 0x040fe20003f25270 */
[----:B------:R-:W-:Y:S01]  /*32f0*/  @!PT LDS RZ, [RZ] ;  /* 0x00000000fffff984 */ /* 0x000fe20000000800 */
[----:B------:R-:W-:Y:S01]  /*3300*/  @!PT LDS RZ, [RZ] ;  /* 0x00000000fffff984 */ /* 0x000fe20000000800 */
[----:B------:R-:W-:Y:S01]  /*3310*/  @!PT LDS RZ, [RZ] ;  /* 0x00000000fffff984 */ /* 0x000fe20000000800 */
[----:B------:R-:W-:Y:S01]  /*3320*/  @!PT LDS RZ, [RZ] ;  /* 0x00000000fffff984 */ /* 0x000fe20000000800 */
[----:B------:R2:W-:Y:S06]  /*3330*/  MEMBAR.ALL.CTA ;  /* 0x0000000000007992 */ /* 0x0005ec0000008000 */
[----:B--2---:R-:W2:Y:S01]  /*3340*/  FENCE.VIEW.ASYNC.S ;  /* 0x00000000000073c6 */ /* 0x004ea20000000000 */
[----:B------:R-:W-:Y:S01]  /*3350*/  SEL R11, R11, RZ, P1 ;  /* 0x000000ff0b0b7207 */ /* 0x000fe20000800000 */
[----:B--2---:R2:W-:Y:S01]  /*3360*/  SYNCS.ARRIVE.TRANS64.RED.A1T0 RZ, [R0+URZ], RZ ;  /* 0x000000ff00ff79a7 */ /* 0x0045e200081004ff */
[----:B-1----:R-:W-:-:S02]  /*3370*/  LOP3.LUT P3, RZ, R6, 0x1, RZ, 0xc0, !PT ;  /* 0x0000000106ff7812 */ /* 0x002fc4000786c0ff */
[----:B------:R-:W-:-:S04]  /*3380*/  SEL R5, RZ, 0x1, P1 ;  /* 0x00000001ff057807 */ /* 0x000fc80000800000 */
[----:B------:R-:W-:Y:S02]  /*3390*/  LOP3.LUT R10, R10, R5, RZ, 0x3c, !PT ;  /* 0x000000050a0a7212 */ /* 0x000fe400078e3cff */
[----:B--2---:R-:W-:-:S04]  /*33a0*/  SEL R0, RZ, 0x1, P0 ;  /* 0x00000001ff007807 */ /* 0x004fc80000000000 */
[----:B------:R-:W-:Y:S01]  /*33b0*/  LOP3.LUT R9, R9, R0, RZ, 0x3c, !PT ;  /* 0x0000000009097212 */ /* 0x000fe200078e3cff */
[----:B------:R-:W-:Y:S06]  /*33c0*/  @P3 BRA `(.L_x_55) ;  /* 0xfffffffc002c3947 */ /* 0x000fec000383ffff */
[----:B------:R-:W-:Y:S01]  /*33d0*/  ULEA UR4, UR5, UR6, 0x3 ;  /* 0x0000000605047291 */ /* 0x000fe2000f8e18ff */
[----:B------:R-:W-:-:S08]  /*33e0*/  SHF.L.U32 R3, R12, 0x1f, RZ ;  /* 0x0000001f0c037819 */ /* 0x000fd000000006ff */
[----:B------:R-:W1:Y:S02]  /*33f0*/  SYNCS.PHASECHK.TRANS64 P0, [UR4+0xa0], R3 ;  /* 0x0000a003ff0075a7 */ /* 0x000e640008001004 */
[----:B-1----:R-:W-:Y:S05]  /*3400*/  @P0 BRA `(.L_x_56) ;  /* 0x0000000000080947 */ /* 0x002fea0003800000 */
[----:B------:R-:W1:Y:S02]  /*3410*/  SYNCS.PHASECHK.TRANS64.TRYWAIT P0, [UR4+0xa0], R3 ;  /* 0x0000a003ff0075a7 */ /* 0x000e640008001104 */
[----:B-1----:R-:W-:Y:S05]  /*3420*/  @!P0 BRA `(.L_x_57) ;  /* 0x0000009800588947 */ /* 0x002fea0003800000 */
.L_x_56:
[----:B------:R-:W-:-:S04]  /*3430*/  UIADD3 UR7, UPT, UPT, UR5, 0x1, URZ ;  /* 0x0000000105077890 */ /* 0x000fc8000fffe0ff */
[----:B------:R-:W-:-:S04]  /*3440*/  UISETP.NE.AND UP0, UPT, UR7, 0x2, UPT ;  /* 0x000000020700788c */ /* 0x000fc8000bf05270 */
[----:B------:R-:W-:Y:S02]  /*3450*/  USEL UR8, URZ, 0x1, UP0 ;  /* 0x00000001ff087887 */ /* 0x000fe40008000000 */
[----:B------:R-:W-:-:S04]  /*3460*/  USEL UR7, UR7, URZ, UP0 ;  /* 0x000000ff07077287 */ /* 0x000fc80008000000 */
[----:B------:R-:W-:Y:S01]  /*3470*/  ULEA UR7, UR7, UR6, 0x3 ;  /* 0x0000000607077291 */ /* 0x000fe2000f8e18ff */
[----:B-1----:R-:W-:-:S04]  /*3480*/  LOP3.LUT R3, R12, UR8, RZ, 0x3c, !PT ;  /* 0x000000080c037c12 */ /* 0x002fc8000f8e3cff */
[----:B------:R-:W-:-:S04]  /*3490*/  SHF.L.U32 R0, R3, 0x1f, RZ ;  /* 0x0000001f03007819 */ /* 0x000fc800000006ff */
[----:B------:R-:W1:Y:S02]  /*34a0*/  SYNCS.PHASECHK.TRANS64 P0, [UR7+0xa0], R0 ;  /* 0x0000a000ff0075a7 */ /* 0x000e640008001007 */
[----:B-1----:R-:W-:Y:S05]  /*34b0*/  @P0 EXIT ;  /* 0x000000000000094d */ /* 0x002fea0003800000 */
[----:B------:R-:W-:Y:S02]  /*34c0*/  SHF.L.U32 R3, R3, 0x1f, RZ ;  /* 0x0000001f03037819 */ /* 0x000fe400000006ff */
[----:B------:R-:W-:-:S07]  /*34d0*/  MOV R0, UR7 ;  /* 0x0000000700007c02 */ /* 0x000fce0008000f00 */
.L_x_58:
[----:B-1----:R1:W2:Y:S02]  /*34e0*/  SYNCS.PHASECHK.TRANS64.TRYWAIT P0, [R0+URZ+0xa0], R3 ;  /* 0x0000a003000075a7 */ /* 0x0022a400080011ff */
[----:B--2---:R-:W-:Y:S05]  /*34f0*/  @!P0 NANOSLEEP.SYNCS 0x989680 ;  /* 0x009896800000895d */ /* 0x004fea0003900000 */
[----:B------:R-:W2:Y:S02]  /*3500*/  @!P0 SYNCS.PHASECHK.TRANS64 P0, [R0+URZ+0xa0], R3 ;  /* 0x0000a003000085a7 */ /* 0x000ea400080010ff */
[----:B--2---:R-:W-:Y:S05]  /*3510*/  @P0 EXIT ;  /* 0x000000000000094d */ /* 0x004fea0003800000 */
[----:B------:R-:W-:Y:S05]  /*3520*/  BRA `(.L_x_58) ;  /* 0xfffffffc00ec7947 */ /* 0x000fea000383ffff */
.L_x_51:
[----:B------:R-:W-:Y:S05]  /*3530*/  BRA.U UP4, `(.L_x_59) ;  /* 0x0000001904dc7547 */ /* 0x000fea000b800000 */
[----:B------:R-:W1:Y:S01]  /*3540*/  S2UR UR7, SR_CgaCtaId ;  /* 0x00000000000779c3 */ /* 0x000e620000008800 */
[----:B------:R-:W-:Y:S01]  /*3550*/  UMOV UR4, 0x40 ;  /* 0x0000004000047882 */ /* 0x000fe20000000000 */
[----:B------:R-:W-:Y:S01]  /*3560*/  NOP ;  /* 0x0000000000007918 */ /* 0x000fe20000000000 */
[----:B------:R-:W-:Y:S01]  /*3570*/  UMOV UR6, 0x400 ;  /* 0x0000040000067882 */ /* 0x000fe20000000000 */
[----:B-1----:R-:W-:Y:S02]  /*3580*/  ULEA UR5, UR7, UR4, 0x18 ;  /* 0x0000000407057291 */ /* 0x002fe4000f8ec0ff */
[----:B------:R-:W-:-:S07]  /*3590*/  ULEA UR6, UR7, UR6, 0x18 ;  /* 0x0000000607067291 */ /* 0x000fce000f8ec0ff */
[----:B------:R-:W1:Y:S02]  /*35a0*/  LDS.U8 R3, [UR5+0x1c] ;  /* 0x00001c05ff037984 */ /* 0x000e640008000000 */
[----:B-1----:R-:W-:-:S13]  /*35b0*/  ISETP.NE.AND P0, PT, R3, RZ, PT ;  /* 0x000000ff0300720c */ /* 0x002fda0003f05270 */
[----:B------:R-:W-:Y:S05]  /*35c0*/  @P0 BRA `(.L_x_60) ;  /* 0x0000000400100947 */ /* 0x000fea0003800000 */
[----:B------:R-:W1:Y:S01]  /*35d0*/  S2UR UR4, SR_CgaCtaId ;  /* 0x00000000000479c3 */ /* 0x000e620000008800 */
[----:B------:R-:W-:Y:S02]  /*35e0*/  UISETP.NE.U32.AND UP1, UPT, UR27, 0x1, UPT ;  /* 0x000000011b00788c */ /* 0x000fe4000bf25070 */
[----:B------:R-:W-:Y:S02]  /*35f0*/  UIADD3 UR7, UPT, UPT, UR5, 0x8, URZ ;  /* 0x0000000805077890 */ /* 0x000fe4000fffe0ff */
[----:B-1----:R-:W-:-:S05]  /*3600*/  ULOP3.LUT UR8, UR4, 0x1, URZ, 0x3c, !UPT ;  /* 0x0000000104087892 */ /* 0x002fca000f8e3cff */
[----:B------:R-:W-:Y:S07]  /*3610*/  BRA.U !UP1, `(.L_x_61) ;  /* 0x00000001099c7547 */ /* 0x000fee000b800000 */
[----:B------:R-:W-:Y:S01]  /*3620*/  ELECT P0, URZ, PT ;  /* 0x0000000000ff782f */ /* 0x000fe20003800000 */
[----:B------:R-:W-:-:S12]  /*3630*/  BSSY B0, `(.L_x_61) ;  /* 0x0000025000007945 */ /* 0x000fd80003800000 */
[----:B------:R-:W-:Y:S05]  /*3640*/  @!P0 BRA `(.L_x_62) ;  /* 0x00000000008c8947 */ /* 0x000fea0003800000 */
[----:B------:R-:W-:-:S05]  /*3650*/  UMOV UR4, 0x10 ;  /* 0x0000001000047882 */ /* 0x000fca0000000000 */
[----:B------:R-:W-:Y:S04]  /*3660*/  DEPBAR.LE SB1, 0x36 ;  /* 0x00009d800000791a */ /* 0x000fe80000000000 */
[----:B------:R-:W1:Y:S02]  /*3670*/  UTCATOMSWS.2CTA.FIND_AND_SET.ALIGN UP0, UR4, UR4 ;  /* 0x00000004000475e3 */ /* 0x000e640008200800 */
[----:B-1----:R-:W-:Y:S01]  /*3680*/  MOV R10, UR4 ;  /* 0x00000004000a7c02 */ /* 0x002fe20008000f00 */
[----:B------:R-:W-:Y:S06]  /*3690*/  BRA.U UP0, `(.L_x_63) ;  /* 0x0000000100187547 */ /* 0x000fec000b800000 */
.L_x_64:
[----:B------:R-:W-:Y:S05]  /*36a0*/  NANOSLEEP 0x64 ;  /* 0x000000640000795d */ /* 0x000fea0003800000 */
[----:B------:R-:W-:-:S05]  /*36b0*/  UMOV UR4, 0x10 ;  /* 0x0000001000047882 */ /* 0x000fca0000000000 */
[----:B------:R-:W-:Y:S04]  /*36c0*/  DEPBAR.LE SB1, 0x36 ;  /* 0x00009d800000791a */ /* 0x000fe80000000000 */
[----:B------:R-:W1:Y:S02]  /*36d0*/  UTCATOMSWS.2CTA.FIND_AND_SET.ALIGN UP0, UR4, UR4 ;  /* 0x00000004000475e3 */ /* 0x000e640008200800 */
[----:B-1----:R-:W-:Y:S01]  /*36e0*/  MOV R10, UR4 ;  /* 0x00000004000a7c02 */ /* 0x002fe20008000f00 */
[----:B------:R-:W-:Y:S05]  /*36f0*/  BRA.U !UP0, `(.L_x_64) ;  /* 0xfffffffd08e87547 */ /* 0x000fea000b83ffff */
.L_x_63:
[----:B------:R-:W1:Y:S01]  /*3700*/  LDS R6, [UR5+0x10] ;  /* 0x00001005ff067984 */ /* 0x000e620008000800 */
[----:B------:R-:W-:Y:S01]  /*3710*/  IMAD.U32 R3, RZ, RZ, UR6 ;  /* 0x00000006ff037e24 */ /* 0x000fe2000f8e00ff */
[----:B------:R-:W-:-:S03]  /*3720*/  MOV R4, UR8 ;  /* 0x0000000800047c02 */ /* 0x000fc60008000f00 */
[----:B------:R-:W-:Y:S01]  /*3730*/  VIADD R3, R3, 0x110 ;  /* 0x0000011003037836 */ /* 0x000fe20000000000 */
[----:B-1----:R-:W-:-:S04]  /*3740*/  SHF.L.U32 R6, R6, 0x1f, RZ ;  /* 0x0000001f06067819 */ /* 0x002fc800000006ff */
[----:B------:R-:W1:Y:S02]  /*3750*/  SYNCS.PHASECHK.TRANS64.TRYWAIT P0, [UR5+0x8], R6 ;  /* 0x00000806ff0075a7 */ /* 0x000e640008001105 */
[----:B-1----:R-:W-:Y:S05]  /*3760*/  @P0 BRA `(.L_x_65) ;  /* 0x0000000000080947 */ /* 0x002fea0003800000 */
[----:B------:R-:W1:Y:S02]  /*3770*/  SYNCS.PHASECHK.TRANS64.TRYWAIT P0, [UR5+0x8], R6 ;  /* 0x00000806ff0075a7 */ /* 0x000e640008001105 */
[----:B-1----:R-:W-:Y:S05]  /*3780*/  @!P0 BRA `(.L_x_66) ;  /* 0x0000009400988947 */ /* 0x002fea0003800000 */
.L_x_65:
[----:B------:R-:W-:Y:S01]  /*3790*/  PRMT R4, R4, 0x654, R3 ;  /* 0x0000065404047816 */ /* 0x000fe20000000003 */
[----:B------:R-:W-:Y:S01]  /*37a0*/  HFMA2 R3, -RZ, RZ, 0, 5.9604644775390625e-08 ;  /* 0x00000001ff037431 */ /* 0x000fe200000001ff */
[----:B------:R-:W-:Y:S01]  /*37b0*/  UPRMT UR4, UR8, 0x654, UR7 ;  /* 0x0000065408047896 */ /* 0x000fe20008000007 */
[----:B------:R-:W-:Y:S02]  /*37c0*/  IMAD.MOV.U32 R7, RZ, RZ, 0xffff ;  /* 0x0000ffffff077424 */ /* 0x000fe400078e00ff */
[----:B-1----:R-:W-:Y:S02]  /*37d0*/  IMAD.MOV.U32 R6, RZ, RZ, 0x4 ;  /* 0x00000004ff067424 */ /* 0x002fe400078e00ff */
[----:B------:R-:W-:Y:S01]  /*37e0*/  IMAD.SHL.U32 R9, R10, 0x20, RZ ;  /* 0x000000200a097824 */ /* 0x000fe200078e00ff */
[----:B------:R-:W-:Y:S02]  /*37f0*/  MOV R5, UR4 ;  /* 0x0000000400057c02 */ /* 0x000fe40008000f00 */
[-C--:B------:R-:W-:Y:S01]  /*3800*/  SHF.L.U32 R8, R7, R10.reuse, RZ ;  /* 0x0000000a07087219 */ /* 0x080fe200000006ff */
[----:B------:R1:W-:Y:S01]  /*3810*/  SYNCS.ARRIVE.TRANS64.RED RZ, [UR4], R6 ;  /* 0x00000006ffff79a7 */ /* 0x0003e20008000404 */
[----:B------:R-:W-:Y:S01]  /*3820*/  SHF.L.U32 R7, R3, R10, RZ ;  /* 0x0000000a03077219 */ /* 0x000fe200000006ff */
[----:B------:R1:W-:Y:S04]  /*3830*/  STS [UR6+0x110], R9 ;  /* 0x00011009ff007988 */ /* 0x0003e80008000806 */
[----:B------:R1:W-:Y:S04]  /*3840*/  STAS [R4.64], R10 ;  /* 0x0000000a04007dbd */ /* 0x0003e8000c0008ff */
[----:B------:R1:W-:Y:S04]  /*3850*/  ATOMS.OR RZ, [UR5+0x14], R8 ;  /* 0x00001408ffff798c */ /* 0x0003e8000b000005 */
[----:B------:R1:W-:Y:S04]  /*3860*/  ATOMS.OR RZ, [UR5+0x18], R7 ;  /* 0x00001807ffff798c */ /* 0x0003e8000b000005 */
[----:B------:R1:W-:Y:S02]  /*3870*/  ATOMS.XOR RZ, [UR5+0x10], R3 ;  /* 0x00001003ffff798c */ /* 0x0003e4000b800005 */
.L_x_62:
[----:B------:R-:W-:Y:S05]  /*3880*/  BSYNC B0 ;  /* 0x0000000000007941 */ /* 0x000fea0003800000 */
.L_x_61:
[----:B------:R-:W-:Y:S05]  /*3890*/  BRA.U UP1, `(.L_x_67) ;  /* 0x00000001016c7547 */ /* 0x000fea000b800000 */
[----:B------:R-:W-:-:S03]  /*38a0*/  UMOV UR4, 0xffffffff ;  /* 0xffffffff00047882 */ /* 0x000fc60000000000 */
[----:B------:R-:W-:Y:S05]  /*38b0*/  BRA.DIV UR4, `(.L_x_68) ;  /* 0x0000009604647947 */ /* 0x000fea000b800000 */
[----:B------:R-:W-:-:S13]  /*38c0*/  ELECT P6, URZ, PT ;  /* 0x0000000000ff782f */ /* 0x000fda00038c0000 */
.L_x_170:
[----:B------:R-:W-:Y:S05]  /*38d0*/  @!P6 BRA `(.L_x_67) ;  /* 0x00000000005ce947 */ /* 0x000fea0003800000 */
[----:B-1----:R-:W1:Y:S02]  /*38e0*/  LDS R4, [UR5+0x10] ;  /* 0x00001005ff047984 */ /* 0x002e640008000800 */
[----:B-1----:R-:W-:-:S04]  /*38f0*/  SHF.L.U32 R4, R4, 0x1f, RZ ;  /* 0x0000001f04047819 */ /* 0x002fc800000006ff */
[----:B------:R-:W1:Y:S02]  /*3900*/  SYNCS.PHASECHK.TRANS64.TRYWAIT P0, [UR5+0x8], R4 ;  /* 0x00000804ff0075a7 */ /* 0x000e640008001105 */
[----:B-1----:R-:W-:Y:S05]  /*3910*/  @P0 BRA `(.L_x_69) ;  /* 0x0000000000080947 */ /* 0x002fea0003800000 */
[----:B------:R-:W1:Y:S02]  /*3920*/  SYNCS.PHASECHK.TRANS64.TRYWAIT P0, [UR5+0x8], R4 ;  /* 0x00000804ff0075a7 */ /* 0x000e640008001105 */
[----:B-1----:R-:W-:Y:S05]  /*3930*/  @!P0 BRA `(.L_x_70) ;  /* 0x0000009400648947 */ /* 0x002fea0003800000 */
.L_x_69:
[----:B------:R-:W2:Y:S01]  /*3940*/  LDS R6, [UR6+0x110] ;  /* 0x00011006ff067984 */ /* 0x000ea20008000800 */
[----:B-1----:R-:W-:Y:S02]  /*3950*/  HFMA2 R3, -RZ, RZ, 0, 5.9604644775390625e-08 ;  /* 0x00000001ff037431 */ /* 0x002fe400000001ff */
[----:B------:R-:W-:Y:S01]  /*3960*/  IMAD.MOV.U32 R4, RZ, RZ, 0xffff ;  /* 0x0000ffffff047424 */ /* 0x000fe200078e00ff */
[----:B------:R-:W-:Y:S01]  /*3970*/  UPRMT UR4, UR8, 0x654, UR7 ;  /* 0x0000065408047896 */ /* 0x000fe20008000007 */
[----:B--2---:R-:W-:-:S03]  /*3980*/  IMAD.SHL.U32 R5, R6, 0x20, RZ ;  /* 0x0000002006057824 */ /* 0x004fc600078e00ff */
[-C--:B------:R-:W-:Y:S02]  /*3990*/  SHF.L.U32 R4, R4, R6.reuse, RZ ;  /* 0x0000000604047219 */ /* 0x080fe400000006ff */
[----:B------:R-:W-:Y:S01]  /*39a0*/  SHF.L.U32 R6, R3, R6, RZ ;  /* 0x0000000603067219 */ /* 0x000fe200000006ff */
[----:B------:R2:W-:Y:S04]  /*39b0*/  STS [UR6+0x110], R5 ;  /* 0x00011005ff007988 */ /* 0x0005e80008000806 */
[----:B------:R2:W-:Y:S04]  /*39c0*/  ATOMS.OR RZ, [UR5+0x14], R4 ;  /* 0x00001404ffff798c */ /* 0x0005e8000b000005 */
[----:B------:R2:W-:Y:S01]  /*39d0*/  ATOMS.OR RZ, [UR5+0x18], R6 ;  /* 0x00001806ffff798c */ /* 0x0005e2000b000005 */
[----:B------:R-:W-:Y:S03]  /*39e0*/  SYNCS.ARRIVE.TRANS64.RED.A1T0 RZ, [UR4], RZ ;  /* 0x000000ffffff79a7 */ /* 0x000fe60008100404 */
[----:B------:R2:W-:Y:S01]  /*39f0*/  ATOMS.XOR RZ, [UR5+0x10], R3 ;  /* 0x00001003ffff798c */ /* 0x0005e2000b800005 */
[----:B------:R-:W-:Y:S05]  /*3a00*/  BRA `(.L_x_67) ;  /* 0x0000000000107947 */ /* 0x000fea0003800000 */
.L_x_60:
[----:B------:R-:W-:Y:S02]  /*3a10*/  MOV R3, 0xffffffff ;  /* 0xffffffff00037802 */ /* 0x000fe40000000f00 */
[----:B------:R-:W-:-:S03]  /*3a20*/  MOV R4, 0x3a50 ;  /* 0x00003a5000047802 */ /* 0x000fc60000000f00 */
[----:B------:R1:W-:Y:S04]  /*3a30*/  STS [UR6+0x110], R3 ;  /* 0x00011003ff007988 */ /* 0x0003e80008000806 */
[----:B-1---5:R-:W-:Y:S05]  /*3a40*/  CALL.REL.NOINC `($__internal_1_$__cuda_sm10x_tcgen05_guardrail_trap_phase_invalid_during_alloc) ;  /* 0x0000009c000c7944 */ /* 0x022fea0003c00000 */
.L_x_67:
[----:B------:R-:W-:Y:S05]  /*3a50*/  WARPSYNC.ALL ;  /* 0x0000000000007948 */ /* 0x000fea0003800000 */
[----:B------:R-:W3:Y:S01]  /*3a60*/  S2UR UR4, SR_CgaCtaId ;  /* 0x00000000000479c3 */ /* 0x000ee20000008800 */
[----:B------:R-:W-:Y:S01]  /*3a70*/  UMOV UR50, 0x400 ;  /* 0x0000040000327882 */ /* 0x000fe20000000000 */
[----:B------:R-:W-:-:S06]  /*3a80*/  NOP ;  /* 0x0000000000007918 */ /* 0x000fcc0000000000 */
[----:B------:R-:W-:Y:S06]  /*3a90*/  BAR.ARV 0x6, 0xa0 ;  /* 0x0182800000007b1d */ /* 0x000fec0000002000 */
[----:B------:R-:W4:Y:S01]  /*3aa0*/  LDCU UR13, c[0x0][0x38c] ;  /* 0x00007180ff0d77ac */ /* 0x000f220008000800 */
[----:B------:R-:W-:Y:S01]  /*3ab0*/  LOP3.LUT R0, R0, 0xffff, RZ, 0xc0, !PT ;  /* 0x0000ffff00007812 */ /* 0x000fe200078ec0ff */
[----:B-1----:R-:W-:Y:S01]  /*3ac0*/  HFMA2 R10, -RZ, RZ, 0, 0 ;  /* 0x00000000ff0a7431 */ /* 0x002fe200000001ff */
[----:B------:R-:W-:Y:S01]  /*3ad0*/  CS2R R8, SRZ ;  /* 0x0000000000087805 */ /* 0x000fe2000001ff00 */
[----:B------:R-:W-:Y:S01]  /*3ae0*/  UMOV UR71, 0x1 ;  /* 0x0000000100477882 */ /* 0x000fe20000000000 */
[----:B------:R-:W-:Y:S01]  /*3af0*/  UMOV UR5, URZ ;  /* 0x000000ff00057c82 */ /* 0x000fe20008000000 */
[----:B------:R-:W-:Y:S01]  /*3b00*/  UISETP.NE.AND UP3, UPT, UR27, URZ, UPT ;  /* 0x000000ff1b00728c */ /* 0x000fe2000bf65270 */
[----:B------:R-:W-:Y:S01]  /*3b10*/  UMOV UR76, URZ ;  /* 0x000000ff004c7c82 */ /* 0x000fe20008000000 */
[----:B------:R-:W-:Y:S01]  /*3b20*/  UMOV UR74, URZ ;  /* 0x000000ff004a7c82 */ /* 0x000fe20008000000 */
[----:B---3--:R-:W-:Y:S01]  /*3b30*/  ULEA UR50, UR4, UR50, 0x18 ;  /* 0x0000003204327291 */ /* 0x008fe2000f8ec0ff */
[----:B------:R-:W-:Y:S01]  /*3b40*/  UMOV UR72, URZ ;  /* 0x000000ff00487c82 */ /* 0x000fe20008000000 */
[----:B------:R-:W-:-:S02]  /*3b50*/  UMOV UR58, URZ ;  /* 0x000000ff003a7c82 */ /* 0x000fc40008000000 */
[----:B------:R-:W-:Y:S02]  /*3b60*/  UIADD3 UR7, UPT, UPT, UR50, 0x10800, URZ ;  /* 0x0001080032077890 */ /* 0x000fe4000fffe0ff */
[----:B------:R-:W-:Y:S02]  /*3b70*/  UIADD3 UR4, UPT, UPT, UR50, 0x30800, URZ ;  /* 0x0003080032047890 */ /* 0x000fe4000fffe0ff */
[----:B----4-:R-:W-:Y:S01]  /*3b80*/  UIADD3 UR13, UPT, UPT, UR13, 0xff, URZ ;  /* 0x000000ff0d0d7890 */ /* 0x010fe2000fffe0ff */
[----:B--2---:R-:W1:Y:S01]  /*3b90*/  LDS R3, [UR50+0x110] ;  /* 0x00011032ff037984 */ /* 0x004e620008000800 */
[----:B------:R-:W-:Y:S02]  /*3ba0*/  USHF.R.U32.HI UR11, URZ, 0x4, UR7 ;  /* 0x00000004ff0b7899 */ /* 0x000fe40008011607 */
[----:B------:R-:W-:Y:S02]  /*3bb0*/  USHF.R.U32.HI UR7, URZ, 0x4, UR4 ;  /* 0x00000004ff077899 */ /* 0x000fe40008011604 */
[----:B------:R-:W-:-:S02]  /*3bc0*/  USHF.R.S32.HI UR10, URZ, 0x1f, UR13 ;  /* 0x0000001fff0a7899 */ /* 0x000fc4000801140d */
[----:B------:R-:W-:Y:S02]  /*3bd0*/  UIADD3 UR6, UPT, UPT, UR50, 0x20800, URZ ;  /* 0x0002080032067890 */ /* 0x000fe4000fffe0ff */
[----:B------:R-:W-:Y:S02]  /*3be0*/  ULOP3.LUT UR7, UR7, 0x3fff, URZ, 0xc0, !UPT ;  /* 0x00003fff07077892 */ /* 0x000fe4000f8ec0ff */
[----:B------:R-:W-:Y:S02]  /*3bf0*/  UIADD3 UR8, UPT, UPT, UR50, 0x32800, URZ ;  /* 0x0003280032087890 */ /* 0x000fe4000fffe0ff */
[----:B------:R-:W-:Y:S02]  /*3c00*/  ULEA.HI UR4, UR10, UR13, URZ, 0x8 ;  /* 0x0000000d0a047291 */ /* 0x000fe4000f8f40ff */
[----:B------:R-:W-:Y:S02]  /*3c10*/  USHF.R.U32.HI UR9, URZ, 0x4, UR6 ;  /* 0x00000004ff097899 */ /* 0x000fe40008011606 */
[----:B------:R-:W-:-:S02]  /*3c20*/  ULOP3.LUT UR11, UR11, 0x3fff, URZ, 0xc0, !UPT ;  /* 0x00003fff0b0b7892 */ /* 0x000fc4000f8ec0ff */
[----:B------:R-:W-:Y:S02]  /*3c30*/  ULOP3.LUT UR69, UR7, 0x10000, URZ, 0xfc, !UPT ;  /* 0x0001000007457892 */ /* 0x000fe4000f8efcff */
[----:B------:R-:W-:Y:S02]  /*3c40*/  USHF.R.U32.HI UR6, URZ, 0x4, UR8 ;  /* 0x00000004ff067899 */ /* 0x000fe40008011608 */
[----:B------:R-:W-:Y:S02]  /*3c50*/  ULOP3.LUT UR9, UR9, 0x3fff, URZ, 0xc0, !UPT ;  /* 0x00003fff09097892 */ /* 0x000fe4000f8ec0ff */
[----:B------:R-:W-:Y:S02]  /*3c60*/  ULOP3.LUT UR51, UR11, 0x10000, URZ, 0xfc, !UPT ;  /* 0x000100000b337892 */ /* 0x000fe4000f8efcff */
[----:B------:R-:W-:Y:S02]  /*3c70*/  ULOP3.LUT UR6, UR6, 0x3fff, URZ, 0xc0, !UPT ;  /* 0x00003fff06067892 */ /* 0x000fe4000f8ec0ff */
[----:B------:R-:W-:-:S02]  /*3c80*/  UIADD3 UR14, UPT, UPT, UR50, 0xb0, URZ ;  /* 0x000000b0320e7890 */ /* 0x000fc4000fffe0ff */
[----:B------:R-:W-:Y:S02]  /*3c90*/  ULOP3.LUT UR68, UR9, 0x10000, URZ, 0xfc, !UPT ;  /* 0x0001000009447892 */ /* 0x000fe4000f8efcff */
[----:B------:R-:W-:Y:S02]  /*3ca0*/  ULOP3.LUT UR70, UR6, 0x10000, URZ, 0xfc, !UPT ;  /* 0x0001000006467892 */ /* 0x000fe4000f8efcff */
[----:B------:R-:W-:Y:S01]  /*3cb0*/  USHF.R.S32.HI UR17, URZ, 0x8, UR4 ;  /* 0x00000008ff117899 */ /* 0x000fe20008011404 */
[----:B------:R-:W-:Y:S01]  /*3cc0*/  UMOV UR56, URZ ;  /* 0x000000ff00387c82 */ /* 0x000fe20008000000 */
[----:B------:R-:W-:Y:S01]  /*3cd0*/  UMOV UR54, URZ ;  /* 0x000000ff00367c82 */ /* 0x000fe20008000000 */
[----:B------:R-:W-:Y:S01]  /*3ce0*/  UMOV UR52, URZ ;  /* 0x000000ff00347c82 */ /* 0x000fe20008000000 */
[----:B-1----:R-:W-:Y:S01]  /*3cf0*/  R2UR UR12, R3 ;  /* 0x00000000030c72ca */ /* 0x002fe200000e0000 */
[----:B------:R-:W-:Y:S02]  /*3d00*/  IMAD.U32 R3, RZ, RZ, UR14 ;  /* 0x0000000eff037e24 */ /* 0x000fe4000f8e00ff */
[----:B------:R-:W-:-:S10]  /*3d10*/  IMAD.U32 R3, RZ, RZ, UR17 ;  /* 0x00000011ff037e24 */ /* 0x000fd4000f8e00ff */
[----:B------:R-:W-:Y:S02]  /*3d20*/  UIADD3 UR60, UPT, UPT, UR12, 0x1cc, URZ ;  /* 0x000001cc0c3c7890 */ /* 0x000fe4000fffe0ff */
[----:B------:R-:W-:Y:S02]  /*3d30*/  UIADD3 UR64, UPT, UPT, UR12, 0x1c4, URZ ;  /* 0x000001c40c407890 */ /* 0x000fe4000fffe0ff */
[----:B------:R-:W-:Y:S02]  /*3d40*/  USHF.R.U32.HI UR13, URZ, 0x11, UR60 ;  /* 0x00000011ff0d7899 */ /* 0x000fe4000801163c */
[----:B------:R-:W-:Y:S02]  /*3d50*/  USHF.R.U32.HI UR7, URZ, 0x11, UR64 ;  /* 0x00000011ff077899 */ /* 0x000fe40008011640 */
[----:B------:R-:W-:Y:S02]  /*3d60*/  UIADD3 UR66, UPT, UPT, UR12, 0x1c0, URZ ;  /* 0x000001c00c427890 */ /* 0x000fe4000fffe0ff */
[----:B------:R-:W-:-:S02]  /*3d70*/  UIADD3 UR67, UPT, UPT, UR12, 0x1d0, URZ ;  /* 0x000001d00c437890 */ /* 0x000fc4000fffe0ff */
[----:B------:R-:W-:Y:S02]  /*3d80*/  ULOP3.LUT UR11, UR7, 0x6000, URZ, 0xc0, !UPT ;  /* 0x00006000070b7892 */ /* 0x000fe4000f8ec0ff */
[----:B------:R-:W-:Y:S02]  /*3d90*/  UIADD3 UR65, UPT, UPT, UR12, 0x1d8, URZ ;  /* 0x000001d80c417890 */ /* 0x000fe4000fffe0ff */
[----:B------:R-:W-:Y:S01]  /*3da0*/  ULOP3.LUT UR7, UR13, 0x6000, URZ, 0xc0, !UPT ;  /* 0x000060000d077892 */ /* 0x000fe2000f8ec0ff */
[----:B------:R-:W-:Y:S01]  /*3db0*/  R2UR UR13, R0 ;  /* 0x00000000000d72ca */ /* 0x000fe200000e0000 */
[----:B------:R-:W-:Y:S02]  /*3dc0*/  UIADD3 UR62, UPT, UPT, UR12, 0x1c8, URZ ;  /* 0x000001c80c3e7890 */ /* 0x000fe4000fffe0ff */
[----:B------:R-:W-:Y:S02]  /*3dd0*/  UIADD3 UR63, UPT, UPT, UR12, 0x1e0, URZ ;  /* 0x000001e00c3f7890 */ /* 0x000fe4000fffe0ff */
[----:B------:R-:W-:-:S02]  /*3de0*/  UIADD3 UR61, UPT, UPT, UR12, 0x1e8, URZ ;  /* 0x000001e80c3d7890 */ /* 0x000fc4000fffe0ff */
[----:B------:R-:W-:Y:S02]  /*3df0*/  USHF.R.U32.HI UR9, URZ, 0x11, UR66 ;  /* 0x00000011ff097899 */ /* 0x000fe40008011642 */
[----:B------:R-:W-:Y:S02]  /*3e00*/  USHF.R.U32.HI UR8, URZ, 0x1a, UR67 ;  /* 0x0000001aff087899 */ /* 0x000fe40008011643 */
[----:B------:R-:W-:Y:S02]  /*3e10*/  USHF.R.U32.HI UR6, URZ, 0x1a, UR65 ;  /* 0x0000001aff067899 */ /* 0x000fe40008011641 */
[----:B------:R-:W-:Y:S01]  /*3e20*/  USHF.R.U32.HI UR4, URZ, 0x11, UR62 ;  /* 0x00000011ff047899 */ /* 0x000fe2000801163e */
[----:B------:R-:W-:Y:S01]  /*3e30*/  IMAD.U32 R11, RZ, RZ, UR13 ;  /* 0x0000000dff0b7e24 */ /* 0x000fe2000f8e00ff */
[----:B------:R-:W-:Y:S02]  /*3e40*/  USHF.R.U32.HI UR10, URZ, 0x1a, UR63 ;  /* 0x0000001aff0a7899 */ /* 0x000fe4000801163f */
[----:B------:R-:W-:-:S02]  /*3e50*/  USHF.R.U32.HI UR15, URZ, 0x1a, UR61 ;  /* 0x0000001aff0f7899 */ /* 0x000fc4000801163d */
[----:B------:R-:W-:Y:S02]  /*3e60*/  ULOP3.LUT UR16, UR9, 0x6000, URZ, 0xc0, !UPT ;  /* 0x0000600009107892 */ /* 0x000fe4000f8ec0ff */
[----:B------:R-:W-:Y:S02]  /*3e70*/  ULOP3.LUT UR14, UR8, 0x30, URZ, 0xc0, !UPT ;  /* 0x00000030080e7892 */ /* 0x000fe4000f8ec0ff */
[----:B------:R-:W-:Y:S02]  /*3e80*/  ULOP3.LUT UR9, UR6, 0x30, URZ, 0xc0, !UPT ;  /* 0x0000003006097892 */ /* 0x000fe4000f8ec0ff */
[----:B------:R-:W-:Y:S02]  /*3e90*/  ULOP3.LUT UR4, UR4, 0x6000, URZ, 0xc0, !UPT ;  /* 0x0000600004047892 */ /* 0x000fe4000f8ec0ff */
[----:B------:R-:W-:Y:S02]  /*3ea0*/  ULOP3.LUT UR8, UR10, 0x30, URZ, 0xc0, !UPT ;  /* 0x000000300a087892 */ /* 0x000fe4000f8ec0ff */
[----:B------:R-:W-:-:S02]  /*3eb0*/  ULOP3.LUT UR6, UR15, 0x30, URZ, 0xc0, !UPT ;  /* 0x000000300f067892 */ /* 0x000fc4000f8ec0ff */
        /* <DEDUP_REMOVED lines=8> */
[----:B------:R-:W-:Y:S02]  /*3f40*/  UIADD3 UR13, UPT, UPT, UR17, -0x1, URZ ;  /* 0xffffffff110d7890 */ /* 0x000fe4000fffe0ff */
[----:B------:R-:W-:Y:S02]  /*3f50*/  UPRMT UR15, UR10, 0x5410, UR16 ;  /* 0x000054100a0f7896 */ /* 0x000fe40008000010 */
[----:B------:R-:W-:Y:S02]  /*3f60*/  UPRMT UR77, UR9, 0x5410, UR11 ;  /* 0x00005410094d7896 */ /* 0x000fe4000800000b */
[----:B------:R-:W-:Y:S01]  /*3f70*/  UPRMT UR75, UR8, 0x5410, UR4 ;  /* 0x00005410084b7896 */ /* 0x000fe20008000004 */
[----:B------:R-:W-:Y:S01]  /*3f80*/  MOV R12, UR13 ;  /* 0x0000000d000c7c02 */ /* 0x000fe20008000f00 */
[----:B------:R-:W-:Y:S01]  /*3f90*/  UPRMT UR73, UR6, 0x5410, UR7 ;  /* 0x0000541006497896 */ /* 0x000fe20008000007 */
[----:B------:R-:W-:Y:S01]  /*3fa0*/  MOV R15, UR15 ;  /* 0x0000000f000f7c02 */ /* 0x000fe20008000f00 */
[----:B------:R-:W-:Y:S01]  /*3fb0*/  UMOV UR14, URZ ;  /* 0x000000ff000e7c82 */ /* 0x000fe20008000000 */
[----:B------:R-:W-:Y:S01]  /*3fc0*/  UMOV UR59, UR15 ;  /* 0x0000000f003b7c82 */ /* 0x000fe20008000000 */
[----:B------:R-:W-:Y:S01]  /*3fd0*/  IMAD.U32 R14, RZ, RZ, UR14 ;  /* 0x0000000eff0e7e24 */ /* 0x000fe2000f8e00ff */
[----:B------:R-:W-:Y:S01]  /*3fe0*/  UMOV UR57, UR77 ;  /* 0x0000004d00397c82 */ /* 0x000fe20008000000 */
[----:B------:R-:W-:Y:S01]  /*3ff0*/  UMOV UR55, UR75 ;  /* 0x0000004b00377c82 */ /* 0x000fe20008000000 */
[----:B------:R-:W-:-:S05]  /*4000*/  UMOV UR53, UR73 ;  /* 0x0000004900357c82 */ /* 0x000fca0008000000 */
.L_x_83:
[C---:B------:R-:W-:Y:S02]  /*4010*/  LEA R0, R10.reuse, UR50, 0x3 ;  /* 0x000000320a007c11 */ /* 0x040fe4000f8e18ff */
[----:B------:R-:W-:Y:S02]  /*4020*/  SHF.L.U32 R5, R9, 0x1f, RZ ;  /* 0x0000001f09057819 */ /* 0x000fe400000006ff */
[----:B------:R-:W-:Y:S02]  /*4030*/  LEA R4, R10, UR50, 0x4 ;  /* 0x000000320a047c11 */ /* 0x000fe4000f8e20ff */
[----:B------:R-:W1:Y:S02]  /*4040*/  SYNCS.PHASECHK.TRANS64.TRYWAIT P0, [R0+URZ+0x90], R5 ;  /* 0x00009005000075a7 */ /* 0x000e6400080011ff */
[----:B-1-3--:R-:W-:Y:S05]  /*4050*/  @!P0 BRA `(.L_x_71) ;  /* 0x0000008c00b48947 */ /* 0x00afea0003800000 */
.L_x_171:
[----:B-1----:R-:W1:Y:S01]  /*4060*/  LDS.128 R4, [R4+0xf0] ;  /* 0x0000f00004047984 */ /* 0x002e620000000c00 */
[----:B------:R-:W-:Y:S02]  /*4070*/  VIADD R0, R0, 0xa0 ;  /* 0x000000a000007836 */ /* 0x000fe40000000000 */
[----:B------:R-:W-:Y:S01]  /*4080*/  VIADD R10, R10, 0x1 ;  /* 0x000000010a0a7836 */ /* 0x000fe20000000000 */
[----:B------:R-:W-:Y:S01]  /*4090*/  @!PT LDS RZ, [RZ] ;  /* 0x00000000fffff984 */ /* 0x000fe20000000800 */
[----:B------:R-:W-:Y:S01]  /*40a0*/  @!PT LDS RZ, [RZ] ;  /* 0x00000000fffff984 */ /* 0x000fe20000000800 */
[----:B------:R-:W-:Y:S01]  /*40b0*/  @!PT LDS RZ, [RZ] ;  /* 0x00000000fffff984 */ /* 0x000fe20000000800 */
[----:B------:R-:W-:Y:S01]  /*40c0*/  @!PT LDS RZ, [RZ] ;  /* 0x00000000fffff984 */ /* 0x000fe20000000800 */
[----:B------:R2:W-:Y:S06]  /*40d0*/  MEMBAR.ALL.CTA ;  /* 0x0000000000007992 */ /* 0x0005ec0000008000 */
[----:B--2---:R-:W2:Y:S01]  /*40e0*/  FENCE.VIEW.ASYNC.S ;  /* 0x00000000000073c6 */ /* 0x004ea20000000000 */
[----:B------:R-:W-:-:S04]  /*40f0*/  PRMT R0, RZ, 0x654, R0 ;  /* 0x00000654ff007816 */ /* 0x000fc80000000000 */
[----:B--2---:R2:W-:Y:S01]  /*4100*/  SYNCS.ARRIVE.TRANS64.RED.A1T0 RZ, [R0+URZ], RZ ;  /* 0x000000ff00ff79a7 */ /* 0x0045e200081004ff */
[----:B-1----:R-:W-:Y:S01]  /*4110*/  LOP3.LUT P2, RZ, R6, 0x1, RZ, 0xc0, !PT ;  /* 0x0000000106ff7812 */ /* 0x002fe2000784c0ff */
[----:B--2---:R-:W-:-:S12]  /*4120*/  BRA.U UP3, `(.L_x_72) ;  /* 0x0000000d030c7547 */ /* 0x004fd8000b800000 */
[----:B------:R-:W1:Y:S01]  /*4130*/  LDCU UR6, c[0x0][0x38c] ;  /* 0x00007180ff0677ac */ /* 0x000e620008000800 */
[----:B------:R-:W-:Y:S01]  /*4140*/  R2UR UR13, R3 ;  /* 0x00000000030d72ca */ /* 0x000fe200000e0000 */
[----:B------:R-:W-:Y:S01]  /*4150*/  ULOP3.LUT UR46, UR71, 0x1, URZ, 0x3c, !UPT ;  /* 0x00000001472e7892 */ /* 0x000fe2000f8e3cff */
[----:B------:R-:W-:Y:S01]  /*4160*/  UMOV UR11, URZ ;  /* 0x000000ff000b7c82 */ /* 0x000fe20008000000 */
[----:B------:R-:W-:Y:S02]  /*4170*/  UMOV UR4, 0x1 ;  /* 0x0000000100047882 */ /* 0x000fe40000000000 */
[----:B------:R-:W-:Y:S01]  /*4180*/  UIMAD UR46, UR46, 0xc0, UR12 ;  /* 0x000000c02e2e78a4 */ /* 0x000fe2000f8e020c */
[----:B------:R-:W-:Y:S01]  /*4190*/  UMOV UR47, UR5 ;  /* 0x00000005002f7c82 */ /* 0x000fe20008000000 */
[----:B-1----:R-:W-:-:S09]  /*41a0*/  UISETP.GE.AND UP0, UPT, UR6, 0x1, UPT ;  /* 0x000000010600788c */ /* 0x002fd2000bf06270 */
[----:B------:R-:W-:Y:S05]  /*41b0*/  BRA.U !UP0, `(.L_x_73) ;  /* 0x0000000508747547 */ /* 0x000fea000b800000 */
[----:B------:R-:W-:Y:S01]  /*41c0*/  ULEA UR13, UR5, UR50, 0x3 ;  /* 0x00000032050d7291 */ /* 0x000fe2000f8e18ff */
[----:B------:R-:W-:-:S08]  /*41d0*/  SHF.L.U32 R5, R8, 0x1f, RZ ;  /* 0x0000001f08057819 */ /* 0x000fd000000006ff */
[----:B------:R-:W1:Y:S02]  /*41e0*/  SYNCS.PHASECHK.TRANS64.TRYWAIT P0, [UR13], R5 ;  /* 0x00000005ff0075a7 */ /* 0x000e64000800110d */
[----:B-1----:R-:W-:Y:S05]  /*41f0*/  @P0 BRA `(.L_x_74) ;  /* 0x0000000000080947 */ /* 0x002fea0003800000 */
[----:B------:R-:W1:Y:S02]  /*4200*/  SYNCS.PHASECHK.TRANS64.TRYWAIT P0, [UR13], R5 ;  /* 0x00000005ff0075a7 */ /* 0x000e64000800110d */
[----:B-1----:R-:W-:Y:S05]  /*4210*/  @!P0 BRA `(.L_x_75) ;  /* 0x0000008c00588947 */ /* 0x002fea0003800000 */
.L_x_74:
[----:B------:R-:W-:Y:S01]  /*4220*/  UISETP.GE.U32.AND UP1, UPT, UR6, 0x101, UPT ;  /* 0x000001010600788c */ /* 0x000fe2000bf26070 */
[----:B-1----:R-:W-:Y:S01]  /*4230*/  IMAD.U32 R5, RZ, RZ, UR71 ;  /* 0x00000047ff057e24 */ /* 0x002fe2000f8e00ff */
[----:B------:R-:W-:Y:S01]  /*4240*/  UIADD3 UR47, UPT, UPT, UR5, 0x1, URZ ;  /* 0x00000001052f7890 */ /* 0x000fe2000fffe0ff */
[----:B------:R-:W-:Y:S01]  /*4250*/  BSSY.RECONVERGENT B0, `(.L_x_76) ;  /* 0x0000034000007945 */ /* 0x000fe20003800200 */
[----:B------:R-:W-:Y:S02]  /*4260*/  ELECT P3, URZ, PT ;  /* 0x0000000000ff782f */ /* 0x000fe40003860000 */
[----:B------:R-:W-:Y:S01]  /*4270*/  UISETP.NE.AND UP0, UPT, UR47, 0x4, UPT ;  /* 0x000000042f00788c */ /* 0x000fe2000bf05270 */
[----:B------:R-:W-:Y:S02]  /*4280*/  PLOP3.LUT P1, PT, PT, PT, UP1, 0x80, 0x8 ;  /* 0x000000000008781c */ /* 0x000fe40003f2f018 */
[----:B------:R-:W-:Y:S01]  /*4290*/  SHF.L.U32 R5, R5, 0x1f, RZ ;  /* 0x0000001f05057819 */ /* 0x000fe200000006ff */
[----:B------:R-:W-:-:S02]  /*42a0*/  USEL UR6, URZ, 0x1, UP0 ;  /* 0x00000001ff067887 */ /* 0x000fc40008000000 */
[----:B------:R-:W-:-:S04]  /*42b0*/  USEL UR47, UR47, URZ, UP0 ;  /* 0x000000ff2f2f7287 */ /* 0x000fc80008000000 */
[----:B------:R-:W-:Y:S01]  /*42c0*/  @UP1 ULEA UR4, UR47, UR50, 0x3 ;  /* 0x000000322f041291 */ /* 0x000fe2000f8e18ff */
[----:B------:R-:W-:-:S04]  /*42d0*/  LOP3.LUT R8, R8, UR6, RZ, 0x3c, !PT ;  /* 0x0000000608087c12 */ /* 0x000fc8000f8e3cff */
[----:B------:R-:W-:-:S04]  /*42e0*/  @P1 SHF.L.U32 R0, R8, 0x1f, RZ ;  /* 0x0000001f08001819 */ /* 0x000fc800000006ff */
[----:B------:R-:W1:Y:S01]  /*42f0*/  @P1 SYNCS.PHASECHK.TRANS64.TRYWAIT P0, [UR4], R0 ;  /* 0x00000000ff0015a7 */ /* 0x000e620008001104 */
[----:B------:R-:W-:Y:S01]  /*4300*/  UMOV UR4, 0x1 ;  /* 0x0000000100047882 */ /* 0x000fe20000000000 */
[----:B-1----:R-:W-:Y:S01]  /*4310*/  @P1 VOTEU.ANY UP0, P0 ;  /* 0x0000000000ff1886 */ /* 0x002fe20000000100 */
[----:B------:R-:W-:Y:S01]  /*4320*/  @UP1 USEL UR4, URZ, 0x1, !UP0 ;  /* 0x00000001ff041887 */ /* 0x000fe2000c000000 */
[----:B------:R-:W-:Y:S11]  /*4330*/  @!P3 BRA `(.L_x_77) ;  /* 0x000000000094b947 */ /* 0x000ff60003800000 */
[----:B------:R-:W-:Y:S02]  /*4340*/  ULEA UR8, UR5, UR69, 0x7 ;  /* 0x0000004505087291 */ /* 0x000fe4000f8e38ff */
[----:B------:R-:W-:Y:S02]  /*4350*/  ULEA UR6, UR5, UR70, 0x8 ;  /* 0x0000004605067291 */ /* 0x000fe4000f8e40ff */
[----:B------:R-:W-:Y:S02]  /*4360*/  UIADD3 UR26, UPT, UPT, UR8, 0x20, URZ ;  /* 0x00000020081a7890 */ /* 0x000fe4000fffe0ff */
[----:B------:R-:W-:Y:S02]  /*4370*/  UIADD3 UR28, UPT, UPT, UR8, 0x40, URZ ;  /* 0x00000040081c7890 */ /* 0x000fe4000fffe0ff */
[----:B------:R-:W-:Y:S02]  /*4380*/  UIADD3 UR30, UPT, UPT, UR8, 0x60, URZ ;  /* 0x00000060081e7890 */ /* 0x000fe4000fffe0ff */
[----:B------:R-:W-:-:S02]  /*4390*/  UIADD3 UR10, UPT, UPT, UR6, 0x20, URZ ;  /* 0x00000020060a7890 */ /* 0x000fc4000fffe0ff */
[----:B------:R-:W-:Y:S02]  /*43a0*/  UIADD3 UR14, UPT, UPT, UR6, 0x40, URZ ;  /* 0x00000040060e7890 */ /* 0x000fe4000fffe0ff */
[----:B------:R-:W-:Y:S01]  /*43b0*/  UIADD3 UR16, UPT, UPT, UR6, 0x60, URZ ;  /* 0x0000006006107890 */ /* 0x000fe2000fffe0ff */
[----:B------:R-:W-:Y:S01]  /*43c0*/  UMOV UR9, 0x4008 ;  /* 0x0000400800097882 */ /* 0x000fe20000000000 */
[----:B------:R-:W-:Y:S01]  /*43d0*/  UIADD3 UR18, UPT, UPT, UR6, 0x80, URZ ;  /* 0x0000008006127890 */ /* 0x000fe2000fffe0ff */
[----:B------:R1:W-:Y:S01]  /*43e0*/  UTCCP.T.S.2CTA.4x32dp128bit tmem[UR12+0x1c0], gdesc[UR8] ;  /* 0x0001c0080c0079e7 */ /* 0x0003e20009300000 */
        /* <DEDUP_REMOVED lines=10> */
[----:B------:R-:W-:Y:S01]  /*4490*/  UMOV UR11, 0x4008 ;  /* 0x00004008000b7882 */ /* 0x000fe20000000000 */
[----:B------:R-:W-:Y:S01]  /*44a0*/  UMOV UR15, 0x4008 ;  /* 0x00004008000f7882 */ /* 0x000fe20000000000 */
[----:B------:R1:W-:Y:S01]  /*44b0*/  UTCCP.T.S.2CTA.4x32dp128bit tmem[UR12+0x1d0], gdesc[UR6] ;  /* 0x0001d0060c0079e7 */ /* 0x0003e20009300000 */
        /* <DEDUP_REMOVED lines=10> */
[----:B------:R1:W-:Y:S01]  /*4560*/  UTCCP.T.S.2CTA.4x32dp128bit tmem[UR12+0x1e8], gdesc[UR22] ;  /* 0x0001e8160c0079e7 */ /* 0x0003e20009300000 */
[----:B------:R1:W-:Y:S01]  /*4570*/  UTCCP.T.S.2CTA.4x32dp128bit tmem[UR12+0x1ec], gdesc[UR24] ;  /* 0x0001ec180c0079e7 */ /* 0x0003e20009300000 */
[----:B------:R-:W-:Y:S01]  /*4580*/  NOP ;  /* 0x0000000000007918 */ /* 0x000fe20000000000 */
.L_x_77:
[----:B-1----:R-:W-:Y:S05]  /*4590*/  BSYNC.RECONVERGENT B0 ;  /* 0x0000000000007941 */ /* 0x002fea0003800200 */
.L_x_76:
[----:B------:R-:W1:Y:S02]  /*45a0*/  SYNCS.PHASECHK.TRANS64.TRYWAIT P0, [UR50+0xb8], R5 ;  /* 0x0000b805ff0075a7 */ /* 0x000e640008001132 */
[----:B-1----:R-:W-:Y:S05]  /*45b0*/  @!P0 BRA `(.L_x_78) ;  /* 0x0000008800888947 */ /* 0x002fea0003800000 */
.L_x_174:
[----:B------:R-:W-:Y:S02]  /*45c0*/  ELECT P0, URZ, PT ;  /* 0x0000000000ff782f */ /* 0x000fe40003800000 */
[----:B------:R-:W-:Y:S01]  /*45d0*/  R2UR UR26, R14 ;  /* 0x000000000e1a72ca */ /* 0x000fe200000e0000 */
[----:B------:R-:W-:Y:S01]  /*45e0*/  ULEA UR8, UR5, UR68, 0xa ;  /* 0x0000004405087291 */ /* 0x000fe2000f8e50ff */
[----:B------:R-:W-:Y:S01]  /*45f0*/  R2UR UR27, R15 ;  /* 0x000000000f1b72ca */ /* 0x000fe200000e0000 */
[----:B------:R-:W-:Y:S02]  /*4600*/  ULEA UR6, UR5, UR51, 0xa ;  /* 0x0000003305067291 */ /* 0x000fe4000f8e50ff */
[----:B------:R-:W-:Y:S02]  /*4610*/  UIADD3 UR24, UPT, UPT, UR8, 0x2, URZ ;  /* 0x0000000208187890 */ /* 0x000fe4000fffe0ff */
[----:B------:R-:W-:Y:S02]  /*4620*/  UIADD3 UR22, UPT, UPT, UR6, 0x2, URZ ;  /* 0x0000000206167890 */ /* 0x000fe4000fffe0ff */
[----:B------:R-:W-:-:S02]  /*4630*/  UIADD3 UR20, UPT, UPT, UR8, 0x4, URZ ;  /* 0x0000000408147890 */ /* 0x000fc4000fffe0ff */
[----:B------:R-:W-:Y:S01]  /*4640*/  UIADD3 UR18, UPT, UPT, UR6, 0x4, URZ ;  /* 0x0000000406127890 */ /* 0x000fe2000fffe0ff */
[----:B-1----:R-:W-:Y:S01]  /*4650*/  @P0 LOP3.LUT R0, R2, 0xffff, RZ, 0xc0, !PT ;  /* 0x0000ffff02000812 */ /* 0x002fe200078ec0ff */
[----:B------:R-:W-:Y:S02]  /*4660*/  UIADD3 UR14, UPT, UPT, UR6, 0x6, URZ ;  /* 0x00000006060e7890 */ /* 0x000fe4000fffe0ff */
[----:B------:R-:W-:Y:S01]  /*4670*/  UIADD3 UR16, UPT, UPT, UR8, 0x6, URZ ;  /* 0x0000000608107890 */ /* 0x000fe2000fffe0ff */
[----:B------:R-:W-:Y:S01]  /*4680*/  @P0 R2UR UR5, R0 ;  /* 0x00000000000502ca */ /* 0x000fe200000e0000 */
[----:B------:R-:W-:Y:S01]  /*4690*/  UIADD3 UR10, UPT, UPT, UR13, 0x20, URZ ;  /* 0x000000200d0a7890 */ /* 0x000fe2000fffe0ff */
[----:B------:R-:W-:Y:S01]  /*46a0*/  R2UR UR13, R12 ;  /* 0x000000000c0d72ca */ /* 0x000fe200000e0000 */
[----:B------:R-:W-:Y:S01]  /*46b0*/  UMOV UR9, 0x40004040 ;  /* 0x4000404000097882 */ /* 0x000fe20000000000 */
[----:B------:R-:W-:Y:S01]  /*46c0*/  UMOV UR7, 0x40004040 ;  /* 0x4000404000077882 */ /* 0x000fe20000000000 */
[----:B------:R-:W-:Y:S01]  /*46d0*/  UMOV UR25, 0x40004040 ;  /* 0x4000404000197882 */ /* 0x000fe20000000000 */
[----:B------:R-:W-:Y:S01]  /*46e0*/  UMOV UR23, 0x40004040 ;  /* 0x4000404000177882 */ /* 0x000fe20000000000 */
[----:B------:R1:W-:Y:S01]  /*46f0*/  UTCOMMA.2CTA.4X gdesc[UR6], gdesc[UR8], tmem[UR46], tmem[UR26], idesc[UR27], tmem[UR66], !UPT ;  /* 0x80421a08060075ea */ /* 0x0003e2000fa0002e */
[----:B------:R-:W-:Y:S01]  /*4700*/  UMOV UR21, 0x40004040 ;  /* 0x4000404000157882 */ /* 0x000fe20000000000 */
[----:B------:R-:W-:Y:S01]  /*4710*/  UMOV UR19, 0x40004040 ;  /* 0x4000404000137882 */ /* 0x000fe20000000000 */
[----:B------:R-:W-:Y:S01]  /*4720*/  UMOV UR17, 0x40004040 ;  /* 0x4000404000117882 */ /* 0x000fe20000000000 */
[----:B------:R-:W-:Y:S01]  /*4730*/  UMOV UR15, 0x40004040 ;  /* 0x40004040000f7882 */ /* 0x000fe20000000000 */
[----:B------:R1:W-:Y:S01]  /*4740*/  UTCOMMA.2CTA.4X gdesc[UR22], gdesc[UR24], tmem[UR46], tmem[UR76], idesc[UR77], tmem[UR64], UPT ;  /* 0x80404c18160075ea */ /* 0x0003e2000ba0002e */
[----:B------:R1:W-:Y:S01]  /*4750*/  UTCOMMA.2CTA.4X gdesc[UR18], gdesc[UR20], tmem[UR46], tmem[UR74], idesc[UR75], tmem[UR62], UPT ;  /* 0x803e4a14120075ea */ /* 0x0003e2000ba0002e */
[----:B------:R1:W-:Y:S01]  /*4760*/  UTCOMMA.2CTA.4X gdesc[UR14], gdesc[UR16], tmem[UR46], tmem[UR72], idesc[UR73], tmem[UR60], UPT ;  /* 0x803c48100e0075ea */ /* 0x0003e2000ba0002e */
[----:B------:R1:W-:Y:S01]  /*4770*/  UTCBAR.2CTA.MULTICAST [UR10], URZ, UR5 ;  /* 0x000000ff0a0073e9 */ /* 0x0003e20008200805 */
[----:B------:R-:W-:-:S05]  /*4780*/  UMOV UR11, 0x1 ;  /* 0x00000001000b7882 */ /* 0x000fca0000000000 */
.L_x_73:
[----:B------:R-:W-:-:S09]  /*4790*/  UISETP.GE.AND UP0, UPT, UR13, 0x1, UPT ;  /* 0x000000010d00788c */ /* 0x000fd2000bf06270 */
[----:B------:R-:W-:Y:S05]  /*47a0*/  BRA.U !UP0, `(.L_x_79) ;  /* 0x00000005085c7547 */ /* 0x000fea000b800000 */
[----:B-1----:R-:W-:-:S05]  /*47b0*/  UMOV UR5, UR47 ;  /* 0x0000002f00057c82 */ /* 0x002fca0008000000 */
.L_x_82:
[----:B------:R-:W-:Y:S02]  /*47c0*/  UISETP.NE.AND UP0, UPT, UR4, URZ, UPT ;  /* 0x000000ff0400728c */ /* 0x000fe4000bf05270 */
[----:B---3--:R-:W-:Y:S07]  /*47d0*/  ULEA UR7, UR5, UR50, 0x3 ;  /* 0x0000003205077291 */ /* 0x008fee000f8e18ff */
[----:B------:R-:W-:Y:S05]  /*47e0*/  BRA.U UP0, `(.L_x_80) ;  /* 0x00000001000c7547 */ /* 0x000fea000b800000 */
[----:B------:R-:W-:Y:S04]  /*47f0*/  SHF.L.U32 R5, R8, 0x1f, RZ ;  /* 0x0000001f08057819 */ /* 0x000fe800000006ff */
[----:B------:R-:W1:Y:S02]  /*4800*/  SYNCS.PHASECHK.TRANS64.TRYWAIT P0, [UR7], R5 ;  /* 0x00000005ff0075a7 */ /* 0x000e640008001107 */
[----:B-1----:R-:W-:Y:S05]  /*4810*/  @!P0 BRA `(.L_x_81) ;  /* 0x0000008800088947 */ /* 0x002fea0003800000 */
.L_x_80:
[----:B------:R-:W-:Y:S02]  /*4820*/  UISETP.NE.AND UP1, UPT, UR13, 0x1, UPT ;  /* 0x000000010d00788c */ /* 0x000fe4000bf25270 */
[----:B------:R-:W-:Y:S01]  /*4830*/  UIADD3 UR4, UPT, UPT, UR5, 0x1, URZ ;  /* 0x0000000105047890 */ /* 0x000fe2000fffe0ff */
[----:B------:R-:W-:Y:S03]  /*4840*/  ELECT P3, URZ, PT ;  /* 0x0000000000ff782f */ /* 0x000fe60003860000 */
[----:B------:R-:W-:Y:S01]  /*4850*/  UISETP.NE.AND UP0, UPT, UR4, 0x4, UPT ;  /* 0x000000040400788c */ /* 0x000fe2000bf05270 */
[----:B------:R-:W-:Y:S01]  /*4860*/  PLOP3.LUT P1, PT, PT, PT, UP1, 0x80, 0x8 ;  /* 0x000000000008781c */ /* 0x000fe20003f2f018 */
[----:B------:R-:W-:Y:S02]  /*4870*/  ULEA UR10, UR5, UR69, 0x7 ;  /* 0x00000045050a7291 */ /* 0x000fe4000f8e38ff */
[----:B------:R-:W-:Y:S02]  /*4880*/  USEL UR6, URZ, 0x1, UP0 ;  /* 0x00000001ff067887 */ /* 0x000fe40008000000 */
[----:B------:R-:W-:Y:S02]  /*4890*/  USEL UR47, UR4, URZ, UP0 ;  /* 0x000000ff042f7287 */ /* 0x000fe40008000000 */
[----:B------:R-:W-:Y:S02]  /*48a0*/  UIADD3 UR40, UPT, UPT, UR10, 0x20, URZ ;  /* 0x000000200a287890 */ /* 0x000fe4000fffe0ff */
[----:B------:R-:W-:Y:S01]  /*48b0*/  @UP1 ULEA UR4, UR47, UR50, 0x3 ;  /* 0x000000322f041291 */ /* 0x000fe2000f8e18ff */
[----:B------:R-:W-:Y:S01]  /*48c0*/  LOP3.LUT R8, R8, UR6, RZ, 0x3c, !PT ;  /* 0x0000000608087c12 */ /* 0x000fe2000f8e3cff */
[----:B------:R-:W-:Y:S01]  /*48d0*/  UIADD3 UR42, UPT, UPT, UR10, 0x40, URZ ;  /* 0x000000400a2a7890 */ /* 0x000fe2000fffe0ff */
[----:B-1----:R-:W-:Y:S01]  /*48e0*/  @P3 LOP3.LUT R0, R2, 0xffff, RZ, 0xc0, !PT ;  /* 0x0000ffff02003812 */ /* 0x002fe200078ec0ff */
[----:B------:R-:W-:Y:S01]  /*48f0*/  UIADD3 UR44, UPT, UPT, UR10, 0x60, URZ ;  /* 0x000000600a2c7890 */ /* 0x000fe2000fffe0ff */
[----:B------:R-:W-:Y:S01]  /*4900*/  @P1 SHF.L.U32 R4, R8, 0x1f, RZ ;  /* 0x0000001f08041819 */ /* 0x000fe200000006ff */
[----:B------:R-:W-:Y:S01]  /*4910*/  UISETP.NE.U32.AND UP0, UPT, UR11, URZ, UPT ;  /* 0x000000ff0b00728c */ /* 0x000fe2000bf05070 */
[----:B------:R-:W-:Y:S01]  /*4920*/  @P3 R2UR UR48, R0 ;  /* 0x00000000003032ca */ /* 0x000fe200000e0000 */
[----:B------:R-:W-:Y:S01]  /*4930*/  ULEA UR8, UR5, UR68, 0xa ;  /* 0x0000004405087291 */ /* 0x000fe2000f8e50ff */
[----:B------:R-:W1:Y:S01]  /*4940*/  @P1 SYNCS.PHASECHK.TRANS64.TRYWAIT P0, [UR4], R4 ;  /* 0x00000004ff0015a7 */ /* 0x000e620008001104 */
[----:B------:R-:W-:Y:S02]  /*4950*/  ULEA UR4, UR5, UR70, 0x8 ;  /* 0x0000004605047291 */ /* 0x000fe4000f8e40ff */
[----:B------:R-:W-:Y:S02]  /*4960*/  ULEA UR6, UR5, UR51, 0xa ;  /* 0x0000003305067291 */ /* 0x000fe4000f8e50ff */
[----:B------:R-:W-:Y:S02]  /*4970*/  UIADD3 UR26, UPT, UPT, UR4, 0x20, URZ ;  /* 0x00000020041a7890 */ /* 0x000fe4000fffe0ff */
        /* <DEDUP_REMOVED lines=12> */
[----:B------:R-:W-:Y:S01]  /*4a40*/  UIADD3 UR49, UPT, UPT, UR7, 0x20, URZ ;  /* 0x0000002007317890 */ /* 0x000fe2000fffe0ff */
[----:B------:R-:W-:Y:S01]  /*4a50*/  UMOV UR11, 0x4008 ;  /* 0x00004008000b7882 */ /* 0x000fe20000000000 */
[----:B------:R-:W-:Y:S01]  /*4a60*/  UMOV UR41, 0x4008 ;  /* 0x0000400800297882 */ /* 0x000fe20000000000 */
[----:B------:R-:W-:Y:S01]  /*4a70*/  UTCCP.T.S.2CTA.4x32dp128bit tmem[UR12+0x1c0], gdesc[UR10] ;  /* 0x0001c00a0c0079e7 */ /* 0x000fe20009300000 */
[----:B------:R-:W-:Y:S01]  /*4a80*/  UTCCP.T.S.2CTA.4x32dp128bit tmem[UR12+0x1c4], gdesc[UR40] ;  /* 0x0001c4280c0079e7 */ /* 0x000fe20009300000 */
[----:B------:R-:W-:Y:S01]  /*4a90*/  UMOV UR43, 0x4008 ;  /* 0x00004008002b7882 */ /* 0x000fe20000000000 */
[----:B------:R-:W-:Y:S01]  /*4aa0*/  UMOV UR45, 0x4008 ;  /* 0x00004008002d7882 */ /* 0x000fe20000000000 */
[----:B------:R-:W-:Y:S01]  /*4ab0*/  UTCCP.T.S.2CTA.4x32dp128bit tmem[UR12+0x1c8], gdesc[UR42] ;  /* 0x0001c82a0c0079e7 */ /* 0x000fe20009300000 */
[----:B------:R-:W-:Y:S01]  /*4ac0*/  UTCCP.T.S.2CTA.4x32dp128bit tmem[UR12+0x1cc], gdesc[UR44] ;  /* 0x0001cc2c0c0079e7 */ /* 0x000fe20009300000 */
[----:B------:R-:W-:Y:S01]  /*4ad0*/  UMOV UR5, 0x4008 ;  /* 0x0000400800057882 */ /* 0x000fe20000000000 */
[----:B------:R-:W-:Y:S01]  /*4ae0*/  UMOV UR27, 0x4008 ;  /* 0x00004008001b7882 */ /* 0x000fe20000000000 */
[----:B------:R2:W-:Y:S01]  /*4af0*/  UTCCP.T.S.2CTA.4x32dp128bit tmem[UR12+0x1d0], gdesc[UR4] ;  /* 0x0001d0040c0079e7 */ /* 0x0005e20009300000 */
[----:B------:R3:W-:Y:S01]  /*4b00*/  UTCCP.T.S.2CTA.4x32dp128bit tmem[UR12+0x1d4], gdesc[UR26] ;  /* 0x0001d41a0c0079e7 */ /* 0x0007e20009300000 */
        /* <DEDUP_REMOVED lines=14> */
[----:B------:R-:W-:Y:S01]  /*4bf0*/  UMOV UR25, 0x40004040 ;  /* 0x4000404000197882 */ /* 0x000fe20000000000 */
[----:B------:R3:W-:Y:S01]  /*4c00*/  UTCOMMA.2CTA.4X gdesc[UR6], gdesc[UR8], tmem[UR46], tmem[UR58], idesc[UR59], tmem[UR66], UP0 ;  /* 0x80423a08060075ea */ /* 0x0007e2000820002e */
[----:B------:R-:W-:Y:S02]  /*4c10*/  UISETP.GT.U32.AND UP0, UPT, UR13, 0x1, UPT ;  /* 0x000000010d00788c */ /* 0x000fe4000bf04070 */
[----:B------:R-:W-:Y:S01]  /*4c20*/  UIADD3 UR13, UPT, UPT, UR13, -0x1, URZ ;  /* 0xffffffff0d0d7890 */ /* 0x000fe2000fffe0ff */
[----:B------:R-:W-:Y:S01]  /*4c30*/  UMOV UR23, 0x40004040 ;  /* 0x4000404000177882 */ /* 0x000fe20000000000 */
[----:B------:R-:W-:Y:S01]  /*4c40*/  UMOV UR21, 0x40004040 ;  /* 0x4000404000157882 */ /* 0x000fe20000000000 */
[----:B------:R3:W-:Y:S01]  /*4c50*/  UTCOMMA.2CTA.4X gdesc[UR22], gdesc[UR24], tmem[UR46], tmem[UR56], idesc[UR57], tmem[UR64], UPT ;  /* 0x80403818160075ea */ /* 0x0007e2000ba0002e */
[----:B------:R-:W-:Y:S01]  /*4c60*/  UMOV UR19, 0x40004040 ;  /* 0x4000404000137882 */ /* 0x000fe20000000000 */
[----:B------:R-:W-:Y:S01]  /*4c70*/  UMOV UR17, 0x40004040 ;  /* 0x4000404000117882 */ /* 0x000fe20000000000 */
[----:B------:R3:W-:Y:S01]  /*4c80*/  UTCOMMA.2CTA.4X gdesc[UR18], gdesc[UR20], tmem[UR46], tmem[UR54], idesc[UR55], tmem[UR62], UPT ;  /* 0x803e3614120075ea */ /* 0x0007e2000ba0002e */
[----:B------:R-:W-:Y:S01]  /*4c90*/  UMOV UR15, 0x40004040 ;  /* 0x40004040000f7882 */ /* 0x000fe20000000000 */
[----:B--2---:R-:W-:Y:S01]  /*4ca0*/  UMOV UR4, 0x1 ;  /* 0x0000000100047882 */ /* 0x004fe20000000000 */
[----:B------:R3:W-:Y:S01]  /*4cb0*/  UTCOMMA.2CTA.4X gdesc[UR14], gdesc[UR16], tmem[UR46], tmem[UR52], idesc[UR53], tmem[UR60], UPT ;  /* 0x803c34100e0075ea */ /* 0x0007e2000ba0002e */
[----:B------:R3:W-:Y:S01]  /*4cc0*/  UTCBAR.2CTA.MULTICAST [UR49], URZ, UR48 ;  /* 0x000000ff310073e9 */ /* 0x0007e20008200830 */
[----:B------:R-:W-:Y:S01]  /*4cd0*/  UMOV UR11, 0x1 ;  /* 0x00000001000b7882 */ /* 0x000fe20000000000 */
[----:B------:R-:W-:Y:S01]  /*4ce0*/  UMOV UR5, UR47 ;  /* 0x0000002f00057c82 */ /* 0x000fe20008000000 */
[----:B-1----:R-:W-:Y:S01]  /*4cf0*/  @P1 VOTEU.ANY UP2, P0 ;  /* 0x0000000000ff1886 */ /* 0x002fe20000040100 */
[----:B------:R-:W-:Y:S01]  /*4d00*/  @UP1 USEL UR4, URZ, 0x1, !UP2 ;  /* 0x00000001ff041887 */ /* 0x000fe2000d000000 */
[----:B------:R-:W-:Y:S11]  /*4d10*/  BRA.U UP0, `(.L_x_82) ;  /* 0xfffffff900a87547 */ /* 0x000ff6000b83ffff */
.L_x_79:
[----:B-1----:R-:W-:Y:S01]  /*4d20*/  R2UR UR5, R11 ;  /* 0x000000000b0572ca */ /* 0x002fe200000e0000 */
[----:B------:R-:W-:-:S12]  /*4d30*/  UIADD3 UR4, UPT, UPT, UR50, 0xb0, URZ ;  /* 0x000000b032047890 */ /* 0x000fd8000fffe0ff */
[----:B------:R1:W-:Y:S02]  /*4d40*/  UTCBAR.2CTA.MULTICAST [UR4], URZ, UR5 ;  /* 0x000000ff040073e9 */ /* 0x0003e40008200805 */
[----:B-1----:R-:W-:Y:S01]  /*4d50*/  UMOV UR5, UR47 ;  /* 0x0000002f00057c82 */ /* 0x002fe20008000000 */
.L_x_72:
[----:B------:R-:W-:Y:S01]  /*4d60*/  ISETP.NE.AND P0, PT, R10, 0x2, PT ;  /* 0x000000020a00780c */ /* 0x000fe20003f05270 */
[----:B------:R-:W-:-:S03]  /*4d70*/  ULOP3.LUT UR71, UR71, 0x1, URZ, 0x3c, !UPT ;  /* 0x0000000147477892 */ /* 0x000fc6000f8e3cff */
[----:B------:R-:W-:Y:S02]  /*4d80*/  SEL R0, RZ, 0x1, P0 ;  /* 0x00000001ff007807 */ /* 0x000fe40000000000 */
[----:B------:R-:W-:Y:S02]  /*4d90*/  SEL R10, R10, RZ, P0 ;  /* 0x000000ff0a0a7207 */ /* 0x000fe40000000000 */
[----:B------:R-:W-:Y:S01]  /*4da0*/  LOP3.LUT R9, R9, R0, RZ, 0x3c, !PT ;  /* 0x0000000009097212 */ /* 0x000fe200078e3cff */
[----:B------:R-:W-:Y:S06]  /*4db0*/  @P2 BRA `(.L_x_83) ;  /* 0xfffffff000942947 */ /* 0x000fec000383ffff */
[----:B---3--:R-:W1:Y:S01]  /*4dc0*/  S2UR UR6, SR_CgaCtaId ;  /* 0x00000000000679c3 */ /* 0x008e620000008800 */
[----:B------:R-:W-:Y:S01]  /*4dd0*/  ELECT P0, URZ, PT ;  /* 0x0000000000ff782f */ /* 0x000fe20003800000 */
[----:B------:R-:W-:Y:S01]  /*4de0*/  IMAD.MOV.U32 R0, RZ, RZ, 0x1 ;  /* 0x00000001ff007424 */ /* 0x000fe200078e00ff */
[----:B------:R-:W-:Y:S01]  /*4df0*/  UMOV UR4, 0x40 ;  /* 0x0000004000047882 */ /* 0x000fe20000000000 */
[----:B------:R-:W-:-:S04]  /*4e00*/  SHF.L.U32 R3, RZ, 0x1f, RZ ;  /* 0x0000001fff037819 */ /* 0x000fc800000006ff */
[----:B------:R-:W-:Y:S01]  /*4e10*/  UVIRTCOUNT.DEALLOC.SMPOOL 0x80 ;  /* 0x000000800000784c */ /* 0x000fe20000000000 */
[----:B-1----:R-:W-:-:S09]  /*4e20*/  ULEA UR6, UR6, UR4, 0x18 ;  /* 0x0000000406067291 */ /* 0x002fd2000f8ec0ff */
[----:B------:R1:W-:Y:S01]  /*4e30*/  @P0 STS.U8 [UR6+0x1c], R0 ;  /* 0x00001c00ff000988 */ /* 0x0003e20008000006 */
[----:B------:R-:W2:Y:S02]  /*4e40*/  SYNCS.PHASECHK.TRANS64.TRYWAIT P0, [UR50+0xe0], R3 ;  /* 0x0000e003ff0075a7 */ /* 0x000ea40008001132 */
[----:B-12---:R-:W-:Y:S05]  /*4e50*/  @!P0 BRA `(.L_x_84) ;  /* 0x0000008000908947 */ /* 0x006fea0003800000 */
.L_x_177:
[----:B------:R-:W-:Y:S01]  /*4e60*/  NOP ;  /* 0x0000000000007918 */ /* 0x000fe20000000000 */
[----:B-1----:R-:W1:Y:S01]  /*4e70*/  LDS R0, [UR6+0x14] ;  /* 0x00001406ff007984 */ /* 0x002e620008000800 */
[----:B------:R-:W-:Y:S01]  /*4e80*/  ULOP3.LUT UR4, UR12, 0xffff, URZ, 0xc0, !UPT ;  /* 0x0000ffff0c047892 */ /* 0x000fe2000f8ec0ff */
[----:B------:R-:W-:Y:S01]  /*4e90*/  UMOV UR5, 0xffff ;  /* 0x0000ffff00057882 */ /* 0x000fe20000000000 */
[----:B------:R-:W-:Y:S02]  /*4ea0*/  UMOV UR7, 0x1 ;  /* 0x0000000100077882 */ /* 0x000fe40000000000 */
[----:B------:R-:W-:-:S04]  /*4eb0*/  USHF.R.U32.HI UR4, URZ, 0x5, UR4 ;  /* 0x00000005ff047899 */ /* 0x000fc80008011604 */
[----:B------:R-:W-:Y:S02]  /*4ec0*/  USHF.L.U32 UR5, UR5, UR4, URZ ;  /* 0x0000000405057299 */ /* 0x000fe400080006ff */
[----:B------:R-:W-:-:S04]  /*4ed0*/  USHF.L.U32 UR4, UR7, UR4, URZ ;  /* 0x0000000407047299 */ /* 0x000fc800080006ff */
[----:B-1----:R-:W-:-:S04]  /*4ee0*/  LOP3.LUT R0, R0, UR5, RZ, 0xc0, !PT ;  /* 0x0000000500007c12 */ /* 0x002fc8000f8ec0ff */
[----:B------:R-:W-:-:S13]  /*4ef0*/  ISETP.NE.AND P0, PT, R0, UR5, PT ;  /* 0x0000000500007c0c */ /* 0x000fda000bf05270 */
[----:B------:R-:W-:Y:S05]  /*4f00*/  @P0 BRA `(.L_x_85) ;  /* 0x0000000000580947 */ /* 0x000fea0003800000 */
[----:B------:R-:W1:Y:S02]  /*4f10*/  LDS R0, [UR6+0x18] ;  /* 0x00001806ff007984 */ /* 0x000e640008000800 */
[----:B-1----:R-:W-:-:S04]  /*4f20*/  LOP3.LUT R0, R0, UR4, RZ, 0xc0, !PT ;  /* 0x0000000400007c12 */ /* 0x002fc8000f8ec0ff */
[----:B------:R-:W-:-:S13]  /*4f30*/  ISETP.NE.AND P0, PT, R0, UR4, PT ;  /* 0x0000000400007c0c */ /* 0x000fda000bf05270 */
[----:B------:R-:W-:Y:S05]  /*4f40*/  @P0 BRA `(.L_x_86) ;  /* 0x00000000003c0947 */ /* 0x000fea0003800000 */
[----:B------:R-:W1:Y:S01]  /*4f50*/  S2R R2, SR_LANEID ;  /* 0x0000000000027919 */ /* 0x000e620000000000 */
[----:B------:R-:W-:Y:S01]  /*4f60*/  ULOP3.LUT UR5, URZ, UR5, URZ, 0x33, !UPT ;  /* 0x00000005ff057292 */ /* 0x000fe2000f8e33ff */
[----:B------:R-:W-:Y:S01]  /*4f70*/  LOP3.LUT R4, RZ, UR4, RZ, 0x33, !PT ;  /* 0x00000004ff047c12 */ /* 0x000fe2000f8e33ff */
[----:B------:R-:W-:Y:S02]  /*4f80*/  VOTEU.ANY UR4, UPT, PT ;  /* 0x0000000000047886 */ /* 0x000fe400038e0100 */
[----:B------:R-:W-:Y:S01]  /*4f90*/  UFLO.U32 UR4, UR4 ;  /* 0x00000004000472bd */ /* 0x000fe200080e0000 */
[----:B------:R-:W2:Y:S01]  /*4fa0*/  REDUX UR7, R4 ;  /* 0x00000000040773c4 */ /* 0x000ea20000000000 */
[----:B------:R-:W-:-:S06]  /*4fb0*/  IMAD.U32 R0, RZ, RZ, UR5 ;  /* 0x00000005ff007e24 */ /* 0x000fcc000f8e00ff */
[----:B------:R3:W-:Y:S01]  /*4fc0*/  UTCATOMSWS.AND URZ, UR5 ;  /* 0x0000000500ff79e3 */ /* 0x0007e20008000000 */
[----:B------:R-:W4:Y:S01]  /*4fd0*/  REDUX UR8, R0 ;  /* 0x00000000000873c4 */ /* 0x000f220000000000 */
[----:B-1----:R-:W-:Y:S01]  /*4fe0*/  ISETP.EQ.U32.AND P0, PT, R2, UR4, PT ;  /* 0x0000000402007c0c */ /* 0x002fe2000bf02070 */
[----:B--2---:R-:W-:Y:S01]  /*4ff0*/  IMAD.U32 R2, RZ, RZ, UR7 ;  /* 0x00000007ff027e24 */ /* 0x004fe2000f8e00ff */
[----:B----4-:R-:W-:-:S11]  /*5000*/  MOV R3, UR8 ;  /* 0x0000000800037c02 */ /* 0x010fd60008000f00 */
[----:B------:R3:W-:Y:S04]  /*5010*/  @P0 ATOMS.AND RZ, [UR6+0x14], R3 ;  /* 0x00001403ffff098c */ /* 0x0007e8000a800006 */
[----:B------:R3:W-:Y:S01]  /*5020*/  @P0 ATOMS.AND RZ, [UR6+0x18], R2 ;  /* 0x00001802ffff098c */ /* 0x0007e2000a800006 */
[----:B------:R-:W-:Y:S05]  /*5030*/  BRA `(.L_x_87) ;  /* 0x0000000000147947 */ /* 0x000fea0003800000 */
.L_x_86:
[----:B------:R-:W-:Y:S02]  /*5040*/  MOV R2, 0x5060 ;  /* 0x0000506000027802 */ /* 0x000fe40000000f00 */
[----:B-----5:R-:W-:Y:S05]  /*5050*/  CALL.REL.NOINC `($__internal_0_$__cuda_sm10x_tcgen05_guardrail_trap_col_being_dealloced_not_returned_by_alloc) ;  /* 0x00000084007c7944 */ /* 0x020fea0003c00000 */
[----:B------:R-:W-:Y:S05]  /*5060*/  BRA `(.L_x_87) ;  /* 0x0000000000087947 */ /* 0x000fea0003800000 */
.L_x_85:
[----:B------:R-:W-:Y:S02]  /*5070*/  MOV R2, 0x5090 ;  /* 0x0000509000027802 */ /* 0x000fe40000000f00 */
[----:B-----5:R-:W-:Y:S05]  /*5080*/  CALL.REL.NOINC `($__internal_2_$__cuda_sm10x_tcgen05_guardrail_trap_unallocated_columns_being_dealloced) ;  /* 0x0000008400887944 */ /* 0x020fea0003c00000 */
.L_x_87:
[----:B------:R-:W-:Y:S01]  /*5090*/  NOP ;  /* 0x0000000000007918 */ /* 0x000fe20000000000 */
[----:B---3--:R-:W-:Y:S05]  /*50a0*/  EXIT ;  /* 0x000000000000794d */ /* 0x008fea0003800000 */
.L_x_59:
[----:B------:R-:W-:-:S09]  /*50b0*/  UISETP.NE.OR UP0, UPT, UR17, 0x3, !UP3 ;  /* 0x000000031100788c */ /* 0x000fd2000df05670 */
[----:B------:R-:W-:Y:S05]  /*50c0*/  BRA.U UP0, `(.L_x_88) ;  /* 0x0000001100907547 */ /* 0x000fea000b800000 */
[----:B------:R-:W1:Y:S01]  /*50d0*/  S2UR UR10, SR_CgaCtaId ;  /* 0x00000000000a79c3 */ /* 0x000e620000008800 */
[----:B------:R-:W2:Y:S01]  /*50e0*/  LDCU UR37, c[0x0][0x370] ;  /* 0x00006e00ff2577ac */ /* 0x000ea20008000800 */
[----:B------:R-:W-:Y:S02]  /*50f0*/  HFMA2 R13, -RZ, RZ, 0, 0 ;  /* 0x00000000ff0d7431 */ /* 0x000fe400000001ff */
[----:B------:R-:W-:Y:S01]  /*5100*/  IMAD.MOV.U32 R15, RZ, RZ, 0x1 ;  /* 0x00000001ff0f7424 */ /* 0x000fe200078e00ff */
[----:B------:R-:W-:Y:S01]  /*5110*/  MOV R7, 0x4000 ;  /* 0x0000400000077802 */ /* 0x000fe20000000f00 */
[----:B------:R-:W2:Y:S01]  /*5120*/  LDCU.128 UR40, c[0x0][0xf10] ;  /* 0x0001e200ff2877ac */ /* 0x000ea20008000c00 */
[----:B------:R-:W-:Y:S01]  /*5130*/  IMAD.MOV.U32 R14, RZ, RZ, RZ ;  /* 0x000000ffff0e7224 */ /* 0x000fe200078e00ff */
[----:B------:R-:W3:Y:S01]  /*5140*/  LDC.64 R16, c[0x0][0x348] ;  /* 0x0000d200ff107b82 */ /* 0x000ee20000000a00 */
[----:B------:R-:W4:Y:S01]  /*5150*/  LDCU UR31, c[0x0][0x374] ;  /* 0x00006e80ff1f77ac */ /* 0x000f220008000800 */
[----:B------:R-:W1:Y:S06]  /*5160*/  LDCU UR15, c[0x0][0xf0c] ;  /* 0x0001e180ff0f77ac */ /* 0x000e6c0008000800 */
[----:B------:R-:W3:Y:S01]  /*5170*/  LDC.64 R2, c[0x0][0xc88] ;  /* 0x00032200ff027b82 */ /* 0x000ee20000000a00 */
[----:B------:R-:W3:Y:S01]  /*5180*/  LDCU UR50, c[0x0][0xf20] ;  /* 0x0001e400ff3277ac */ /* 0x000ee20008000800 */
[----:B------:R-:W3:Y:S06]  /*5190*/  LDCU UR4, c[0x0][0xf30] ;  /* 0x0001e600ff0477ac */ /* 0x000eec0008000800 */
[----:B------:R-:W3:Y:S01]  /*51a0*/  LDC.64 R4, c[0x0][0xc90] ;  /* 0x00032400ff047b82 */ /* 0x000ee20000000a00 */
[----:B------:R-:W-:Y:S01]  /*51b0*/  UMOV UR21, 0x400 ;  /* 0x0000040000157882 */ /* 0x000fe20000000000 */
[----:B--2---:R-:W-:-:S02]  /*51c0*/  UIMAD.WIDE.U32 UR6, UR37, UR40, URZ ;  /* 0x00000028250672a5 */ /* 0x004fc4000f8e00ff */
[----:B----4-:R-:W-:Y:S02]  /*51d0*/  UIMAD.WIDE.U32 UR8, UR31, UR43, URZ ;  /* 0x0000002b1f0872a5 */ /* 0x010fe4000f8e00ff */
[----:B-1----:R-:W-:Y:S02]  /*51e0*/  ULEA UR21, UR10, UR21, 0x18 ;  /* 0x000000150a157291 */ /* 0x002fe4000f8ec0ff */
[----:B------:R-:W-:Y:S02]  /*51f0*/  UPLOP3.LUT UP3, UPT, UPT, UPT, UPT, 0x40, 0x4 ;  /* 0x000000000004789c */ /* 0x000fe40003f6e870 */
[----:B------:R-:W-:Y:S02]  /*5200*/  UIADD3 UR38, UPT, UPT, UR21, 0x58, URZ ;  /* 0x0000005815267890 */ /* 0x000fe4000fffe0ff */
[----:B------:R-:W-:Y:S02]  /*5210*/  UIADD3 UR33, UPT, UPT, UR21, 0x40, URZ ;  /* 0x0000004015217890 */ /* 0x000fe4000fffe0ff */
[----:B------:R-:W-:-:S02]  /*5220*/  UIADD3 UR25, UPT, UPT, UR21, 0x48, URZ ;  /* 0x0000004815197890 */ /* 0x000fc4000fffe0ff */
[----:B------:R-:W-:Y:S01]  /*5230*/  UIADD3 UR17, UPT, UPT, UR21, 0x50, URZ ;  /* 0x0000005015117890 */ /* 0x000fe2000fffe0ff */
[----:B------:R-:W-:Y:S01]  /*5240*/  UMOV UR6, UR7 ;  /* 0x0000000700067c82 */ /* 0x000fe20008000000 */
[----:B------:R-:W-:Y:S01]  /*5250*/  UMOV UR47, UR9 ;  /* 0x00000009002f7c82 */ /* 0x000fe20008000000 */
[----:B------:R-:W-:Y:S02]  /*5260*/  UISETP.GE.AND UP0, UPT, UR44, 0x1, UPT ;  /* 0x000000012c00788c */ /* 0x000fe4000bf06270 */
[----:B------:R-:W-:Y:S01]  /*5270*/  UISETP.NE.AND UP4, UPT, UR44, 0x1, UPT ;  /* 0x000000012c00788c */ /* 0x000fe2000bf85270 */
[----:B------:R-:W1:Y:S01]  /*5280*/  LDCU.64 UR22, c[0x0][0xf28] ;  /* 0x0001e500ff1677ac */ /* 0x000e620008000a00 */
[----:B------:R-:W-:Y:S02]  /*5290*/  UISETP.NE.AND UP6, UPT, UR15, 0x1, UPT ;  /* 0x000000010f00788c */ /* 0x000fe4000bfc5270 */
[----:B------:R-:W-:Y:S02]  /*52a0*/  UISETP.NE.AND UP5, UPT, UR42, 0x1, UPT ;  /* 0x000000012a00788c */ /* 0x000fe4000bfa5270 */
[----:B------:R-:W-:-:S02]  /*52b0*/  UPRMT UR38, UR10, 0x654, UR38 ;  /* 0x000006540a267896 */ /* 0x000fc40008000026 */
[----:B------:R-:W-:Y:S02]  /*52c0*/  USHF.R.U32.HI UR48, URZ, UR41, UR6 ;  /* 0x00000029ff307299 */ /* 0x000fe40008011606 */
[----:B------:R-:W-:Y:S02]  /*52d0*/  UPRMT UR46, UR10, 0x654, UR33 ;  /* 0x000006540a2e7896 */ /* 0x000fe40008000021 */
[----:B------:R-:W-:Y:S02]  /*52e0*/  UPRMT UR45, UR10, 0x654, UR25 ;  /* 0x000006540a2d7896 */ /* 0x000fe40008000019 */
[----:B------:R-:W-:Y:S02]  /*52f0*/  UPRMT UR39, UR10, 0x654, UR17 ;  /* 0x000006540a277896 */ /* 0x000fe40008000011 */
[----:B---3--:R-:W-:Y:S02]  /*5300*/  USHF.R.U32.HI UR47, URZ, UR50, UR47 ;  /* 0x00000032ff2f7299 */ /* 0x008fe4000801162f */
[----:B------:R-:W-:Y:S01]  /*5310*/  UISETP.NE.AND UP2, UPT, UR4, 0x1, UPT ;  /* 0x000000010400788c */ /* 0x000fe2000bf45270 */
[----:B-1----:R-:W-:-:S10]  /*5320*/  UMOV UR29, URZ ;  /* 0x000000ff001d7c82 */ /* 0x002fd40008000000 */
.L_x_99:
[C---:B------:R-:W-:Y:S02]  /*5330*/  LEA R12, R14.reuse, UR21, 0x3 ;  /* 0x000000150e0c7c11 */ /* 0x040fe4000f8e18ff */
[----:B------:R-:W-:Y:S02]  /*5340*/  SHF.L.U32 R9, R13, 0x1f, RZ ;  /* 0x0000001f0d097819 */ /* 0x000fe400000006ff */
[----:B------:R-:W-:Y:S02]  /*5350*/  LEA R10, R14, UR21, 0x4 ;  /* 0x000000150e0a7c11 */ /* 0x000fe4000f8e20ff */
[----:B-1----:R-:W1:Y:S02]  /*5360*/  SYNCS.PHASECHK.TRANS64.TRYWAIT P0, [R12+URZ+0x90], R9 ;  /* 0x000090090c0075a7 */ /* 0x002e6400080011ff */
[----:B-1----:R-:W-:Y:S05]  /*5370*/  @!P0 BRA `(.L_x_89) ;  /* 0x0000007c00608947 */ /* 0x002fea0003800000 */
.L_x_178:
[----:B-1----:R-:W1:Y:S01]  /*5380*/  LDS.128 R8, [R10+0xf0] ;  /* 0x0000f0000a087984 */ /* 0x002e620000000c00 */
[----:B------:R-:W-:Y:S01]  /*5390*/  UISETP.GE.AND UP0, UPT, UR44, 0x1, UPT ;  /* 0x000000012c00788c */ /* 0x000fe2000bf06270 */
[----:B------:R-:W-:Y:S01]  /*53a0*/  @!PT LDS RZ, [RZ] ;  /* 0x00000000fffff984 */ /* 0x000fe20000000800 */
[----:B------:R-:W-:Y:S01]  /*53b0*/  @!PT LDS RZ, [RZ] ;  /* 0x00000000fffff984 */ /* 0x000fe20000000800 */
[----:B------:R-:W-:Y:S01]  /*53c0*/  @!PT LDS RZ, [RZ] ;  /* 0x00000000fffff984 */ /* 0x000fe20000000800 */
[----:B------:R-:W-:Y:S01]  /*53d0*/  @!PT LDS RZ, [RZ] ;  /* 0x00000000fffff984 */ /* 0x000fe20000000800 */
[----:B------:R2:W-:Y:S06]  /*53e0*/  MEMBAR.ALL.CTA ;  /* 0x0000000000007992 */ /* 0x0005ec0000008000 */
[----:B--2---:R-:W2:Y:S01]  /*53f0*/  FENCE.VIEW.ASYNC.S ;  /* 0x00000000000073c6 */ /* 0x004ea20000000000 */
[----:B-1----:R-:W-:Y:S11]  /*5400*/  LOP3.LUT P0, RZ, R10, 0x1, RZ, 0xc0, !PT ;  /* 0x000000010aff7812 */ /* 0x002ff6000780c0ff */
[----:B------:R-:W-:Y:S02]  /*5410*/  @!UPT UIADD3 URZ, UPT, UPT, URZ, URZ, URZ ;  /* 0x000000fffffff290 */ /* 0x000fe4000fffe0ff */
[----:B--2---:R-:W-:Y:S01]  /*5420*/  VOTEU.ANY UP1, P0 ;  /* 0x0000000000ff7886 */ /* 0x004fe20000020100 */
[----:B------:R-:W-:Y:S11]  /*5430*/  PLOP3.LUT P0, PT, PT, PT, UP1, 0x80, 0x8 ;  /* 0x000000000008781c */ /* 0x000ff60003f0f018 */
[----:B------:R-:W-:Y:S02]  /*5440*/  @!UPT UIADD3 URZ, UPT, UPT, URZ, URZ, URZ ;  /* 0x000000fffffff290 */ /* 0x000fe4000fffe0ff */
[----:B------:R-:W-:Y:S02]  /*5450*/  @P0 SHF.R.U32.HI R0, RZ, 0x10, R9 ;  /* 0x00000010ff000819 */ /* 0x000fe40000011609 */
[----:B------:R-:W-:Y:S02]  /*5460*/  @P0 MOV R6, R8 ;  /* 0x0000000800060202 */ /* 0x000fe40000000f00 */
[----:B------:R-:W-:Y:S01]  /*5470*/  @P0 R2UR UR4, R0 ;  /* 0x00000000000402ca */ /* 0x000fe200000e0000 */
[----:B------:R-:W-:Y:S01]  /*5480*/  VIADD R0, R12, 0xa0 ;  /* 0x000000a00c007836 */ /* 0x000fe20000000000 */
[----:B------:R-:W-:Y:S02]  /*5490*/  @P0 LOP3.LUT R8, R9, 0xffff, RZ, 0xc0, !PT ;  /* 0x0000ffff09080812 */ /* 0x000fe400078ec0ff */
[----:B------:R-:W-:Y:S02]  /*54a0*/  @P0 R2UR UR6, R6 ;  /* 0x00000000060602ca */ /* 0x000fe400000e0000 */
[----:B------:R-:W-:Y:S02]  /*54b0*/  PRMT R0, RZ, 0x654, R0 ;  /* 0x00000654ff007816 */ /* 0x000fe40000000000 */
[----:B------:R-:W-:Y:S02]  /*54c0*/  @P0 R2UR UR5, R8 ;  /* 0x00000000080502ca */ /* 0x000fe400000e0000 */
[----:B------:R1:W-:Y:S03]  /*54d0*/  SYNCS.ARRIVE.TRANS64.RED.A1T0 RZ, [R0+URZ], RZ ;  /* 0x000000ff00ff79a7 */ /* 0x0003e600081004ff */
[----:B------:R-:W-:Y:S04]  /*54e0*/  @UP1 UMOV UR30, UR4 ;  /* 0x00000004001e1c82 */ /* 0x000fe80008000000 */
[----:B------:R-:W-:Y:S04]  /*54f0*/  @UP1 UMOV UR14, UR6 ;  /* 0x00000006000e1c82 */ /* 0x000fe80008000000 */
[----:B------:R-:W-:Y:S01]  /*5500*/  @UP1 UMOV UR13, UR5 ;  /* 0x00000005000d1c82 */ /* 0x000fe20008000000 */
[----:B------:R-:W-:Y:S05]  /*5510*/  BRA.U !UP0, `(.L_x_90) ;  /* 0x0000000108a47547 */ /* 0x000fea000b800000 */
[----:B------:R-:W-:Y:S02]  /*5520*/  UIMAD.WIDE.U32 UR18, UR13, UR43, URZ ;  /* 0x0000002b0d1272a5 */ /* 0x000fe4000f8e00ff */
[----:B------:R-:W-:Y:S02]  /*5530*/  UIMAD.WIDE.U32 UR26, UR14, UR40, URZ ;  /* 0x000000280e1a72a5 */ /* 0x000fe4000f8e00ff */
[----:B------:R-:W-:Y:S02]  /*5540*/  USEL UR4, UR31, UR47, !UP5 ;  /* 0x0000002f1f047287 */ /* 0x000fe4000e800000 */
[----:B------:R-:W-:Y:S02]  /*5550*/  USEL UR7, UR37, UR48, !UP6 ;  /* 0x0000003025077287 */ /* 0x000fe4000f000000 */
[----:B------:R-:W-:Y:S02]  /*5560*/  UIMAD.WIDE.U32 UR8, UR4, UR22, URZ ;  /* 0x00000016040872a5 */ /* 0x000fe4000f8e00ff */
[----:B------:R-:W-:Y:S01]  /*5570*/  UIMAD.WIDE.U32 UR10, UR7, UR22, URZ ;  /* 0x00000016070a72a5 */ /* 0x000fe2000f8e00ff */
[----:B------:R-:W-:Y:S02]  /*5580*/  UMOV UR5, UR19 ;  /* 0x0000001300057c82 */ /* 0x000fe40008000000 */
[----:B------:R-:W-:Y:S03]  /*5590*/  USHF.R.U32.HI UR6, URZ, UR50, UR5 ;  /* 0x00000032ff067299 */ /* 0x000fe60008011605 */
[----:B------:R-:W-:Y:S01]  /*55a0*/  UMOV UR5, UR27 ;  /* 0x0000001b00057c82 */ /* 0x000fe20008000000 */
[----:B------:R-:W-:Y:S02]  /*55b0*/  USEL UR6, UR13, UR6, !UP5 ;  /* 0x000000060d067287 */ /* 0x000fe4000e800000 */
[----:B------:R-:W-:Y:S03]  /*55c0*/  USHF.R.U32.HI UR12, URZ, UR41, UR5 ;  /* 0x00000029ff0c7299 */ /* 0x000fe60008011605 */
[----:B------:R-:W-:Y:S02]  /*55d0*/  UMOV UR5, UR9 ;  /* 0x0000000900057c82 */ /* 0x000fe40008000000 */
[----:B------:R-:W-:Y:S03]  /*55e0*/  @UP4 USHF.R.U32.HI UR4, URZ, UR23, UR5 ;  /* 0x00000017ff044299 */ /* 0x000fe60008011605 */
[----:B------:R-:W-:Y:S01]  /*55f0*/  UMOV UR5, UR11 ;  /* 0x0000000b00057c82 */ /* 0x000fe20008000000 */
[----:B------:R-:W-:Y:S02]  /*5600*/  UIMAD UR4, UR44, UR4, URZ ;  /* 0x000000042c0472a4 */ /* 0x000fe4000f8e02ff */
[----:B------:R-:W-:Y:S02]  /*5610*/  @UP4 USHF.R.U32.HI UR7, URZ, UR23, UR5 ;  /* 0x00000017ff074299 */ /* 0x000fe40008011605 */
[----:B------:R-:W-:Y:S02]  /*5620*/  UIMAD.WIDE.U32 UR10, UR6, UR22, URZ ;  /* 0x00000016060a72a5 */ /* 0x000fe4000f8e00ff */
[----:B------:R-:W-:Y:S02]  /*5630*/  USEL UR5, UR14, UR12, !UP6 ;  /* 0x0000000c0e057287 */ /* 0x000fe4000f000000 */
[----:B------:R-:W-:Y:S02]  /*5640*/  UIMAD UR8, UR44, UR7, URZ ;  /* 0x000000072c0872a4 */ /* 0x000fe4000f8e02ff */
[----:B------:R-:W-:Y:S03]  /*5650*/  UISETP.GE.AND UP0, UPT, UR6, UR4, UPT ;  /* 0x000000040600728c */ /* 0x000fe6000bf06270 */
[----:B------:R-:W-:Y:S01]  /*5660*/  UMOV UR4, UR11 ;  /* 0x0000000b00047c82 */ /* 0x000fe20008000000 */
[----:B------:R-:W-:Y:S02]  /*5670*/  UISETP.GE.OR UP0, UPT, UR5, UR8, UP0 ;  /* 0x000000080500728c */ /* 0x000fe40008706670 */
[----:B------:R-:W-:Y:S02]  /*5680*/  USHF.R.U32.HI UR4, URZ, UR23, UR4 ;  /* 0x00000017ff047299 */ /* 0x000fe40008011604 */
[----:B------:R-:W-:Y:S02]  /*5690*/  UIMAD.WIDE.U32 UR8, UR5, UR22, URZ ;  /* 0x00000016050872a5 */ /* 0x000fe4000f8e00ff */
[----:B------:R-:W-:Y:S04]  /*56a0*/  USEL UR10, UR6, UR4, !UP4 ;  /* 0x00000004060a7287 */ /* 0x000fe8000e000000 */
[----:B------:R-:W-:Y:S01]  /*56b0*/  UIADD3 UR11, UPT, UPT, -UR10, URZ, URZ ;  /* 0x000000ff0a0b7290 */ /* 0x000fe2000fffe1ff */
[----:B------:R-:W-:Y:S02]  /*56c0*/  @!UP0 UMOV UR4, UR9 ;  /* 0x0000000900048c82 */ /* 0x000fe40008000000 */
[----:B------:R-:W-:Y:S02]  /*56d0*/  @!UP0 USHF.R.U32.HI UR4, URZ, UR23, UR4 ;  /* 0x00000017ff048299 */ /* 0x000fe40008011604 */
[----:B------:R-:W-:Y:S02]  /*56e0*/  UIMAD UR8, UR44, UR11, UR6 ;  /* 0x0000000b2c0872a4 */ /* 0x000fe4000f8e0206 */
[----:B------:R-:W-:Y:S04]  /*56f0*/  @!UP0 USEL UR4, UR5, UR4, !UP4 ;  /* 0x0000000405048287 */ /* 0x000fe8000e000000 */
[----:B------:R-:W-:Y:S02]  /*5700*/  @!UP0 UIMAD UR8, UR7, UR8, UR4 ;  /* 0x00000008070882a4 */ /* 0x000fe4000f8e0204 */
[----:B------:R-:W-:Y:S02]  /*5710*/  @!UP0 UIADD3 UR9, UPT, UPT, UR10, -UR4, URZ ;  /* 0x800000040a098290 */ /* 0x000fe4000fffe0ff */
[----:B------:R-:W-:Y:S02]  /*5720*/  UIADD3 UR4, UPT, UPT, -UR5, URZ, URZ ;  /* 0x000000ff05047290 */ /* 0x000fe4000fffe1ff */
[----:B------:R-:W-:Y:S02]  /*5730*/  UIADD3 UR7, UPT, UPT, -UR6, URZ, URZ ;  /* 0x000000ff06077290 */ /* 0x000fe4000fffe1ff */
[----:B------:R-:W-:Y:S02]  /*5740*/  @!UP0 UIMAD UR6, UR9, UR44, UR5 ;  /* 0x0000002c090682a4 */ /* 0x000fe4000f8e0205 */
[----:B------:R-:W-:Y:S02]  /*5750*/  UIMAD UR14, UR15, UR4, UR14 ;  /* 0x000000040f0e72a4 */ /* 0x000fe4000f8e020e */
[----:B------:R-:W-:Y:S01]  /*5760*/  UIMAD UR13, UR42, UR7, UR13 ;  /* 0x000000072a0d72a4 */ /* 0x000fe2000f8e020d */
[----:B------:R-:W-:Y:S02]  /*5770*/  @!UP0 UMOV UR5, UR8 ;  /* 0x0000000800058c82 */ /* 0x000fe40008000000 */
[----:B------:R-:W-:Y:S02]  /*5780*/  UIMAD UR14, UR5, UR15, UR14 ;  /* 0x0000000f050e72a4 */ /* 0x000fe4000f8e020e */
[----:B------:R-:W-:Y:S11]  /*5790*/  UIMAD UR13, UR6, UR42, UR13 ;  /* 0x0000002a060d72a4 */ /* 0x000ff6000f8e020d */
[----:B------:R-:W-:Y:S01]  /*57a0*/  @!UPT UIADD3 URZ, UPT, UPT, URZ, URZ, URZ ;  /* 0x000000fffffff290 */ /* 0x000fe2000fffe0ff */
.L_x_90:
[----:B------:R-:W2:Y:S01]  /*57b0*/  @!UP2 LDCU.128 UR8, c[0x0][0xf10] ;  /* 0x0001e200ff08a7ac */ /* 0x000ea20008000c00 */
[C---:B------:R-:W-:Y:S02]  /*57c0*/  ISETP.NE.U32.AND P1, PT, R4.reuse, RZ, PT ;  /* 0x000000ff0400720c */ /* 0x040fe40003f25070 */
[----:B------:R-:W-:Y:S02]  /*57d0*/  ISETP.NE.U32.AND P0, PT, R4, RZ, PT ;  /* 0x000000ff0400720c */ /* 0x000fe40003f05070 */
[C---:B------:R-:W-:Y:S02]  /*57e0*/  ISETP.NE.AND.EX P1, PT, R5.reuse, RZ, PT, P1 ;  /* 0x000000ff0500720c */ /* 0x040fe40003f25310 */
[----:B------:R-:W-:Y:S01]  /*57f0*/  ISETP.NE.AND.EX P0, PT, R5, RZ, PT, P0 ;  /* 0x000000ff0500720c */ /* 0x000fe20003f05300 */
[----:B------:R-:W3:Y:S01]  /*5800*/  @!UP2 LDCU UR5, c[0x0][0xf0c] ;  /* 0x0001e180ff05a7ac */ /* 0x000ee20008000800 */
[----:B------:R-:W-:Y:S01]  /*5810*/  SHF.L.U32 R9, R15, 0x1f, RZ ;  /* 0x0000001f0f097819 */ /* 0x000fe200000006ff */
[----:B------:R-:W-:Y:S02]  /*5820*/  USHF.L.U32 UR35, UR20, 0x7, URZ ;  /* 0x0000000714237899 */ /* 0x000fe400080006ff */
[----:B--2---:R-:W-:Y:S07]  /*5830*/  UIMAD.WIDE.U32 UR6, UR14, UR8, URZ ;  /* 0x000000080e0672a5 */ /* 0x004fee000f8e00ff */
[----:B------:R-:W-:Y:S01]  /*5840*/  @!UP2 UMOV UR4, UR7 ;  /* 0x000000070004ac82 */ /* 0x000fe20008000000 */
[----:B---3--:R-:W-:Y:S02]  /*5850*/  @!UP2 UISETP.NE.AND UP0, UPT, UR5, 0x1, UPT ;  /* 0x000000010500a88c */ /* 0x008fe4000bf05270 */
[----:B------:R-:W-:Y:S02]  /*5860*/  @!UP2 USHF.R.U32.HI UR4, URZ, UR9, UR4 ;  /* 0x00000009ff04a299 */ /* 0x000fe40008011604 */
[----:B------:R-:W-:Y:S02]  /*5870*/  UIMAD.WIDE.U32 UR6, UR13, UR11, URZ ;  /* 0x0000000b0d0672a5 */ /* 0x000fe4000f8e00ff */
[----:B------:R-:W-:Y:S02]  /*5880*/  @!UP2 USEL UR8, UR14, UR4, !UP0 ;  /* 0x000000040e08a287 */ /* 0x000fe4000c000000 */
[----:B------:R-:W-:Y:S03]  /*5890*/  @!UP2 UISETP.NE.AND UP0, UPT, UR10, 0x1, UPT ;  /* 0x000000010a00a88c */ /* 0x000fe6000bf05270 */
[----:B------:R-:W-:Y:S01]  /*58a0*/  @!UP2 UMOV UR6, UR7 ;  /* 0x000000070006ac82 */ /* 0x000fe20008000000 */
[----:B------:R-:W-:Y:S01]  /*58b0*/  USHF.L.U32 UR7, UR16, 0x8, URZ ;  /* 0x0000000810077899 */ /* 0x000fe200080006ff */
[----:B------:R-:W2:Y:S02]  /*58c0*/  @!UP2 LDCU UR4, c[0x0][0xf20] ;  /* 0x0001e400ff04a7ac */ /* 0x000ea40008000800 */
[----:B--2---:R-:W-:Y:S04]  /*58d0*/  @!UP2 USHF.R.U32.HI UR6, URZ, UR4, UR6 ;  /* 0x00000004ff06a299 */ /* 0x004fe80008011606 */
[----:B------:R-:W-:Y:S04]  /*58e0*/  @!UP2 USEL UR6, UR13, UR6, !UP0 ;  /* 0x000000060d06a287 */ /* 0x000fe8000c000000 */
[----:B------:R-:W-:Y:S02]  /*58f0*/  @!UP2 UIADD3 UR4, UPT, UPT, -UR8, UR6, URZ ;  /* 0x000000060804a290 */ /* 0x000fe4000fffe1ff */
[----:B------:R-:W-:Y:S02]  /*5900*/  @!UP2 UIADD3 UR6, UPT, UPT, UR8, -UR6, URZ ;  /* 0x800000060806a290 */ /* 0x000fe4000fffe0ff */
[----:B------:R-:W-:Y:S02]  /*5910*/  @!UP2 UIMAD UR14, UR4, UR5, UR14 ;  /* 0x00000005040ea2a4 */ /* 0x000fe4000f8e020e */
[----:B------:R-:W-:Y:S01]  /*5920*/  @!UP2 UIMAD UR13, UR6, UR10, UR13 ;  /* 0x0000000a060da2a4 */ /* 0x000fe2000f8e020d */
[----:B------:R-:W-:Y:S11]  /*5930*/  BRA.U UP3, `(.L_x_91) ;  /* 0x0000000103107547 */ /* 0x000ff6000b800000 */
[----:B-1----:R-:W-:Y:S04]  /*5940*/  MOV R0, UR49 ;  /* 0x0000003100007c02 */ /* 0x002fe80008000f00 */
[----:B------:R-:W-:Y:S04]  /*5950*/  SHF.L.U32 R11, R0, 0x1f, RZ ;  /* 0x0000001f000b7819 */ /* 0x000fe800000006ff */
[----:B------:R-:W1:Y:S02]  /*5960*/  SYNCS.PHASECHK.TRANS64.TRYWAIT P2, [UR21+0x88], R11 ;  /* 0x0000880bff0075a7 */ /* 0x000e640008041115 */
[----:B-1----:R-:W-:Y:S05]  /*5970*/  @!P2 BRA `(.L_x_92) ;  /* 0x0000007400f4a947 */ /* 0x002fea0003800000 */
.L_x_91:
[----:B------:R-:W-:Y:S05]  /*5980*/  @!P1 BRA `(.L_x_93) ;  /* 0x0000000000309947 */ /* 0x000fea0003800000 */
[----:B------:R-:W-:Y:S01]  /*5990*/  ISETP.NE.U32.AND P1, PT, R2, RZ, PT ;  /* 0x000000ff0200720c */ /* 0x000fe20003f25070 */
[----:B------:R-:W2:Y:S01]  /*59a0*/  LDCU.64 UR4, c[0x0][0x358] ;  /* 0x00006b00ff0477ac */ /* 0x000ea20008000a00 */
[----:B------:R-:W-:Y:S02]  /*59b0*/  IMAD.MOV.U32 R139, RZ, RZ, 0x1 ;  /* 0x00000001ff8b7424 */ /* 0x000fe400078e00ff */
[----:B------:R-:W-:Y:S11]  /*59c0*/  ISETP.NE.AND.EX P1, PT, R3, RZ, PT, P1 ;  /* 0x000000ff0300720c */ /* 0x000ff60003f25310 */
[----:B------:R-:W-:Y:S02]  /*59d0*/  @!UPT UIADD3 URZ, UPT, UPT, URZ, URZ, URZ ;  /* 0x000000fffffff290 */ /* 0x000fe4000fffe0ff */
[----:B-1----:R-:W1:Y:S01]  /*59e0*/  @P1 LDC.64 R10, c[0x0][0xc88] ;  /* 0x00032200ff0a1b82 */ /* 0x002e620000000a00 */
[----:B------:R-:W-:Y:S04]  /*59f0*/  @P1 IMAD R0, R4, UR36, RZ ;  /* 0x0000002404001c24 */ /* 0x000fe8000f8e02ff */
[----:B-1----:R-:W-:Y:S04]  /*5a00*/  @P1 IMAD.WIDE R10, R0, 0x4, R10 ;  /* 0x00000004000a1825 */ /* 0x002fe800078e020a */
[----:B------:R-:W-:Y:S01]  /*5a10*/  HFMA2 R0, -RZ, RZ, 0, 5.9604644775390625e-08 ;  /* 0x00000001ff007431 */ /* 0x000fe200000001ff */
[----:B--2--5:R2:W5:Y:S04]  /*5a20*/  @P1 LDG.E R71, desc[UR4][R10.64] ;  /* 0x000000040a471981 */ /* 0x024568000c1e1900 */
[----:B------:R-:W-:Y:S01]  /*5a30*/  @!P1 PRMT R139, R0, 0x7610, R139 ;  /* 0x00007610008b9816 */ /* 0x000fe2000000008b */
[----:B--2---:R-:W3:Y:S06]  /*5a40*/  @!P1 LDC R71, c[0x0][0xc80] ;  /* 0x00032000ff479b82 */ /* 0x004eec0000000800 */
.L_x_93:
[----:B---3-5:R-:W-:Y:S01]  /*5a50*/  @!P0 FSETP.EQ.AND P1, PT, R71, RZ, PT ;  /* 0x000000ff4700820b */ /* 0x028fe20003f22000 */
[----:B------:R-:W-:Y:S01]  /*5a60*/  @!UPT UIADD3 URZ, UPT, UPT, URZ, URZ, URZ ;  /* 0x000000fffffff290 */ /* 0x000fe2000fffe0ff */
[----:B------:R-:W-:Y:S11]  /*5a70*/  @!P0 BRA `(.L_x_94) ;  /* 0x0000000000188947 */ /* 0x000ff60003800000 */
[----:B------:R-:W-:Y:S02]  /*5a80*/  LOP3.LUT P0, RZ, R139, 0xff, RZ, 0xc0, !PT ;  /* 0x000000ff8bff7812 */ /* 0x000fe4000780c0ff */
[----:B------:R-:W-:Y:S04]  /*5a90*/  ISETP.NE.U32.AND P1, PT, R2, RZ, PT ;  /* 0x000000ff0200720c */ /* 0x000fe80003f25070 */
[----:B------:R-:W-:Y:S04]  /*5aa0*/  ISETP.NE.AND.EX P1, PT, R3, RZ, PT, P1 ;  /* 0x000000ff0300720c */ /* 0x000fe80003f25310 */
[----:B------:R-:W-:Y:S03]  /*5ab0*/  PLOP3.LUT P1, PT, P1, PT, PT, 0x8, 0x80 ;  /* 0x000000000080781c */ /* 0x000fe60000f2e170 */
[----:B------:R-:W-:Y:S11]  /*5ac0*/  @P0 FSETP.EQ.AND P1, PT, R71, RZ, PT ;  /* 0x000000ff4700020b */ /* 0x000ff60003f22000 */
[----:B------:R-:W-:Y:S02]  /*5ad0*/  @!UPT UIADD3 URZ, UPT, UPT, URZ, URZ, URZ ;  /* 0x000000fffffff290 */ /* 0x000fe4000fffe0ff */
.L_x_94:
[----:B------:R-:W2:Y:S01]  /*5ae0*/  SYNCS.PHASECHK.TRANS64.TRYWAIT P2, [UR21+0x60], R9 ;  /* 0x00006009ff0075a7 */ /* 0x000ea20008041115 */
[----:B------:R-:W-:Y:S01]  /*5af0*/  ELECT P0, URZ, PT ;  /* 0x0000000000ff782f */ /* 0x000fe20003800000 */
[----:B------:R-:W-:Y:S03]  /*5b00*/  ULOP3.LUT UR4, UR29, 0x1, URZ, 0xc0, !UPT ;  /* 0x000000011d047892 */ /* 0x000fe6000f8ec0ff */
[----:B------:R-:W-:Y:S11]  /*5b10*/  PLOP3.LUT P1, PT, P1, P0, PT, 0xf2, 0x2f ;  /* 0x00000000002f781c */ /* 0x000ff60000f21e72 */
[----:B------:R-:W-:Y:S02]  /*5b20*/  @!UPT UIADD3 URZ, UPT, UPT, URZ, URZ, URZ ;  /* 0x000000fffffff290 */ /* 0x000fe4000fffe0ff */
[----:B------:R-:W-:Y:S05]  /*5b30*/  @!P1 IADD3 R8, P0, PT, R16, 0x980, RZ ;  /* 0x0000098010089810 */ /* 0x000fea0007f1e0ff */
[----:B------:R-:W-:Y:S01]  /*5b40*/  @!P1 IMAD.X R6, RZ, RZ, R17, P0 ;  /* 0x000000ffff069224 */ /* 0x000fe200000e0611 */
[----:B--2---:R-:W-:Y:S07]  /*5b50*/  @!P2 BRA `(.L_x_95) ;  /* 0x000000740094a947 */ /* 0x004fee0003800000 */
.L_x_181:
[----:B------:R-:W-:Y:S01]  /*5b60*/  @!P1 R2UR UR6, R8 ;  /* 0x00000000080692ca */ /* 0x000fe200000e0000 */
[----:B------:R-:W-:Y:S01]  /*5b70*/  VOTEU.ALL UP0, P1 ;  /* 0x0000000000ff7886 */ /* 0x000fe20000800000 */
[----:B------:R-:W-:Y:S01]  /*5b80*/  @!P1 R2UR UR5, R6 ;  /* 0x00000000060592ca */ /* 0x000fe200000e0000 */
[----:B------:R-:W-:Y:S01]  /*5b90*/  UMOV UR10, 0x0 ;  /* 0x00000000000a7882 */ /* 0x000fe20000000000 */
[----:B------:R-:W-:Y:S01]  /*5ba0*/  ISETP.NE.AND P0, PT, RZ, UR4, !P1 ;  /* 0x00000004ff007c0c */ /* 0x000fe2000cf05270 */
[----:B------:R-:W-:Y:S01]  /*5bb0*/  UMOV UR11, 0x10000000 ;  /* 0x10000000000b7882 */ /* 0x000fe20000000000 */
[----:B------:R-:W-:Y:S02]  /*5bc0*/  @!UP0 UIADD3 UR8, UPT, UPT, UR7, 0xc0, URZ ;  /* 0x000000c007088890 */ /* 0x000fe4000fffe0ff */
[----:B------:R-:W-:Y:S01]  /*5bd0*/  @!UP0 UIADD3 UR32, UPT, UPT, UR21, 0x400, URZ ;  /* 0x0000040015208890 */ /* 0x000fe2000fffe0ff */
[----:B------:R-:W-:Y:S03]  /*5be0*/  VOTEU.ALL UP0, P1 ;  /* 0x0000000000ff7886 */ /* 0x000fe60000800000 */
[----:B-1----:R-:W-:Y:S02]  /*5bf0*/  @!P1 IMAD.U32 R0, RZ, RZ, UR8 ;  /* 0x00000008ff009e24 */ /* 0x002fe4000f8e00ff */
[----:B------:R-:W-:Y:S02]  /*5c00*/  IMAD.U32 R10, RZ, RZ, UR6 ;  /* 0x00000006ff0a7e24 */ /* 0x000fe4000f8e00ff */
[----:B------:R-:W-:Y:S02]  /*5c10*/  IMAD.U32 R11, RZ, RZ, UR5 ;  /* 0x00000005ff0b7e24 */ /* 0x000fe4000f8e00ff */
[----:B------:R-:W-:Y:S01]  /*5c20*/  @P0 IMAD R0, RZ, RZ, UR7 ;  /* 0x00000007ff000e24 */ /* 0x000fe2000f8e02ff */
[----:B------:R-:W-:Y:S02]  /*5c30*/  @!P1 R2UR UR8, R10 ;  /* 0x000000000a0892ca */ /* 0x000fe400000e0000 */
[----:B------:R-:W-:Y:S02]  /*5c40*/  @!P1 R2UR UR9, R11 ;  /* 0x000000000b0992ca */ /* 0x000fe400000e0000 */
[----:B------:R-:W-:Y:S11]  /*5c50*/  PLOP3.LUT P0, PT, P1, PT, PT, 0x8, 0x80 ;  /* 0x000000000080781c */ /* 0x000ff60000f0e170 */
[----:B------:R-:W-:Y:S02]  /*5c60*/  @!UPT UIADD3 URZ, UPT, UPT, URZ, URZ, URZ ;  /* 0x000000fffffff290 */ /* 0x000fe4000fffe0ff */
[----:B------:R-:W-:Y:S01]  /*5c70*/  @P0 R2UR.BROADCAST UR34, R0 ;  /* 0x00000000002202ca */ /* 0x000fe200008e0000 */
[----:B------:R-:W-:Y:S01]  /*5c80*/  @!P1 IMAD.MOV.U32 R0, RZ, RZ, 0x4000 ;  /* 0x00004000ff009424 */ /* 0x000fe200078e00ff */
[----:B------:R-:W-:Y:S05]  /*5c90*/  @!P1 IADD3 R8, P0, PT, R16, 0x980, RZ ;  /* 0x0000098010089810 */ /* 0x000fea0007f1e0ff */
[----:B------:R-:W-:Y:S06]  /*5ca0*/  @!P1 IMAD.X R6, RZ, RZ, R17, P0 ;  /* 0x000000ffff069224 */ /* 0x000fec00000e0611 */
[----:B------:R1:W-:Y:S01]  /*5cb0*/  @!UP0 UTMALDG.3D [UR32], [UR8], desc[UR10] ;  /* 0x00000a20080085b4 */ /* 0x0003e20008011000 */
[----:B------:R1:W-:Y:S01]  /*5cc0*/  @!P1 SYNCS.ARRIVE.TRANS64.RED.A0TR RZ, [UR21+0x40], R0 ;  /* 0x00004000ffff99a7 */ /* 0x0003e20008300415 */
[----:B------:R-:W-:Y:S01]  /*5cd0*/  SYNCS.ARRIVE.TRANS64.RED.A1T0 RZ, [UR46], RZ ;  /* 0x000000ffffff79a7 */ /* 0x000fe2000810042e */
[----:B------:R-:W2:Y:S02]  /*5ce0*/  SYNCS.PHASECHK.TRANS64.TRYWAIT P2, [UR21+0x68], R9 ;  /* 0x00006809ff0075a7 */ /* 0x000ea40008041115 */
[----:B-12---:R-:W-:Y:S05]  /*5cf0*/  @!P2 BRA `(.L_x_96) ;  /* 0x000000740044a947 */ /* 0x006fea0003800000 */
.L_x_183:
[----:B------:R-:W-:Y:S01]  /*5d00*/  @!P1 R2UR UR6, R8 ;  /* 0x00000000080692ca */ /* 0x000fe200000e0000 */
[----:B------:R-:W-:Y:S01]  /*5d10*/  VOTEU.ALL UP0, P1 ;  /* 0x0000000000ff7886 */ /* 0x000fe20000800000 */
[----:B------:R-:W-:Y:S01]  /*5d20*/  @!P1 R2UR UR5, R6 ;  /* 0x00000000060592ca */ /* 0x000fe200000e0000 */
[----:B-1----:R-:W-:Y:S01]  /*5d30*/  @!P1 IMAD.MOV.U32 R0, RZ, RZ, 0x4000 ;  /* 0x00004000ff009424 */ /* 0x002fe200078e00ff */
[----:B------:R-:W-:Y:S01]  /*5d40*/  UMOV UR10, 0x0 ;  /* 0x00000000000a7882 */ /* 0x000fe20000000000 */
[----:B------:R-:W-:Y:S01]  /*5d50*/  UMOV UR11, 0x10000000 ;  /* 0x10000000000b7882 */ /* 0x000fe20000000000 */
[----:B------:R-:W-:Y:S01]  /*5d60*/  @!UP0 UIADD3 UR24, UPT, UPT, UR21, 0x4400, URZ ;  /* 0x0000440015188890 */ /* 0x000fe2000fffe0ff */
[----:B------:R-:W-:Y:S01]  /*5d70*/  @!P1 IADD3 R8, P0, PT, R16, 0x980, RZ ;  /* 0x0000098010089810 */ /* 0x000fe20007f1e0ff */
[----:B------:R-:W-:Y:S01]  /*5d80*/  UMOV UR27, UR35 ;  /* 0x00000023001b7c82 */ /* 0x000fe20008000000 */
[----:B------:R-:W-:Y:S03]  /*5d90*/  UMOV UR28, UR36 ;  /* 0x00000024001c7c82 */ /* 0x000fe60008000000 */
[----:B------:R-:W-:Y:S02]  /*5da0*/  @!P1 IMAD.X R6, RZ, RZ, R17, P0 ;  /* 0x000000ffff069224 */ /* 0x000fe400000e0611 */
[----:B------:R-:W-:Y:S02]  /*5db0*/  IMAD.U32 R10, RZ, RZ, UR6 ;  /* 0x00000006ff0a7e24 */ /* 0x000fe4000f8e00ff */
[----:B------:R-:W-:Y:S01]  /*5dc0*/  IMAD.U32 R11, RZ, RZ, UR5 ;  /* 0x00000005ff0b7e24 */ /* 0x000fe2000f8e00ff */
[----:B------:R-:W-:Y:S02]  /*5dd0*/  @!UP0 UIMAD UR5, UR4, -0x40, UR7 ;  /* 0xffffffc0040588a4 */ /* 0x000fe4000f8e0207 */
[----:B------:R-:W-:Y:S02]  /*5de0*/  @!P1 R2UR UR8, R10 ;  /* 0x000000000a0892ca */ /* 0x000fe400000e0000 */
[----:B------:R-:W-:Y:S01]  /*5df0*/  @!P1 R2UR UR9, R11 ;  /* 0x000000000b0992ca */ /* 0x000fe200000e0000 */
[----:B------:R-:W-:Y:S01]  /*5e00*/  @!UP0 UIADD3 UR26, UPT, UPT, UR5, 0x80, URZ ;  /* 0x00000080051a8890 */ /* 0x000fe2000fffe0ff */
[----:B------:R-:W-:Y:S11]  /*5e10*/  VOTEU.ALL UP0, P1 ;  /* 0x0000000000ff7886 */ /* 0x000ff60000800000 */
[----:B------:R1:W-:Y:S01]  /*5e20*/  @!UP0 UTMALDG.3D [UR24], [UR8], desc[UR10] ;  /* 0x00000a18080085b4 */ /* 0x0003e20008011000 */
[----:B------:R1:W-:Y:S01]  /*5e30*/  @!P1 SYNCS.ARRIVE.TRANS64.RED.A0TR RZ, [UR21+0x48], R0 ;  /* 0x00004800ffff99a7 */ /* 0x0003e20008300415 */
[----:B------:R-:W-:Y:S01]  /*5e40*/  SYNCS.ARRIVE.TRANS64.RED.A1T0 RZ, [UR45], RZ ;  /* 0x000000ffffff79a7 */ /* 0x000fe2000810042d */
[----:B------:R-:W2:Y:S02]  /*5e50*/  SYNCS.PHASECHK.TRANS64.TRYWAIT P2, [UR21+0x70], R9 ;  /* 0x00007009ff0075a7 */ /* 0x000ea40008041115 */
[----:B-12---:R-:W-:Y:S05]  /*5e60*/  @!P2 BRA `(.L_x_97) ;  /* 0x000000740000a947 */ /* 0x006fea0003800000 */
.L_x_185:
        /* <DEDUP_REMOVED lines=13> */
[----:B------:R-:W-:Y:S02]  /*5f40*/  @!UP0 ULEA UR5, UR4, UR7, 0x6 ;  /* 0x0000000704058291 */ /* 0x000fe4000f8e30ff */
        /* <DEDUP_REMOVED lines=9> */
.L_x_187:
[----:B------:R-:W-:Y:S01]  /*5fe0*/  @!P1 R2UR UR6, R8 ;  /* 0x00000000080692ca */ /* 0x000fe200000e0000 */
[----:B------:R-:W-:Y:S01]  /*5ff0*/  UMOV UR18, 0x0 ;  /* 0x0000000000127882 */ /* 0x000fe20000000000 */
[----:B------:R-:W-:Y:S01]  /*6000*/  @!P1 R2UR UR5, R6 ;  /* 0x00000000060592ca */ /* 0x000fe200000e0000 */
[----:B------:R-:W-:Y:S01]  /*6010*/  VOTEU.ALL UP0, P1 ;  /* 0x0000000000ff7886 */ /* 0x000fe20000800000 */
[----:B------:R-:W-:Y:S01]  /*6020*/  ISETP.NE.OR P0, PT, RZ, UR4, P1 ;  /* 0x00000004ff007c0c */ /* 0x000fe20008f05670 */
[----:B------:R-:W-:Y:S01]  /*6030*/  UMOV UR19, 0x10000000 ;  /* 0x1000000000137882 */ /* 0x000fe20000000000 */
[----:B------:R-:W-:Y:S01]  /*6040*/  UMOV UR11, UR35 ;  /* 0x00000023000b7c82 */ /* 0x000fe20008000000 */
[----:B------:R-:W-:Y:S01]  /*6050*/  UMOV UR12, UR36 ;  /* 0x00000024000c7c82 */ /* 0x000fe20008000000 */
[----:B------:R-:W-:Y:S01]  /*6060*/  @!UP0 UIADD3 UR4, UPT, UPT, UR7, 0xc0, URZ ;  /* 0x000000c007048890 */ /* 0x000fe2000fffe0ff */
[----:B------:R-:W-:Y:S01]  /*6070*/  VIADD R14, R14, 0x1 ;  /* 0x000000010e0e7836 */ /* 0x000fe20000000000 */
[----:B------:R-:W-:Y:S01]  /*6080*/  @!UP0 UIADD3 UR8, UPT, UPT, UR21, 0xc400, URZ ;  /* 0x0000c40015088890 */ /* 0x000fe2000fffe0ff */
[----:B------:R-:W-:Y:S01]  /*6090*/  R2UR UR16, R141 ;  /* 0x000000008d1072ca */ /* 0x000fe200000e0000 */
[----:B------:R-:W-:Y:S01]  /*60a0*/  @!UP0 UIADD3 UR9, UPT, UPT, UR21, 0x58, URZ ;  /* 0x0000005815098890 */ /* 0x000fe2000fffe0ff */
[----:B------:R-:W-:Y:S01]  /*60b0*/  IMAD.U32 R8, RZ, RZ, UR6 ;  /* 0x00000006ff087e24 */ /* 0x000fe2000f8e00ff */
[----:B------:R-:W-:Y:S01]  /*60c0*/  VOTEU.ALL UP0, P1 ;  /* 0x0000000000ff7886 */ /* 0x000fe20000800000 */
[----:B-1----:R-:W-:Y:S01]  /*60d0*/  @!P1 IMAD.U32 R0, RZ, RZ, UR4 ;  /* 0x00000004ff009e24 */ /* 0x002fe2000f8e00ff */
[----:B------:R-:W-:Y:S01]  /*60e0*/  R2UR UR20, R142 ;  /* 0x000000008e1472ca */ /* 0x000fe200000e0000 */
[----:B------:R-:W-:Y:S01]  /*60f0*/  IMAD.U32 R9, RZ, RZ, UR5 ;  /* 0x00000005ff097e24 */ /* 0x000fe2000f8e00ff */
[----:B------:R-:W-:Y:S01]  /*6100*/  @!P1 R2UR UR4, R8 ;  /* 0x00000000080492ca */ /* 0x000fe200000e0000 */
[----:B------:R-:W-:Y:S01]  /*6110*/  @!P0 IMAD R0, RZ, RZ, UR7 ;  /* 0x00000007ff008e24 */ /* 0x000fe2000f8e02ff */
[----:B------:R-:W-:Y:S01]  /*6120*/  PLOP3.LUT P0, PT, P1, PT, PT, 0x8, 0x80 ;  /* 0x000000000080781c */ /* 0x000fe20000f0e170 */
[----:B------:R-:W-:Y:S01]  /*6130*/  UIADD3 UR29, UPT, UPT, UR29, 0x1, URZ ;  /* 0x000000011d1d7890 */ /* 0x000fe2000fffe0ff */
[----:B------:R-:W-:Y:S01]  /*6140*/  @!P1 R2UR UR5, R9 ;  /* 0x00000000090592ca */ /* 0x000fe200000e0000 */
[----:B------:R-:W-:Y:S10]  /*6150*/  UPLOP3.LUT UP3, UPT, UPT, UPT, UPT, 0x80, 0x8 ;  /* 0x000000000008789c */ /* 0x000ff40003f6f070 */
[----:B------:R-:W-:Y:S01]  /*6160*/  @P0 R2UR.BROADCAST UR10, R0 ;  /* 0x00000000000a02ca */ /* 0x000fe200008e0000 */
[----:B------:R-:W-:Y:S01]  /*6170*/  UIADD3 UR16, UPT, UPT, UR13, UR16, URZ ;  /* 0x000000100d107290 */ /* 0x000fe2000fffe0ff */
[C---:B------:R-:W-:Y:S01]  /*6180*/  ISETP.NE.AND P0, PT, R14.reuse, 0x2, PT ;  /* 0x000000020e00780c */ /* 0x040fe20003f05270 */
[----:B------:R-:W-:Y:S01]  /*6190*/  UMOV UR36, UR30 ;  /* 0x0000001e00247c82 */ /* 0x000fe20008000000 */
[----:B------:R-:W-:Y:S01]  /*61a0*/  LOP3.LUT R15, R15, 0x1, RZ, 0x3c, !PT ;  /* 0x000000010f0f7812 */ /* 0x000fe200078e3cff */
[----:B------:R-:W-:Y:S01]  /*61b0*/  UIADD3 UR20, UPT, UPT, UR14, UR20, URZ ;  /* 0x000000140e147290 */ /* 0x000fe2000fffe0ff */
[----:B------:R-:W-:Y:S02]  /*61c0*/  SEL R0, RZ, 0x1, P0 ;  /* 0x00000001ff007807 */ /* 0x000fe40000000000 */
[----:B------:R-:W-:Y:S02]  /*61d0*/  SEL R14, R14, RZ, P0 ;  /* 0x000000ff0e0e7207 */ /* 0x000fe40000000000 */
[----:B------:R-:W-:Y:S03]  /*61e0*/  LOP3.LUT R13, R13, R0, RZ, 0x3c, !PT ;  /* 0x000000000d0d7212 */ /* 0x000fe600078e3cff */
[----:B------:R1:W-:Y:S01]  /*61f0*/  @!UP0 UTMALDG.3D [UR8], [UR4], desc[UR18] ;  /* 0x00001208040085b4 */ /* 0x0003e20008011000 */
[----:B------:R1:W-:Y:S01]  /*6200*/  @!P1 SYNCS.ARRIVE.TRANS64.RED.A0TR RZ, [UR21+0x58], R7 ;  /* 0x00005807ffff99a7 */ /* 0x0003e20008300415 */
[----:B------:R-:W-:Y:S01]  /*6210*/  SYNCS.ARRIVE.TRANS64.RED.A1T0 RZ, [UR38], RZ ;  /* 0x000000ffffff79a7 */ /* 0x000fe20008100426 */
[----:B------:R-:W-:Y:S05]  /*6220*/  BRA.U UP1, `(.L_x_99) ;  /* 0xfffffff101407547 */ /* 0x000fea000b83ffff */
[----:B------:R-:W-:-:S04]  /*6230*/  SHF.L.U32 R3, R15, 0x1f, RZ ;  /* 0x0000001f0f037819 */ /* 0x000fc800000006ff */
[----:B------:R-:W2:Y:S02]  /*6240*/  SYNCS.PHASECHK.TRANS64.TRYWAIT P0, [UR21+0x60], R3 ;  /* 0x00006003ff0075a7 */ /* 0x000ea40008001115 */
[----:B--2---:R-:W-:Y:S05]  /*6250*/  @!P0 BRA `(.L_x_100) ;  /* 0x0000007000348947 */ /* 0x004fea0003800000 */
.L_x_189:
[----:B------:R-:W3:Y:S02]  /*6260*/  SYNCS.PHASECHK.TRANS64.TRYWAIT P0, [UR21+0x68], R3 ;  /* 0x00006803ff0075a7 */ /* 0x000ee40008001115 */
[----:B---3--:R-:W-:Y:S05]  /*6270*/  @!P0 BRA `(.L_x_101) ;  /* 0x0000007000448947 */ /* 0x008fea0003800000 */
.L_x_191:
[----:B------:R-:W3:Y:S02]  /*6280*/  SYNCS.PHASECHK.TRANS64.TRYWAIT P0, [UR21+0x70], R3 ;  /* 0x00007003ff0075a7 */ /* 0x000ee40008001115 */
[----:B---3--:R-:W-:Y:S05]  /*6290*/  @!P0 BRA `(.L_x_102) ;  /* 0x0000007000548947 */ /* 0x008fea0003800000 */
.L_x_193:
[----:B--2---:R-:W-:-:S07]  /*62a0*/  MOV R0, UR21 ;  /* 0x0000001500007c02 */ /* 0x004fce0008000f00 */
.L_x_103:
[----:B--2---:R-:W-:-:S04]  /*62b0*/  SHF.L.U32 R3, R15, 0x1f, RZ ;  /* 0x0000001f0f037819 */ /* 0x004fc800000006ff */
[----:B------:R2:W3:Y:S03]  /*62c0*/  SYNCS.PHASECHK.TRANS64.TRYWAIT P0, [R0+URZ+0x78], R3 ;  /* 0x00007803000075a7 */ /* 0x0004e600080011ff */
[----:B---3--:R-:W-:Y:S05]  /*62d0*/  @!P0 NANOSLEEP.SYNCS 0x989680 ;  /* 0x009896800000895d */ /* 0x008fea0003900000 */
[----:B------:R-:W3:Y:S02]  /*62e0*/  @!P0 SYNCS.PHASECHK.TRANS64 P0, [R0+URZ+0x78], R3 ;  /* 0x00007803000085a7 */ /* 0x000ee400080010ff */
[----:B-1-3--:R-:W-:Y:S05]  /*62f0*/  @P0 EXIT ;  /* 0x000000000000094d */ /* 0x00afea0003800000 */
[----:B------:R-:W-:Y:S05]  /*6300*/  BRA `(.L_x_103) ;  /* 0xfffffffc00e87947 */ /* 0x000fea000383ffff */
.L_x_88:
[----:B------:R-:W-:-:S06]  /*6310*/  UISETP.GE.AND UP0, UPT, UR17, 0x4, UPT ;  /* 0x000000041100788c */ /* 0x000fcc000bf06270 */
[----:B------:R-:W-:-:S13]  /*6320*/  PLOP3.LUT P0, PT, PT, PT, UP0, 0x80, 0x8 ;  /* 0x000000000008781c */ /* 0x000fda0003f0f008 */
[----:B------:R-:W-:Y:S05]  /*6330*/  @!P0 EXIT ;  /* 0x000000000000894d */ /* 0x000fea0003800000 */
[----:B------:R-:W1:Y:S08]  /*6340*/  S2UR UR4, SR_CgaCtaId ;  /* 0x00000000000479c3 */ /* 0x000e700000008800 */
[----:B------:R-:W-:Y:S01]  /*6350*/  BAR.SYNC.DEFER_BLOCKING 0x6, 0xa0 ;  /* 0x0182800000007b1d */ /* 0x000fe20000010000 */
[C---:B------:R-:W-:Y:S01]  /*6360*/  IMAD.SHL.U32 R0, R152.reuse, 0x40, RZ ;  /* 0x0000004098007824 */ /* 0x040fe200078e00ff */
[C---:B------:R-:W-:Y:S01]  /*6370*/  LOP3.LUT R138, R152.reuse, 0x1, RZ, 0xc0, !PT ;  /* 0x00000001988a7812 */ /* 0x040fe200078ec0ff */
[----:B------:R-:W-:-:S02]  /*6380*/  IMAD.SHL.U32 R133, R152, 0x8, RZ ;  /* 0x0000000898857824 */ /* 0x000fc400078e00ff */
[----:B------:R-:W-:Y:S02]  /*6390*/  HFMA2 R151, -RZ, RZ, 0, 1.1920928955078125e-07 ;  /* 0x00000002ff977431 */ /* 0x000fe400000001ff */
[----:B------:R-:W-:Y:S01]  /*63a0*/  IMAD.U32 R2, R152, 0x10000, RZ ;  /* 0x0001000098027824 */ /* 0x000fe200078e00ff */
[----:B------:R-:W-:Y:S01]  /*63b0*/  UMOV UR46, 0x400 ;  /* 0x00000400002e7882 */ /* 0x000fe20000000000 */
[----:B------:R-:W2:Y:S01]  /*63c0*/  LDC.64 R136, c[0x0][0xcb0] ;  /* 0x00032c00ff887b82 */ /* 0x000ea20000000a00 */
[----:B------:R-:W-:Y:S01]  /*63d0*/  LOP3.LUT R4, R0, 0x1c0, RZ, 0xc0, !PT ;  /* 0x000001c000047812 */ /* 0x000fe200078ec0ff */
[----:B------:R-:W-:Y:S01]  /*63e0*/  IMAD.MOV.U32 R150, RZ, RZ, 0x4 ;  /* 0x00000004ff967424 */ /* 0x000fe200078e00ff */
[----:B------:R-:W-:Y:S01]  /*63f0*/  ISETP.NE.U32.AND P0, PT, R138, 0x1, PT ;  /* 0x000000018a00780c */ /* 0x000fe20003f05070 */
[----:B------:R-:W-:Y:S01]  /*6400*/  IMAD.MOV.U32 R149, RZ, RZ, 0x1 ;  /* 0x00000001ff957424 */ /* 0x000fe200078e00ff */
[----:B------:R-:W-:Y:S01]  /*6410*/  LOP3.LUT R133, R4, 0x38, R133, 0xf8, !PT ;  /* 0x0000003804857812 */ /* 0x000fe200078ef885 */
[----:B------:R-:W-:Y:S01]  /*6420*/  IMAD.MOV.U32 R146, RZ, RZ, RZ ;  /* 0x000000ffff927224 */ /* 0x000fe200078e00ff */
[----:B------:R-:W-:Y:S01]  /*6430*/  LOP3.LUT R2, R2, 0x600000, RZ, 0xc0, !PT ;  /* 0x0060000002027812 */ /* 0x000fe200078ec0ff */
[----:B------:R-:W3:Y:S01]  /*6440*/  LDC.64 R134, c[0x0][0xca8] ;  /* 0x00032a00ff867b82 */ /* 0x000ee20000000a00 */
[----:B------:R-:W-:Y:S01]  /*6450*/  R2P PR, R152, 0x6 ;  /* 0x0000000698007804 */ /* 0x000fe20000000000 */
[----:B------:R-:W4:Y:S01]  /*6460*/  LDCU UR62, c[0x0][0x370] ;  /* 0x00006e00ff3e77ac */ /* 0x000f220008000800 */
[----:B------:R-:W-:-:S02]  /*6470*/  LOP3.LUT R133, R133, 0x1e00, R0, 0xf8, !PT ;  /* 0x00001e0085857812 */ /* 0x000fc400078ef800 */
[----:B------:R-:W-:Y:S01]  /*6480*/  P2R R0, PR, RZ, 0x1 ;  /* 0x00000001ff007803 */ /* 0x000fe20000000000 */
[----:B------:R-:W-:Y:S01]  /*6490*/  UMOV UR39, URZ ;  /* 0x000000ff00277c82 */ /* 0x000fe20008000000 */
[----:B------:R-:W-:Y:S01]  /*64a0*/  LOP3.LUT R152, R152, 0x60, RZ, 0xc0, !PT ;  /* 0x0000006098987812 */ /* 0x000fe200078ec0ff */
[----:B-1----:R-:W-:Y:S01]  /*64b0*/  ULEA UR46, UR4, UR46, 0x18 ;  /* 0x0000002e042e7291 */ /* 0x002fe2000f8ec0ff */
[----:B------:R-:W-:Y:S01]  /*64c0*/  MOV R148, RZ ;  /* 0x000000ff00947202 */ /* 0x000fe20000000f00 */
[----:B------:R-:W1:Y:S01]  /*64d0*/  LDCU.64 UR4, c[0x0][0xc90] ;  /* 0x00019200ff0477ac */ /* 0x000e620008000a00 */
[----:B------:R-:W-:Y:S02]  /*64e0*/  SEL R151, R151, 0xfffffffe, !P1 ;  /* 0xfffffffe97977807 */ /* 0x000fe40004800000 */
[----:B------:R-:W-:Y:S01]  /*64f0*/  SEL R150, R150, 0xfffffffc, !P2 ;  /* 0xfffffffc96967807 */ /* 0x000fe20005000000 */
[----:B------:R-:W2:Y:S03]  /*6500*/  LDCU UR45, c[0x0][0xf0c] ;  /* 0x0001e180ff2d77ac */ /* 0x000ea60008000800 */
[----:B------:R-:W4:Y:S01]  /*6510*/  LDS R3, [UR46+0x110] ;  /* 0x0001102eff037984 */ /* 0x000f220008000800 */
[----:B------:R-:W2:Y:S01]  /*6520*/  LDCU UR41, c[0x0][0xf30] ;  /* 0x0001e600ff2977ac */ /* 0x000ea20008000800 */
[----:B------:R-:W2:Y:S01]  /*6530*/  LDCU.64 UR60, c[0x0][0xc88] ;  /* 0x00019100ff3c77ac */ /* 0x000ea20008000a00 */
[----:B------:R-:W2:Y:S01]  /*6540*/  LDCU.64 UR42, c[0x0][0xf28] ;  /* 0x0001e500ff2a77ac */ /* 0x000ea20008000a00 */
[----:B-1----:R-:W-:Y:S01]  /*6550*/  IMAD.U32 R154, RZ, RZ, UR4 ;  /* 0x00000004ff9a7e24 */ /* 0x002fe2000f8e00ff */
[----:B------:R-:W-:Y:S01]  /*6560*/  UIADD3 UR4, UPT, UPT, UR46, 0xb8, URZ ;  /* 0x000000b82e047890 */ /* 0x000fe2000fffe0ff */
[----:B------:R-:W-:Y:S01]  /*6570*/  IMAD.U32 R153, RZ, RZ, UR5 ;  /* 0x00000005ff997e24 */ /* 0x000fe2000f8e00ff */
[----:B------:R-:W-:-:S02]  /*6580*/  UIADD3 UR5, UPT, UPT, UR46, 0x400, URZ ;  /* 0x000004002e057890 */ /* 0x000fc4000fffe0ff */
[----:B------:R-:W-:Y:S01]  /*6590*/  ULOP3.LUT UR4, UR4, 0xfefffff8, URZ, 0xc0, !UPT ;  /* 0xfefffff804047892 */ /* 0x000fe2000f8ec0ff */
[----:B------:R-:W1:Y:S03]  /*65a0*/  LDCU.128 UR56, c[0x0][0xf10] ;  /* 0x0001e200ff3877ac */ /* 0x000e660008000c00 */
[----:B------:R-:W-:Y:S02]  /*65b0*/  IMAD.U32 R144, RZ, RZ, UR5 ;  /* 0x00000005ff907e24 */ /* 0x000fe4000f8e00ff */
[----:B------:R-:W-:Y:S01]  /*65c0*/  IMAD.U32 R155, RZ, RZ, UR4 ;  /* 0x00000004ff9b7e24 */ /* 0x000fe2000f8e00ff */
[----:B------:R-:W1:Y:S01]  /*65d0*/  LDCU UR55, c[0x0][0x374] ;  /* 0x00006e80ff3777ac */ /* 0x000e620008000800 */
[----:B------:R-:W-:Y:S01]  /*65e0*/  UMOV UR54, URZ ;  /* 0x000000ff00367c82 */ /* 0x000fe20008000000 */
[----:B------:R-:W-:Y:S01]  /*65f0*/  UMOV UR52, URZ ;  /* 0x000000ff00347c82 */ /* 0x000fe20008000000 */
[----:B--234-:R-:W-:-:S07]  /*6600*/  IMAD.IADD R2, R3, 0x1, R2 ;  /* 0x0000000103027824 */ /* 0x01cfce00078e0202 */
.L_x_148:
[----:B-1----:R-:W-:Y:S02]  /*6610*/  LEA R8, R146, UR46, 0x3 ;  /* 0x0000002e92087c11 */ /* 0x002fe4000f8e18ff */
[----:B------:R-:W-:Y:S02]  /*6620*/  SHF.L.U32 R3, R148, 0x1f, RZ ;  /* 0x0000001f94037819 */ /* 0x000fe400000006ff */
[----:B------:R-:W-:Y:S02]  /*6630*/  LEA R5, R146, UR46, 0x4 ;  /* 0x0000002e92057c11 */ /* 0x000fe4000f8e20ff */
[----:B--2---:R-:W2:Y:S02]  /*6640*/  SYNCS.PHASECHK.TRANS64.TRYWAIT P0, [R8+URZ+0x90], R3 ;  /* 0x00009003080075a7 */ /* 0x004ea400080011ff */
[----:B--2---:R-:W-:Y:S05]  /*6650*/  @!P0 BRA `(.L_x_104) ;  /* 0x0000006c007c8947 */ /* 0x004fea0003800000 */
.L_x_194:
[----:B------:R-:W3:Y:S01]  /*6660*/  LDS.128 R4, [R5+0xf0] ;  /* 0x0000f00005047984 */ /* 0x000ee20000000c00 */
[----:B------:R-:W-:Y:S01]  /*6670*/  UISETP.GE.AND UP0, UPT, UR44, 0x1, UPT ;  /* 0x000000012c00788c */ /* 0x000fe2000bf06270 */
[----:B------:R-:W-:Y:S01]  /*6680*/  @!PT LDS RZ, [RZ] ;  /* 0x00000000fffff984 */ /* 0x000fe20000000800 */
[----:B------:R-:W-:Y:S01]  /*6690*/  @!PT LDS RZ, [RZ] ;  /* 0x00000000fffff984 */ /* 0x000fe20000000800 */
[----:B------:R-:W-:Y:S01]  /*66a0*/  @!PT LDS RZ, [RZ] ;  /* 0x00000000fffff984 */ /* 0x000fe20000000800 */
[----:B------:R-:W-:Y:S01]  /*66b0*/  @!PT LDS RZ, [RZ] ;  /* 0x00000000fffff984 */ /* 0x000fe20000000800 */
[----:B------:R4:W-:Y:S06]  /*66c0*/  MEMBAR.ALL.CTA ;  /* 0x0000000000007992 */ /* 0x0009ec0000008000 */
[----:B----4-:R-:W4:Y:S01]  /*66d0*/  FENCE.VIEW.ASYNC.S ;  /* 0x00000000000073c6 */ /* 0x010f220000000000 */
[----:B---3--:R-:W-:Y:S11]  /*66e0*/  LOP3.LUT P0, RZ, R6, 0x1, RZ, 0xc0, !PT ;  /* 0x0000000106ff7812 */ /* 0x008ff6000780c0ff */
[----:B------:R-:W-:Y:S02]  /*66f0*/  @!UPT UIADD3 URZ, UPT, UPT, URZ, URZ, URZ ;  /* 0x000000fffffff290 */ /* 0x000fe4000fffe0ff */
[----:B----4-:R-:W-:Y:S01]  /*6700*/  VOTEU.ANY UP1, P0 ;  /* 0x0000000000ff7886 */ /* 0x010fe20000020100 */
[----:B------:R-:W-:Y:S01]  /*6710*/  PLOP3.LUT P0, PT, PT, PT, UP1, 0x80, 0x8 ;  /* 0x000000000008781c */ /* 0x000fe20003f0f018 */
[----:B------:R-:W-:Y:S06]  /*6720*/  UP2UR UR4, UPR, URZ, 0x2 ;  /* 0x00000002ff047883 */ /* 0x000fec0008000000 */
[----:B------:R-:W-:Y:S06]  /*6730*/  IMAD.U32 R156, RZ, RZ, UR4 ;  /* 0x00000004ff9c7e24 */ /* 0x000fec000f8e00ff */
[----:B------:R-:W-:Y:S02]  /*6740*/  @P0 SHF.R.U32.HI R0, RZ, 0x10, R5 ;  /* 0x00000010ff000819 */ /* 0x000fe40000011605 */
[----:B--2---:R-:W-:Y:S02]  /*6750*/  @P0 MOV R3, R4 ;  /* 0x0000000400030202 */ /* 0x004fe40000000f00 */
        /* <DEDUP_REMOVED lines=11> */
[----:B------:R-:W3:Y:S01]  /*6810*/  LDCU UR12, c[0x0][0xf20] ;  /* 0x0001e400ff0c77ac */ /* 0x000ee20008000800 */
[----:B-1----:R-:W-:Y:S02]  /*6820*/  UIMAD.WIDE.U32 UR4, UR55, UR59, URZ ;  /* 0x0000003b370472a5 */ /* 0x002fe4000f8e00ff */
[----:B------:R-:W-:Y:S02]  /*6830*/  UIMAD.WIDE.U32 UR6, UR62, UR56, URZ ;  /* 0x000000383e0672a5 */ /* 0x000fe4000f8e00ff */
[----:B------:R-:W-:Y:S02]  /*6840*/  UISETP.NE.AND UP0, UPT, UR58, 0x1, UPT ;  /* 0x000000013a00788c */ /* 0x000fe4000bf05270 */
[----:B------:R-:W-:Y:S02]  /*6850*/  UIMAD.WIDE.U32 UR8, UR37, UR59, URZ ;  /* 0x0000003b250872a5 */ /* 0x000fe4000f8e00ff */
[----:B------:R-:W-:Y:S02]  /*6860*/  UISETP.NE.AND UP1, UPT, UR45, 0x1, UPT ;  /* 0x000000012d00788c */ /* 0x000fe4000bf25270 */
[----:B------:R-:W-:Y:S02]  /*6870*/  UIMAD.WIDE.U32 UR10, UR38, UR56, URZ ;  /* 0x00000038260a72a5 */ /* 0x000fe4000f8e00ff */
[----:B------:R-:W-:Y:S01]  /*6880*/  UISETP.NE.AND UP2, UPT, UR44, 0x1, UPT ;  /* 0x000000012c00788c */ /* 0x000fe2000bf45270 */
[----:B------:R-:W-:Y:S02]  /*6890*/  UMOV UR4, UR5 ;  /* 0x0000000500047c82 */ /* 0x000fe40008000000 */
[----:B---3--:R-:W-:Y:S03]  /*68a0*/  USHF.R.U32.HI UR5, URZ, UR12, UR4 ;  /* 0x0000000cff057299 */ /* 0x008fe60008011604 */
[----:B------:R-:W-:Y:S02]  /*68b0*/  UMOV UR4, UR7 ;  /* 0x0000000700047c82 */ /* 0x000fe40008000000 */
[----:B------:R-:W-:Y:S02]  /*68c0*/  USHF.R.U32.HI UR7, URZ, UR57, UR4 ;  /* 0x00000039ff077299 */ /* 0x000fe40008011604 */
[----:B------:R-:W-:Y:S02]  /*68d0*/  USEL UR4, UR55, UR5, !UP0 ;  /* 0x0000000537047287 */ /* 0x000fe4000c000000 */
[----:B------:R-:W-:Y:S01]  /*68e0*/  USEL UR7, UR62, UR7, !UP1 ;  /* 0x000000073e077287 */ /* 0x000fe2000c800000 */
[----:B------:R-:W-:Y:S01]  /*68f0*/  UMOV UR5, UR9 ;  /* 0x0000000900057c82 */ /* 0x000fe20008000000 */
[----:B------:R-:W-:Y:S02]  /*6900*/  UIMAD.WIDE.U32 UR8, UR4, UR42, URZ ;  /* 0x0000002a040872a5 */ /* 0x000fe4000f8e00ff */
[----:B------:R-:W-:Y:S03]  /*6910*/  USHF.R.U32.HI UR6, URZ, UR12, UR5 ;  /* 0x0000000cff067299 */ /* 0x000fe60008011605 */
[----:B------:R-:W-:Y:S01]  /*6920*/  UMOV UR5, UR11 ;  /* 0x0000000b00057c82 */ /* 0x000fe20008000000 */
[----:B------:R-:W-:Y:S02]  /*6930*/  UIMAD.WIDE.U32 UR10, UR7, UR42, URZ ;  /* 0x0000002a070a72a5 */ /* 0x000fe4000f8e00ff */
[----:B------:R-:W-:Y:S02]  /*6940*/  USEL UR6, UR37, UR6, !UP0 ;  /* 0x0000000625067287 */ /* 0x000fe4000c000000 */
[----:B------:R-:W-:Y:S01]  /*6950*/  USHF.R.U32.HI UR5, URZ, UR57, UR5 ;  /* 0x00000039ff057299 */ /* 0x000fe20008011605 */
[----:B------:R-:W-:Y:S02]  /*6960*/  UMOV UR8, UR9 ;  /* 0x0000000900087c82 */ /* 0x000fe40008000000 */
[----:B------:R-:W-:Y:S01]  /*6970*/  UMOV UR10, UR11 ;  /* 0x0000000b000a7c82 */ /* 0x000fe20008000000 */
[----:B------:R-:W-:Y:S02]  /*6980*/  @UP2 USHF.R.U32.HI UR4, URZ, UR43, UR8 ;  /* 0x0000002bff042299 */ /* 0x000fe40008011608 */
[----:B------:R-:W-:Y:S02]  /*6990*/  @UP2 USHF.R.U32.HI UR7, URZ, UR43, UR10 ;  /* 0x0000002bff072299 */ /* 0x000fe4000801160a */
[----:B------:R-:W-:Y:S02]  /*69a0*/  UIMAD UR4, UR44, UR4, URZ ;  /* 0x000000042c0472a4 */ /* 0x000fe4000f8e02ff */
        /* <DEDUP_REMOVED lines=8> */
[----:B------:R-:W-:Y:S02]  /*6a30*/  USEL UR11, UR6, UR4, !UP2 ;  /* 0x00000004060b7287 */ /* 0x000fe4000d000000 */
[----:B------:R-:W-:Y:S02]  /*6a40*/  UIADD3 UR8, UPT, UPT, -UR5, URZ, URZ ;  /* 0x000000ff05087290 */ /* 0x000fe4000fffe1ff */
[----:B------:R-:W-:Y:S01]  /*6a50*/  UIADD3 UR10, UPT, UPT, -UR11, URZ, URZ ;  /* 0x000000ff0b0a7290 */ /* 0x000fe2000fffe1ff */
[----:B------:R-:W-:Y:S01]  /*6a60*/  @!UP0 UMOV UR4, UR9 ;  /* 0x0000000900048c82 */ /* 0x000fe20008000000 */
[----:B------:R-:W-:Y:S02]  /*6a70*/  UIADD3 UR9, UPT, UPT, -UR6, URZ, URZ ;  /* 0x000000ff06097290 */ /* 0x000fe4000fffe1ff */
[----:B------:R-:W-:Y:S02]  /*6a80*/  @!UP0 USHF.R.U32.HI UR4, URZ, UR43, UR4 ;  /* 0x0000002bff048299 */ /* 0x000fe40008011604 */
[----:B------:R-:W-:Y:S02]  /*6a90*/  UIMAD UR10, UR44, UR10, UR6 ;  /* 0x0000000a2c0a72a4 */ /* 0x000fe4000f8e0206 */
[----:B------:R-:W-:Y:S04]  /*6aa0*/  @!UP0 USEL UR4, UR5, UR4, !UP2 ;  /* 0x0000000405048287 */ /* 0x000fe8000d000000 */
[----:B------:R-:W-:Y:S02]  /*6ab0*/  @!UP0 UIMAD UR10, UR7, UR10, UR4 ;  /* 0x0000000a070a82a4 */ /* 0x000fe4000f8e0204 */
[----:B------:R-:W-:Y:S02]  /*6ac0*/  @!UP0 UIADD3 UR11, UPT, UPT, UR11, -UR4, URZ ;  /* 0x800000040b0b8290 */ /* 0x000fe4000fffe0ff */
[----:B------:R-:W-:Y:S02]  /*6ad0*/  UIMAD UR7, UR45, UR8, UR38 ;  /* 0x000000082d0772a4 */ /* 0x000fe4000f8e0226 */
[----:B------:R-:W-:Y:S02]  /*6ae0*/  @!UP0 UIMAD UR6, UR11, UR44, UR5 ;  /* 0x0000002c0b0682a4 */ /* 0x000fe4000f8e0205 */
[----:B------:R-:W-:Y:S01]  /*6af0*/  UIMAD UR4, UR58, UR9, UR37 ;  /* 0x000000093a0472a4 */ /* 0x000fe2000f8e0225 */
[----:B------:R-:W-:Y:S02]  /*6b00*/  @!UP0 UMOV UR5, UR10 ;  /* 0x0000000a00058c82 */ /* 0x000fe40008000000 */
[----:B------:R-:W-:Y:S02]  /*6b10*/  UIMAD UR38, UR5, UR45, UR7 ;  /* 0x0000002d052672a4 */ /* 0x000fe4000f8e0207 */
[----:B------:R-:W-:Y:S11]  /*6b20*/  UIMAD UR37, UR6, UR58, UR4 ;  /* 0x0000003a062572a4 */ /* 0x000ff6000f8e0204 */
[----:B------:R-:W-:Y:S01]  /*6b30*/  @!UPT UIADD3 URZ, UPT, UPT, URZ, URZ, URZ ;  /* 0x000000fffffff290 */ /* 0x000fe2000fffe0ff */
.L_x_105:
[----:B------:R-:W-:Y:S01]  /*6b40*/  UISETP.NE.AND UP0, UPT, UR41, 0x1, UPT ;  /* 0x000000012900788c */ /* 0x000fe2000bf05270 */
[----:B------:R-:W-:Y:S01]  /*6b50*/  LOP3.LUT P0, RZ, R144, 0x3f0, RZ, 0xc0, !PT ;  /* 0x000003f090ff7812 */ /* 0x000fe2000780c0ff */
[----:B------:R-:W-:Y:S01]  /*6b60*/  USHF.L.U32 UR53, UR16, 0x8, URZ ;  /* 0x0000000810357899 */ /* 0x000fe200080006ff */
[----:B------:R-:W-:Y:S01]  /*6b70*/  BSSY.RECONVERGENT B6, `(.L_x_106) ;  /* 0x0000034000067945 */ /* 0x000fe20003800200 */
[----:B------:R-:W-:Y:S01]  /*6b80*/  USHF.L.U32 UR50, UR20, 0x7, URZ ;  /* 0x0000000714327899 */ /* 0x000fe200080006ff */
[----:B------:R-:W-:Y:S06]  /*6b90*/  IADD3 R146, PT, PT, R146, 0x1, RZ ;  /* 0x0000000192927810 */ /* 0x000fec0007ffe0ff */
[----:B------:R-:W3:Y:S01]  /*6ba0*/  @!UP0 LDCU.128 UR12, c[0x0][0xf10] ;  /* 0x0001e200ff0c87ac */ /* 0x000ee20008000c00 */
[----:B------:R-:W4:Y:S01]  /*6bb0*/  @!UP0 LDCU UR5, c[0x0][0xf0c] ;  /* 0x0001e180ff0587ac */ /* 0x000f220008000800 */
[----:B------:R-:W1:Y:S01]  /*6bc0*/  @!UP0 LDCU UR10, c[0x0][0xf20] ;  /* 0x0001e400ff0a87ac */ /* 0x000e620008000800 */
[----:B---3--:R-:W-:Y:S02]  /*6bd0*/  UIMAD.WIDE.U32 UR8, UR38, UR12, URZ ;  /* 0x0000000c260872a5 */ /* 0x008fe4000f8e00ff */
[----:B------:R-:W-:Y:S02]  /*6be0*/  UIMAD.WIDE.U32 UR6, UR37, UR15, URZ ;  /* 0x0000000f250672a5 */ /* 0x000fe4000f8e00ff */
[----:B------:R-:W-:Y:S03]  /*6bf0*/  @!UP0 UISETP.NE.AND UP1, UPT, UR14, 0x1, UPT ;  /* 0x000000010e00888c */ /* 0x000fe6000bf25270 */
[----:B------:R-:W-:Y:S01]  /*6c00*/  @!UP0 UMOV UR4, UR9 ;  /* 0x0000000900048c82 */ /* 0x000fe20008000000 */
[----:B----4-:R-:W-:Y:S02]  /*6c10*/  @!UP0 UISETP.NE.AND UP2, UPT, UR5, 0x1, UPT ;  /* 0x000000010500888c */ /* 0x010fe4000bf45270 */
[----:B------:R-:W-:Y:S01]  /*6c20*/  @!UP0 USHF.R.U32.HI UR4, URZ, UR13, UR4 ;  /* 0x0000000dff048299 */ /* 0x000fe20008011604 */
[----:B------:R-:W-:Y:S02]  /*6c30*/  @!UP0 UMOV UR6, UR7 ;  /* 0x0000000700068c82 */ /* 0x000fe40008000000 */
[----:B-1----:R-:W-:Y:S02]  /*6c40*/  @!UP0 USHF.R.U32.HI UR6, URZ, UR10, UR6 ;  /* 0x0000000aff068299 */ /* 0x002fe40008011606 */
[----:B------:R-:W-:Y:S02]  /*6c50*/  @!UP0 USEL UR7, UR38, UR4, !UP2 ;  /* 0x0000000426078287 */ /* 0x000fe4000d000000 */
[----:B------:R-:W-:Y:S04]  /*6c60*/  @!UP0 USEL UR6, UR37, UR6, !UP1 ;  /* 0x0000000625068287 */ /* 0x000fe8000c800000 */
[----:B------:R-:W-:Y:S02]  /*6c70*/  @!UP0 UIADD3 UR4, UPT, UPT, -UR7, UR6, URZ ;  /* 0x0000000607048290 */ /* 0x000fe4000fffe1ff */
[----:B------:R-:W-:Y:S02]  /*6c80*/  @!UP0 UIADD3 UR6, UPT, UPT, UR7, -UR6, URZ ;  /* 0x8000000607068290 */ /* 0x000fe4000fffe0ff */
[----:B------:R-:W-:Y:S02]  /*6c90*/  @!UP0 UIMAD UR38, UR4, UR5, UR38 ;  /* 0x00000005042682a4 */ /* 0x000fe4000f8e0226 */
[----:B------:R-:W-:Y:S01]  /*6ca0*/  @!UP0 UIMAD UR37, UR6, UR14, UR37 ;  /* 0x0000000e062582a4 */ /* 0x000fe2000f8e0225 */
[----:B------:R-:W-:Y:S11]  /*6cb0*/  @!P0 BRA `(.L_x_107) ;  /* 0x00000000007c8947 */ /* 0x000ff60003800000 */
[----:B------:R-:W1:Y:S01]  /*6cc0*/  LDCU.64 UR8, c[0x4][0x80] ;  /* 0x01001000ff0877ac */ /* 0x000e620008000a00 */
[----:B------:R-:W-:Y:S01]  /*6cd0*/  MOV R16, 0x0 ;  /* 0x0000000000107802 */ /* 0x000fe20000000f00 */
[----:B------:R-:W-:Y:S02]  /*6ce0*/  HFMA2 R12, -RZ, RZ, 0, 5.9604644775390625e-08 ;  /* 0x00000001ff0c7431 */ /* 0x000fe400000001ff */
[----:B------:R-:W-:Y:S01]  /*6cf0*/  IMAD.MOV.U32 R8, RZ, RZ, 0x70 ;  /* 0x00000070ff087424 */ /* 0x000fe200078e00ff */
[----:B------:R3:W4:Y:S01]  /*6d00*/  LDC.64 R14, c[0x4][R16] ;  /* 0x01000000100e7b82 */ /* 0x0007220000000a00 */
[----:B------:R-:W2:Y:S01]  /*6d10*/  LDCU.64 UR6, c[0x4][0x88] ;  /* 0x01001100ff0677ac */ /* 0x000ea20008000a00 */
[----:B------:R-:W-:Y:S01]  /*6d20*/  IMAD.MOV.U32 R13, RZ, RZ, RZ ;  /* 0x000000ffff0d7224 */ /* 0x000fe200078e00ff */
[----:B------:R-:W2:Y:S01]  /*6d30*/  LDCU.64 UR4, c[0x4][0x8] ;  /* 0x01000100ff0477ac */ /* 0x000ea20008000a00 */
[----:B-1----:R-:W-:Y:S01]  /*6d40*/  MOV R5, UR9 ;  /* 0x0000000900057c02 */ /* 0x002fe20008000f00 */
[----:B------:R-:W-:Y:S01]  /*6d50*/  IMAD.U32 R4, RZ, RZ, UR8 ;  /* 0x00000008ff047e24 */ /* 0x000fe2000f8e00ff */
[----:B--2---:R-:W-:Y:S01]  /*6d60*/  MOV R7, UR7 ;  /* 0x0000000700077c02 */ /* 0x004fe20008000f00 */
[----:B------:R-:W-:Y:S01]  /*6d70*/  IMAD.U32 R6, RZ, RZ, UR6 ;  /* 0x00000006ff067e24 */ /* 0x000fe2000f8e00ff */
[----:B------:R-:W-:Y:S01]  /*6d80*/  MOV R11, UR5 ;  /* 0x00000005000b7c02 */ /* 0x000fe20008000f00 */
[----:B------:R-:W-:Y:S02]  /*6d90*/  IMAD.U32 R10, RZ, RZ, UR4 ;  /* 0x00000004ff0a7e24 */ /* 0x000fe4000f8e00ff */
[----:B------:R-:W-:Y:S07]  /*6da0*/  LEPC R20, `(.L_x_108) ;  /* 0x000000001014794e */ /* 0x000fee0000000000 */
[----:B---345:R-:W-:Y:S05]  /*6db0*/  CALL.ABS.NOINC R14 ;  /* 0x000000000e007343 */ /* 0x038fea0003c00000 */
.L_x_108:
[----:B------:R-:W1:Y:S01]  /*6dc0*/  LDCU.64 UR8, c[0x4][0x80] ;  /* 0x01001000ff0877ac */ /* 0x000e620008000a00 */
[----:B------:R-:W2:Y:S01]  /*6dd0*/  LDC.64 R16, c[0x4][R16] ;  /* 0x0100000010107b82 */ /* 0x000ea20000000a00 */
[----:B------:R-:W-:Y:S02]  /*6de0*/  HFMA2 R12, -RZ, RZ, 0, 5.9604644775390625e-08 ;  /* 0x00000001ff0c7431 */ /* 0x000fe400000001ff */
[----:B------:R-:W-:Y:S02]  /*6df0*/  IMAD.MOV.U32 R8, RZ, RZ, 0x70 ;  /* 0x00000070ff087424 */ /* 0x000fe400078e00ff */
[----:B------:R-:W-:Y:S01]  /*6e00*/  IMAD.MOV.U32 R13, RZ, RZ, RZ ;  /* 0x000000ffff0d7224 */ /* 0x000fe200078e00ff */
[----:B------:R-:W3:Y:S01]  /*6e10*/  LDCU.64 UR6, c[0x4][0x88] ;  /* 0x01001100ff0677ac */ /* 0x000ee20008000a00 */
[----:B------:R-:W4:Y:S01]  /*6e20*/  LDCU.64 UR4, c[0x4][0x8] ;  /* 0x01000100ff0477ac */ /* 0x000f220008000a00 */
[----:B-1----:R-:W-:Y:S02]  /*6e30*/  MOV R4, UR8 ;  /* 0x0000000800047c02 */ /* 0x002fe40008000f00 */
[----:B------:R-:W-:Y:S02]  /*6e40*/  MOV R5, UR9 ;  /* 0x0000000900057c02 */ /* 0x000fe40008000f00 */
[----:B---3--:R-:W-:Y:S01]  /*6e50*/  MOV R7, UR7 ;  /* 0x0000000700077c02 */ /* 0x008fe20008000f00 */
[----:B------:R-:W-:Y:S01]  /*6e60*/  IMAD.U32 R6, RZ, RZ, UR6 ;  /* 0x00000006ff067e24 */ /* 0x000fe2000f8e00ff */
[----:B----4-:R-:W-:Y:S01]  /*6e70*/  MOV R11, UR5 ;  /* 0x00000005000b7c02 */ /* 0x010fe20008000f00 */
[----:B------:R-:W-:Y:S02]  /*6e80*/  IMAD.U32 R10, RZ, RZ, UR4 ;  /* 0x00000004ff0a7e24 */ /* 0x000fe4000f8e00ff */
[----:B------:R-:W-:Y:S07]  /*6e90*/  LEPC R20, `(.L_x_107) ;  /* 0x000000001014794e */ /* 0x000fee0000000000 */
[----:B--2---:R-:W-:Y:S05]  /*6ea0*/  CALL.ABS.NOINC R16 ;  /* 0x0000000010007343 */ /* 0x004fea0003c00000 */
.L_x_107:
[----:B------:R-:W-:Y:S05]  /*6eb0*/  BSYNC.RECONVERGENT B6 ;  /* 0x0000000000067941 */ /* 0x000fea0003800200 */
.L_x_106:
[----:B------:R-:W-:Y:S02]  /*6ec0*/  R2UR UR6, R143 ;  /* 0x000000008f0672ca */ /* 0x000fe400000e0000 */
[----:B------:R-:W-:Y:S02]  /*6ed0*/  R2UR UR5, R154 ;  /* 0x000000009a0572ca */ /* 0x000fe400000e0000 */
[----:B------:R-:W-:Y:S02]  /*6ee0*/  R2UR UR4, R153 ;  /* 0x00000000990472ca */ /* 0x000fe400000e0000 */
[----:B------:R-:W-:Y:S02]  /*6ef0*/  ISETP.NE.U32.AND P4, PT, R136, RZ, PT ;  /* 0x000000ff8800720c */ /* 0x000fe40003f85070 */
[----:B------:R-:W-:Y:S02]  /*6f00*/  ISETP.NE.U32.AND P2, PT, RZ, UR60, PT ;  /* 0x0000003cff007c0c */ /* 0x000fe4000bf45070 */
[----:B------:R-:W-:Y:S02]  /*6f10*/  ISETP.NE.AND.EX P4, PT, R137, RZ, PT, P4 ;  /* 0x000000ff8900720c */ /* 0x000fe40003f85340 */
[----:B------:R-:W-:Y:S01]  /*6f20*/  ISETP.NE.AND.EX P2, PT, RZ, UR61, PT, P2 ;  /* 0x0000003dff007c0c */ /* 0x000fe2000bf45320 */
[----:B------:R-:W-:Y:S02]  /*6f30*/  UISETP.NE.AND UP2, UPT, UR6, URZ, UPT ;  /* 0x000000ff0600728c */ /* 0x000fe4000bf45270 */
[----:B------:R-:W-:Y:S04]  /*6f40*/  UISETP.NE.U32.AND UP0, UPT, UR5, URZ, UPT ;  /* 0x000000ff0500728c */ /* 0x000fe8000bf05070 */
[----:B------:R-:W-:Y:S01]  /*6f50*/  UISETP.NE.AND.EX UP1, UPT, UR4, URZ, UPT, UP0 ;  /* 0x000000ff0400728c */ /* 0x000fe2000bf25300 */
[----:B------:R-:W-:Y:S01]  /*6f60*/  PLOP3.LUT P1, PT, PT, PT, UP2, 0x80, 0x8 ;  /* 0x000000000008781c */ /* 0x000fe20003f2f028 */
[----:B------:R-:W-:Y:S03]  /*6f70*/  UPLOP3.LUT UP0, UPT, UPT, UPT, UPT, 0x40, 0x4 ;  /* 0x000000000004789c */ /* 0x000fe60003f0e870 */
[----:B------:R-:W-:Y:S06]  /*6f80*/  @UP2 UPLOP3.LUT UP0, UPT, UPT, UPT, UP1, 0x80, 0x8 ;  /* 0x000000000008289c */ /* 0x000fec0003f0f010 */
[----:B------:R-:W-:Y:S01]  /*6f90*/  PLOP3.LUT P0, PT, PT, PT, UP0, 0x80, 0x8 ;  /* 0x000000000008781c */ /* 0x000fe20003f0f008 */
[----:B------:R-:W-:Y:S01]  /*6fa0*/  @!UPT UIADD3 URZ, UPT, UPT, URZ, URZ, URZ ;  /* 0x000000fffffff290 */ /* 0x000fe2000fffe0ff */
[----:B------:R-:W-:Y:S11]  /*6fb0*/  BRA.U !UP1, `(.L_x_109) ;  /* 0x0000000109407547 */ /* 0x000ff6000b800000 */
[----:B------:R-:W-:Y:S01]  /*6fc0*/  UISETP.NE.U32.AND UP0, UPT, UR60, URZ, UPT ;  /* 0x000000ff3c00728c */ /* 0x000fe2000bf05070 */
[----:B------:R-:W-:Y:S01]  /*6fd0*/  R2UR UR6, R154 ;  /* 0x000000009a0672ca */ /* 0x000fe200000e0000 */
[----:B------:R-:W1:Y:S01]  /*6fe0*/  LDCU.64 UR8, c[0x0][0x358] ;  /* 0x00006b00ff0877ac */ /* 0x000e620008000a00 */
[----:B------:R-:W-:Y:S02]  /*6ff0*/  HFMA2 R139, -RZ, RZ, 0, 5.9604644775390625e-08 ;  /* 0x00000001ff8b7431 */ /* 0x000fe400000001ff */
[----:B--2---:R-:W-:Y:S01]  /*7000*/  IMAD.MOV.U32 R0, RZ, RZ, 0x1 ;  /* 0x00000001ff007424 */ /* 0x004fe200078e00ff */
[----:B------:R-:W-:Y:S06]  /*7010*/  UISETP.NE.AND.EX UP0, UPT, UR61, URZ, UPT, UP0 ;  /* 0x000000ff3d00728c */ /* 0x000fec000bf05300 */
[----:B------:R-:W-:Y:S05]  /*7020*/  PLOP3.LUT P3, PT, PT, PT, UP0, 0x80, 0x8 ;  /* 0x000000000008781c */ /* 0x000fea0003f6f008 */
[----:B------:R-:W2:Y:S01]  /*7030*/  @UP0 LDCU.64 UR4, c[0x0][0xc88] ;  /* 0x00019100ff0407ac */ /* 0x000ea20008000a00 */
[----:B------:R-:W-:Y:S07]  /*7040*/  @UP0 UIMAD UR6, UR36, UR6, URZ ;  /* 0x00000006240602a4 */ /* 0x000fee000f8e02ff */
[----:B------:R-:W-:Y:S01]  /*7050*/  @!P3 PRMT R139, R0, 0x7610, R139 ;  /* 0x00007610008bb816 */ /* 0x000fe2000000008b */
[----:B--2---:R-:W-:Y:S06]  /*7060*/  @UP0 UIMAD.WIDE UR4, UR6, 0x4, UR4 ;  /* 0x00000004060408a5 */ /* 0x004fec000f8e0204 */
[----:B------:R-:W-:Y:S02]  /*7070*/  IMAD.U32 R4, RZ, RZ, UR4 ;  /* 0x00000004ff047e24 */ /* 0x000fe4000f8e00ff */
[----:B------:R-:W-:Y:S03]  /*7080*/  IMAD.U32 R5, RZ, RZ, UR5 ;  /* 0x00000005ff057e24 */ /* 0x000fe6000f8e00ff */
[----:B------:R-:W2:Y:S02]  /*7090*/  @!UP0 LDCU UR4, c[0x0][0xc80] ;  /* 0x00019000ff0487ac */ /* 0x000ea40008000800 */
[----:B-1---5:R1:W5:Y:S02]  /*70a0*/  @P3 LDG.E R71, desc[UR8][R4.64] ;  /* 0x0000000804473981 */ /* 0x022364000c1e1900 */
[----:B-12---:R-:W-:Y:S02]  /*70b0*/  @!P3 MOV R71, UR4 ;  /* 0x000000040047bc02 */ /* 0x006fe40008000f00 */
.L_x_109:
[----:B------:R-:W-:Y:S05]  /*70c0*/  @!P4 BRA `(.L_x_110) ;  /* 0x000000000024c947 */ /* 0x000fea0003800000 */
[----:B------:R-:W-:Y:S01]  /*70d0*/  ISETP.NE.U32.AND P3, PT, R134, RZ, PT ;  /* 0x000000ff8600720c */ /* 0x000fe20003f65070 */
[----:B------:R-:W1:Y:S03]  /*70e0*/  LDCU.64 UR4, c[0x0][0x358] ;  /* 0x00006b00ff0477ac */ /* 0x000e660008000a00 */
[----:B------:R-:W-:Y:S11]  /*70f0*/  ISETP.NE.AND.EX P3, PT, R135, RZ, PT, P3 ;  /* 0x000000ff8700720c */ /* 0x000ff60003f65330 */
[----:B------:R-:W-:Y:S02]  /*7100*/  @!UPT UIADD3 URZ, UPT, UPT, URZ, URZ, URZ ;  /* 0x000000fffffff290 */ /* 0x000fe4000fffe0ff */
[----:B------:R-:W3:Y:S01]  /*7110*/  @P3 LDC.64 R4, c[0x0][0xca8] ;  /* 0x00032a00ff043b82 */ /* 0x000ee20000000a00 */
[----:B--2---:R-:W-:Y:S04]  /*7120*/  @P3 IMAD R0, R136, UR36, RZ ;  /* 0x0000002488003c24 */ /* 0x004fe8000f8e02ff */
[----:B---3--:R-:W-:Y:S05]  /*7130*/  @P3 IMAD.WIDE R4, R0, 0x4, R4 ;  /* 0x0000000400043825 */ /* 0x008fea00078e0204 */
[----:B-1---5:R1:W5:Y:S02]  /*7140*/  @P3 LDG.E R68, desc[UR4][R4.64] ;  /* 0x0000000404443981 */ /* 0x022364000c1e1900 */
[----:B-1----:R-:W3:Y:S02]  /*7150*/  @!P3 LDC R68, c[0x0][0xca0] ;  /* 0x00032800ff44bb82 */ /* 0x002ee40000000800 */
.L_x_110:
[----:B-----5:R-:W-:Y:S01]  /*7160*/  FSETP.NEU.AND P3, PT, R71, RZ, PT ;  /* 0x000000ff4700720b */ /* 0x020fe20003f6d000 */
[----:B------:R-:W-:Y:S01]  /*7170*/  IMAD.SHL.U32 R164, R133, 0x2, RZ ;  /* 0x0000000285a47824 */ /* 0x000fe200078e00ff */
[----:B------:R-:W-:Y:S01]  /*7180*/  SEL R5, RZ, 0xffffffff, P2 ;  /* 0xffffffffff057807 */ /* 0x000fe20001000000 */
[----:B------:R-:W-:Y:S01]  /*7190*/  IMAD.SHL.U32 R78, R150, 0x10, RZ ;  /* 0x00000010964e7824 */ /* 0x000fe200078e00ff */
[----:B------:R-:W-:Y:S01]  /*71a0*/  @P1 LOP3.LUT P2, RZ, R139, 0xff, RZ, 0xc0, !PT ;  /* 0x000000ff8bff1812 */ /* 0x000fe2000784c0ff */
[----:B------:R-:W-:Y:S01]  /*71b0*/  VIADD R163, R164, UR46 ;  /* 0x0000002ea4a37c36 */ /* 0x000fe20008000000 */
[----:B------:R-:W-:Y:S01]  /*71c0*/  @P1 SEL R4, RZ, 0xffffffff, P3 ;  /* 0xffffffffff041807 */ /* 0x000fe20001800000 */
[----:B------:R-:W-:Y:S01]  /*71d0*/  IMAD.MOV.U32 R94, RZ, RZ, -0x10 ;  /* 0xfffffff0ff5e7424 */ /* 0x000fe200078e00ff */
[----:B------:R-:W-:Y:S01]  /*71e0*/  LOP3.LUT R149, R149, 0x1, RZ, 0x3c, !PT ;  /* 0x0000000195957812 */ /* 0x000fe200078e3cff */
[----:B------:R-:W-:Y:S01]  /*71f0*/  IMAD.SHL.U32 R92, R151, 0x10, RZ ;  /* 0x00000010975c7824 */ /* 0x000fe200078e00ff */
[----:B------:R-:W-:Y:S01]  /*7200*/  @P0 SEL R4, R5, R4, !P2 ;  /* 0x0000000405040207 */ /* 0x000fe20005000000 */
[C---:B------:R-:W-:Y:S01]  /*7210*/  IMAD.IADD R147, R163.reuse, 0x1, R78 ;  /* 0x00000001a3937824 */ /* 0x040fe200078e024e */
[----:B------:R-:W-:Y:S01]  /*7220*/  PLOP3.LUT P0, PT, PT, PT, UP1, 0x80, 0x8 ;  /* 0x000000000008781c */ /* 0x000fe20003f0f018 */
[----:B------:R-:W-:Y:S01]  /*7230*/  IMAD.U32 R3, RZ, RZ, UR39 ;  /* 0x00000027ff037e24 */ /* 0x000fe2000f8e00ff */
[----:B------:R-:W-:Y:S01]  /*7240*/  @P1 LOP3.LUT R4, R4, 0x1, RZ, 0xc0, !PT ;  /* 0x0000000104041812 */ /* 0x000fe200078ec0ff */
[----:B------:R-:W-:Y:S01]  /*7250*/  IMAD.IADD R162, R163, 0x1, R92 ;  /* 0x00000001a3a27824 */ /* 0x000fe200078e025c */
[----:B------:R-:W-:Y:S01]  /*7260*/  LOP3.LUT P4, R145, R139, 0xff, RZ, 0xc0, !PT ;  /* 0x000000ff8b917812 */ /* 0x000fe2000788c0ff */
[--C-:B------:R-:W-:Y:S01]  /*7270*/  IMAD.IADD R159, R92, 0x1, R147.reuse ;  /* 0x000000015c9f7824 */ /* 0x100fe200078e0293 */
[----:B------:R-:W-:Y:S01]  /*7280*/  ISETP.NE.U32.OR P5, PT, R4, 0x1, !P1 ;  /* 0x000000010400780c */ /* 0x000fe20004fa5470 */
[----:B------:R-:W-:Y:S01]  /*7290*/  IMAD.U32 R4, RZ, RZ, UR39 ;  /* 0x00000027ff047e24 */ /* 0x000fe2000f8e00ff */
[----:B------:R-:W-:Y:S01]  /*72a0*/  BSSY B1, `(.L_x_111) ;  /* 0x000004a000017945 */ /* 0x000fe20003800000 */
[----:B------:R-:W-:Y:S01]  /*72b0*/  IMAD.MOV.U32 R79, RZ, RZ, 0x1 ;  /* 0x00000001ff4f7424 */ /* 0x000fe200078e00ff */
[----:B------:R-:W-:Y:S01]  /*72c0*/  P2R R157, PR, RZ, 0x20 ;  /* 0x00000020ff9d7803 */ /* 0x000fe20000000000 */
[----:B------:R-:W-:Y:S01]  /*72d0*/  IMAD.MOV.U32 R77, RZ, RZ, RZ ;  /* 0x000000ffff4d7224 */ /* 0x000fe200078e00ff */
[----:B--2---:R-:W-:Y:S02]  /*72e0*/  SHF.L.U32 R0, R4, 0x1f, RZ ;  /* 0x0000001f04007819 */ /* 0x004fe400000006ff */
[----:B------:R-:W-:Y:S02]  /*72f0*/  CS2R R130, SRZ ;  /* 0x0000000000827805 */ /* 0x000fe4000001ff00 */
[----:B------:R-:W-:Y:S02]  /*7300*/  SEL R4, RZ, 0xffffffff, P3 ;  /* 0xffffffffff047807 */ /* 0x000fe40001800000 */
[----:B------:R-:W-:Y:S02]  /*7310*/  CS2R R128, SRZ ;  /* 0x0000000000807805 */ /* 0x000fe4000001ff00 */
[----:B------:R-:W-:Y:S02]  /*7320*/  CS2R R122, SRZ ;  /* 0x00000000007a7805 */ /* 0x000fe4000001ff00 */
[----:B------:R-:W-:Y:S02]  /*7330*/  CS2R R120, SRZ ;  /* 0x0000000000787805 */ /* 0x000fe4000001ff00 */
[----:B------:R-:W-:Y:S02]  /*7340*/  @P0 SEL R4, R5, R4, !P4 ;  /* 0x0000000405040207 */ /* 0x000fe40006000000 */
[----:B------:R-:W-:Y:S02]  /*7350*/  CS2R R114, SRZ ;  /* 0x0000000000727805 */ /* 0x000fe4000001ff00 */
[----:B------:R-:W-:Y:S02]  /*7360*/  @P5 SHF.L.U32 R6, R149, 0x1f, RZ ;  /* 0x0000001f95065819 */ /* 0x000fe400000006ff */
[----:B------:R-:W-:Y:S02]  /*7370*/  CS2R R112, SRZ ;  /* 0x0000000000707805 */ /* 0x000fe4000001ff00 */
[----:B------:R-:W-:Y:S02]  /*7380*/  LOP3.LUT R4, R4, 0x1, RZ, 0xc0, !PT ;  /* 0x0000000104047812 */ /* 0x000fe400078ec0ff */
[----:B------:R-:W-:Y:S01]  /*7390*/  CS2R R106, SRZ ;  /* 0x00000000006a7805 */ /* 0x000fe2000001ff00 */
[----:B------:R-:W1:Y:S01]  /*73a0*/  @P5 SYNCS.PHASECHK.TRANS64.TRYWAIT P2, [UR46+0x40], R6 ;  /* 0x00004006ff0055a7 */ /* 0x000e62000804112e */
[----:B------:R-:W-:Y:S02]  /*73b0*/  ISETP.NE.AND P0, PT, RZ, UR39, PT ;  /* 0x00000027ff007c0c */ /* 0x000fe4000bf05270 */
[----:B------:R-:W-:Y:S02]  /*73c0*/  CS2R R104, SRZ ;  /* 0x0000000000687805 */ /* 0x000fe4000001ff00 */
[----:B------:R-:W-:Y:S02]  /*73d0*/  ISETP.NE.U32.AND P3, PT, R4, 0x1, PT ;  /* 0x000000010400780c */ /* 0x000fe40003f65070 */
[----:B------:R-:W-:Y:S02]  /*73e0*/  CS2R R98, SRZ ;  /* 0x0000000000627805 */ /* 0x000fe4000001ff00 */
[----:B------:R-:W-:Y:S02]  /*73f0*/  CS2R R96, SRZ ;  /* 0x0000000000607805 */ /* 0x000fe4000001ff00 */
[----:B------:R-:W-:Y:S02]  /*7400*/  CS2R R90, SRZ ;  /* 0x00000000005a7805 */ /* 0x000fe4000001ff00 */
[----:B------:R-:W-:Y:S02]  /*7410*/  P2R R93, PR, RZ, 0x8 ;  /* 0x00000008ff5d7803 */ /* 0x000fe40000000000 */
[----:B------:R-:W-:Y:S02]  /*7420*/  CS2R R88, SRZ ;  /* 0x0000000000587805 */ /* 0x000fe4000001ff00 */
[----:B------:R-:W-:Y:S02]  /*7430*/  ISETP.NE.U32.AND P3, PT, R138, 0x1, PT ;  /* 0x000000018a00780c */ /* 0x000fe40003f65070 */
[----:B------:R-:W-:Y:S02]  /*7440*/  CS2R R82, SRZ ;  /* 0x0000000000527805 */ /* 0x000fe4000001ff00 */
[----:B------:R-:W-:Y:S02]  /*7450*/  CS2R R80, SRZ ;  /* 0x0000000000507805 */ /* 0x000fe4000001ff00 */
[----:B------:R-:W-:Y:S02]  /*7460*/  CS2R R86, SRZ ;  /* 0x0000000000567805 */ /* 0x000fe4000001ff00 */
[----:B------:R-:W-:Y:S02]  /*7470*/  SEL R94, R94, 0x10, !P3 ;  /* 0x000000105e5e7807 */ /* 0x000fe40005800000 */
[----:B------:R-:W-:Y:S01]  /*7480*/  CS2R R84, SRZ ;  /* 0x0000000000547805 */ /* 0x000fe2000001ff00 */
[----:B------:R-:W-:Y:S01]  /*7490*/  IMAD R69, R3, 0xc0, R2 ;  /* 0x000000c003457824 */ /* 0x000fe200078e0202 */
[----:B------:R2:W4:Y:S01]  /*74a0*/  SYNCS.PHASECHK.TRANS64.TRYWAIT P1, [UR46+0xb0], R0 ;  /* 0x0000b000ff0075a7 */ /* 0x000522000802112e */
[----:B------:R-:W-:Y:S01]  /*74b0*/  SEL R70, RZ, 0xc0, P0 ;  /* 0x000000c0ff467807 */ /* 0x000fe20000000000 */
[----:B------:R-:W-:Y:S02]  /*74c0*/  IMAD.IADD R163, R163, 0x1, R94 ;  /* 0x00000001a3a37824 */ /* 0x000fe400078e025e */
[C---:B------:R-:W-:Y:S02]  /*74d0*/  IMAD.IADD R161, R94.reuse, 0x1, R162 ;  /* 0x000000015ea17824 */ /* 0x040fe400078e02a2 */
[C---:B------:R-:W-:Y:S02]  /*74e0*/  IMAD.IADD R160, R94.reuse, 0x1, R147 ;  /* 0x000000015ea07824 */ /* 0x040fe400078e0293 */
[----:B------:R-:W-:Y:S01]  /*74f0*/  IMAD.IADD R158, R94, 0x1, R159 ;  /* 0x000000015e9e7824 */ /* 0x000fe200078e029f */
[----:B-1----:R-:W-:Y:S01]  /*7500*/  @P5 SEL R79, RZ, 0x1, !P2 ;  /* 0x00000001ff4f5807 */ /* 0x002fe20005000000 */
[----:B--2---:R-:W-:Y:S06]  /*7510*/  @!P5 BRA `(.L_x_112) ;  /* 0x000000000088d947 */ /* 0x004fec0003800000 */
[----:B------:R-:W-:Y:S01]  /*7520*/  IMAD.MOV.U32 R131, RZ, RZ, RZ ;  /* 0x000000ffff837224 */ /* 0x000fe200078e00ff */
[----:B------:R-:W-:Y:S01]  /*7530*/  ISETP.NE.AND P0, PT, R79, RZ, PT ;  /* 0x000000ff4f00720c */ /* 0x000fe20003f05270 */
[----:B------:R-:W-:Y:S01]  /*7540*/  BSSY B0, `(.L_x_113) ;  /* 0x0000014000007945 */ /* 0x000fe20003800000 */
[----:B------:R-:W-:Y:S02]  /*7550*/  CS2R R86, SRZ ;  /* 0x0000000000567805 */ /* 0x000fe4000001ff00 */
        /* <DEDUP_REMOVED lines=13> */
[----:B------:R-:W-:Y:S01]  /*7630*/  CS2R R128, SRZ ;  /* 0x0000000000807805 */ /* 0x000fe2000001ff00 */
[----:B------:R-:W-:Y:S06]  /*7640*/  @P0 BRA `(.L_x_114) ;  /* 0x00000000000c0947 */ /* 0x000fec0003800000 */
[----:B------:R-:W-:Y:S04]  /*7650*/  SHF.L.U32 R4, R149, 0x1f, RZ ;  /* 0x0000001f95047819 */ /* 0x000fe800000006ff */
[----:B------:R-:W1:Y:S02]  /*7660*/  SYNCS.PHASECHK.TRANS64.TRYWAIT P0, [UR46+0x40], R4 ;  /* 0x00004004ff0075a7 */ /* 0x000e64000800112e */
[----:B-1----:R-:W-:Y:S05]  /*7670*/  @!P0 BRA `(.L_x_115) ;  /* 0x0000005c00888947 */ /* 0x002fea0003800000 */
.L_x_114:
[----:B------:R-:W-:Y:S05]  /*7680*/  BSYNC B0 ;  /* 0x0000000000007941 */ /* 0x000fea0003800000 */
.L_x_113:
[----:B------:R-:W-:Y:S01]  /*7690*/  ISETP.NE.AND P0, PT, R93, RZ, PT ;  /* 0x000000ff5d00720c */ /* 0x000fe20003f05270 */
[----:B------:R-:W-:Y:S11]  /*76a0*/  HFMA2 R77, -RZ, RZ, 0, 5.9604644775390625e-08 ;  /* 0x00000001ff4d7431 */ /* 0x000ff600000001ff */
[----:B------:R-:W-:Y:S01]  /*76b0*/  @!UPT UIADD3 URZ, UPT, UPT, URZ, URZ, URZ ;  /* 0x000000fffffff290 */ /* 0x000fe2000fffe0ff */
[----:B------:R2:W1:Y:S04]  /*76c0*/  @P0 LDS.128 R84, [R164+UR46+0x400] ;  /* 0x0004002ea4540984 */ /* 0x0004680008000c00 */
[----:B------:R2:W1:Y:S04]  /*76d0*/  @P0 LDS.128 R80, [R163+0x400] ;  /* 0x00040000a3500984 */ /* 0x0004680000000c00 */
[----:B------:R2:W1:Y:S04]  /*76e0*/  @P0 LDS.128 R88, [R162+0x400] ;  /* 0x00040000a2580984 */ /* 0x0004680000000c00 */
[----:B------:R2:W1:Y:S04]  /*76f0*/  @P0 LDS.128 R96, [R161+0x400] ;  /* 0x00040000a1600984 */ /* 0x0004680000000c00 */
[----:B------:R2:W1:Y:S04]  /*7700*/  @P0 LDS.128 R104, [R147+0x400] ;  /* 0x0004000093680984 */ /* 0x0004680000000c00 */
[----:B------:R2:W1:Y:S04]  /*7710*/  @P0 LDS.128 R112, [R160+0x400] ;  /* 0x00040000a0700984 */ /* 0x0004680000000c00 */
[----:B------:R2:W1:Y:S04]  /*7720*/  @P0 LDS.128 R120, [R159+0x400] ;  /* 0x000400009f780984 */ /* 0x0004680000000c00 */
[----:B------:R2:W1:Y:S02]  /*7730*/  @P0 LDS.128 R128, [R158+0x400] ;  /* 0x000400009e800984 */ /* 0x0004640000000c00 */
.L_x_112:
[----:B------:R-:W-:Y:S05]  /*7740*/  BSYNC B1 ;  /* 0x0000000000017941 */ /* 0x000fea0003800000 */
.L_x_111:
[----:B------:R-:W-:Y:S05]  /*7750*/  IMAD.IADD R64, R69, 0x1, R70 ;  /* 0x0000000145407824 */ /* 0x000fea00078e0246 */
[----:B-1----:R-:W-:Y:S04]  /*7760*/  SHF.R.U32.HI R3, RZ, 0x15, R64 ;  /* 0x00000015ff037819 */ /* 0x002fe80000011640 */
[----:B------:R-:W-:Y:S01]  /*7770*/  LOP3.LUT P0, RZ, R3, 0x3, R140, 0x48, !PT ;  /* 0x0000000303ff7812 */ /* 0x000fe2000780488c */
[----:B------:R-:W-:Y:S01]  /*7780*/  @!UPT UIADD3 URZ, UPT, UPT, URZ, URZ, URZ ;  /* 0x000000fffffff290 */ /* 0x000fe2000fffe0ff */
[----:B----4-:R-:W-:Y:S11]  /*7790*/  @P1 BRA `(.L_x_116) ;  /* 0x0000000000081947 */ /* 0x010ff60003800000 */
[----:B------:R-:W1:Y:S02]  /*77a0*/  SYNCS.PHASECHK.TRANS64.TRYWAIT P1, [UR46+0xb0], R0 ;  /* 0x0000b000ff0075a7 */ /* 0x000e64000802112e */
[----:B-1----:R-:W-:Y:S05]  /*77b0*/  @!P1 BRA `(.L_x_117) ;  /* 0x0000005c00509947 */ /* 0x002fea0003800000 */
.L_x_116:
[----:B------:R-:W-:Y:S05]  /*77c0*/  @!P0 BRA `(.L_x_118) ;  /* 0x0000000000408947 */ /* 0x000fea0003800000 */
[----:B------:R-:W4:Y:S01]  /*77d0*/  LDCU.64 UR8, c[0x4][0x70] ;  /* 0x01000e00ff0877ac */ /* 0x000f220008000a00 */
[----:B------:R-:W-:Y:S01]  /*77e0*/  MOV R15, 0x0 ;  /* 0x00000000000f7802 */ /* 0x000fe20000000f00 */
[----:B------:R-:W-:Y:S02]  /*77f0*/  HFMA2 R12, -RZ, RZ, 0, 5.9604644775390625e-08 ;  /* 0x00000001ff0c7431 */ /* 0x000fe400000001ff */
[----:B------:R-:W-:Y:S02]  /*7800*/  IMAD.MOV.U32 R8, RZ, RZ, 0x192 ;  /* 0x00000192ff087424 */ /* 0x000fe400078e00ff */
[----:B------:R-:W-:Y:S01]  /*7810*/  IMAD.MOV.U32 R13, RZ, RZ, RZ ;  /* 0x000000ffff0d7224 */ /* 0x000fe200078e00ff */
[----:B------:R-:W5:Y:S01]  /*7820*/  LDCU.64 UR6, c[0x4][0x78] ;  /* 0x01000f00ff0677ac */ /* 0x000f620008000a00 */
[----:B------:R-:W1:Y:S01]  /*7830*/  LDC.64 R14, c[0x4][R15] ;  /* 0x010000000f0e7b82 */ /* 0x000e620000000a00 */
[----:B------:R-:W2:Y:S01]  /*7840*/  LDCU.64 UR4, c[0x4][0x10] ;  /* 0x01000200ff0477ac */ /* 0x000ea20008000a00 */
[----:B----4-:R-:W-:Y:S01]  /*7850*/  MOV R5, UR9 ;  /* 0x0000000900057c02 */ /* 0x010fe20008000f00 */
[----:B------:R-:W-:Y:S01]  /*7860*/  IMAD.U32 R4, RZ, RZ, UR8 ;  /* 0x00000008ff047e24 */ /* 0x000fe2000f8e00ff */
[----:B-----5:R-:W-:Y:S01]  /*7870*/  MOV R7, UR7 ;  /* 0x0000000700077c02 */ /* 0x020fe20008000f00 */
[----:B------:R-:W-:Y:S01]  /*7880*/  IMAD.U32 R6, RZ, RZ, UR6 ;  /* 0x00000006ff067e24 */ /* 0x000fe2000f8e00ff */
[----:B--2---:R-:W-:Y:S01]  /*7890*/  MOV R11, UR5 ;  /* 0x00000005000b7c02 */ /* 0x004fe20008000f00 */
[----:B------:R-:W-:Y:S02]  /*78a0*/  IMAD.U32 R10, RZ, RZ, UR4 ;  /* 0x00000004ff0a7e24 */ /* 0x000fe4000f8e00ff */
[----:B------:R-:W-:Y:S07]  /*78b0*/  LEPC R20, `(.L_x_118) ;  /* 0x000000001014794e */ /* 0x000fee0000000000 */
[----:B-1-3--:R-:W-:Y:S05]  /*78c0*/  CALL.ABS.NOINC R14 ;  /* 0x000000000e007343 */ /* 0x00afea0003c00000 */
.L_x_118:
[----:B------:R-:W-:Y:S01]  /*78d0*/  SHF.L.U32 R72, R84, 0x10, RZ ;  /* 0x0000001054487819 */ /* 0x000fe200000006ff */
[----:B------:R-:W-:Y:S05]  /*78e0*/  WARPSYNC.ALL ;  /* 0x0000000000007948 */ /* 0x000fea0003800000 */
[----:B------:R-:W-:Y:S01]  /*78f0*/  R2UR UR4, R64 ;  /* 0x00000000400472ca */ /* 0x000fe200000e0000 */
[----:B------:R-:W-:Y:S01]  /*7900*/  BSSY.RECONVERGENT B0, `(.L_x_119) ;  /* 0x0000101000007945 */ /* 0x000fe20003800200 */
[----:B------:R-:W-:Y:S02]  /*7910*/  LOP3.LUT R74, R84, 0xffff0000, RZ, 0xc0, !PT ;  /* 0xffff0000544a7812 */ /* 0x000fe400078ec0ff */
[----:B------:R-:W-:Y:S02]  /*7920*/  LOP3.LUT R76, R85, 0xffff0000, RZ, 0xc0, !PT ;  /* 0xffff0000554c7812 */ /* 0x000fe400078ec0ff */
[----:B------:R-:W-:Y:S02]  /*7930*/  SHF.L.U32 R73, R86, 0x10, RZ ;  /* 0x0000001056497819 */ /* 0x000fe400000006ff */
[----:B------:R-:W-:Y:S02]  /*7940*/  SHF.L.U32 R75, R80, 0x10, RZ ;  /* 0x00000010504b7819 */ /* 0x000fe400000006ff */
[----:B------:R-:W-:Y:S02]  /*7950*/  R2UR UR5, R155 ;  /* 0x000000009b0572ca */ /* 0x000fe400000e0000 */
[----:B------:R-:W-:Y:S01]  /*7960*/  ISETP.NE.AND P0, PT, R152, RZ, PT ;  /* 0x000000ff9800720c */ /* 0x000fe20003f05270 */
[----:B------:R-:W4:Y:S01]  /*7970*/  LDTM.x64 R4, tmem[UR4] ;  /* 0x00000004000479ee */ /* 0x000f220008340000 */
[----:B------:R-:W-:Y:S09]  /*7980*/  NOP ;  /* 0x0000000000007918 */ /* 0x000ff20000000000 */
[----:B----4-:R-:W-:Y:S01]  /*7990*/  SYNCS.ARRIVE.TRANS64.RED.A1T0 RZ, [UR5], RZ ;  /* 0x000000ffffff79a7 */ /* 0x010fe20008100405 */
[C---:B-1-3--:R-:W-:Y:S01]  /*79a0*/  FMUL R0, R68.reuse, R4 ;  /* 0x0000000444007220 */ /* 0x04afe20000400000 */
[C---:B------:R-:W-:Y:S01]  /*79b0*/  FMUL R3, R68.reuse, R5 ;  /* 0x0000000544037220 */ /* 0x040fe20000400000 */
[C---:B------:R-:W-:Y:S01]  /*79c0*/  FMUL R6, R68.reuse, R6 ;  /* 0x0000000644067220 */ /* 0x040fe20000400000 */
[C---:B------:R-:W-:Y:S01]  /*79d0*/  FMUL R7, R68.reuse, R7 ;  /* 0x0000000744077220 */ /* 0x040fe20000400000 */
[----:B------:R-:W-:Y:S01]  /*79e0*/  FFMA R0, R71, R72, R0 ;  /* 0x0000004847007223 */ /* 0x000fe20000000000 */
[----:B------:R-:W-:Y:S01]  /*79f0*/  SHF.L.U32 R72, R85, 0x10, RZ ;  /* 0x0000001055487819 */ /* 0x000fe200000006ff */
[C---:B------:R-:W-:Y:S01]  /*7a00*/  FMUL R4, R68.reuse, R8 ;  /* 0x0000000844047220 */ /* 0x040fe20000400000 */
[----:B------:R-:W-:Y:S01]  /*7a10*/  FFMA R3, R71, R74, R3 ;  /* 0x0000004a47037223 */ /* 0x000fe20000000003 */
[----:B------:R-:W-:Y:S01]  /*7a20*/  LOP3.LUT R74, R87, 0xffff0000, RZ, 0xc0, !PT ;  /* 0xffff0000574a7812 */ /* 0x000fe200078ec0ff */
[----:B------:R-:W-:Y:S01]  /*7a30*/  FMUL R5, R68, R9 ;  /* 0x0000000944057220 */ /* 0x000fe20000400000 */
[C---:B------:R-:W-:Y:S01]  /*7a40*/  FFMA R6, R71.reuse, R72, R6 ;  /* 0x0000004847067223 */ /* 0x040fe20000000006 */
[----:B------:R-:W-:Y:S01]  /*7a50*/  LOP3.LUT R72, R86, 0xffff0000, RZ, 0xc0, !PT ;  /* 0xffff000056487812 */ /* 0x000fe200078ec0ff */
[----:B------:R-:W-:Y:S01]  /*7a60*/  FFMA R7, R71, R76, R7 ;  /* 0x0000004c47077223 */ /* 0x000fe20000000007 */
[----:B------:R-:W-:Y:S01]  /*7a70*/  LOP3.LUT R76, R83, 0xffff0000, RZ, 0xc0, !PT ;  /* 0xffff0000534c7812 */ /* 0x000fe200078ec0ff */
[----:B------:R-:W-:Y:S01]  /*7a80*/  FFMA R4, R71, R73, R4 ;  /* 0x0000004947047223 */ /* 0x000fe20000000004 */
[----:B------:R-:W-:Y:S01]  /*7a90*/  SHF.L.U32 R73, R87, 0x10, RZ ;  /* 0x0000001057497819 */ /* 0x000fe200000006ff */
[----:B------:R-:W-:Y:S01]  /*7aa0*/  FMUL R10, R68, R10 ;  /* 0x0000000a440a7220 */ /* 0x000fe20000400000 */
[----:B------:R-:W-:Y:S01]  /*7ab0*/  F2FP.BF16.F32.PACK_AB R100, R3, R0 ;  /* 0x000000000364723e */ /* 0x000fe200000010ff */
[----:B------:R-:W-:Y:S01]  /*7ac0*/  FFMA R5, R71, R72, R5 ;  /* 0x0000004847057223 */ /* 0x000fe20000000005 */
[----:B------:R-:W-:Y:S01]  /*7ad0*/  LOP3.LUT R72, R80, 0xffff0000, RZ, 0xc0, !PT ;  /* 0xffff000050487812 */ /* 0x000fe200078ec0ff */
[C---:B------:R-:W-:Y:S01]  /*7ae0*/  FMUL R11, R68.reuse, R11 ;  /* 0x0000000b440b7220 */ /* 0x040fe20000400000 */
[----:B------:R-:W-:Y:S01]  /*7af0*/  F2FP.BF16.F32.PACK_AB R101, R7, R6 ;  /* 0x000000060765723e */ /* 0x000fe200000010ff */
[C---:B------:R-:W-:Y:S01]  /*7b00*/  FMUL R8, R68.reuse, R12 ;  /* 0x0000000c44087220 */ /* 0x040fe20000400000 */
[----:B------:R-:W-:Y:S01]  /*7b10*/  F2FP.BF16.F32.PACK_AB R102, R5, R4 ;  /* 0x000000040566723e */ /* 0x000fe200000010ff */
[----:B------:R-:W-:Y:S01]  /*7b20*/  FFMA R10, R71, R73, R10 ;  /* 0x00000049470a7223 */ /* 0x000fe2000000000a */
[----:B------:R-:W-:Y:S01]  /*7b30*/  SHF.L.U32 R73, R81, 0x10, RZ ;  /* 0x0000001051497819 */ /* 0x000fe200000006ff */
[----:B------:R-:W-:Y:S01]  /*7b40*/  FMUL R9, R68, R13 ;  /* 0x0000000d44097220 */ /* 0x000fe20000400000 */
[C---:B------:R-:W-:Y:S01]  /*7b50*/  FFMA R11, R71.reuse, R74, R11 ;  /* 0x0000004a470b7223 */ /* 0x040fe2000000000b */
[----:B------:R-:W-:Y:S01]  /*7b60*/  LOP3.LUT R74, R82, 0xffff0000, RZ, 0xc0, !PT ;  /* 0xffff0000524a7812 */ /* 0x000fe200078ec0ff */
[----:B------:R-:W-:Y:S01]  /*7b70*/  FMUL R14, R68, R14 ;  /* 0x0000000e440e7220 */ /* 0x000fe20000400000 */
[----:B------:R-:W-:Y:S01]  /*7b80*/  FFMA R8, R71, R75, R8 ;  /* 0x0000004b47087223 */ /* 0x000fe20000000008 */
[----:B------:R-:W-:Y:S01]  /*7b90*/  SHF.L.U32 R75, R83, 0x10, RZ ;  /* 0x00000010534b7819 */ /* 0x000fe200000006ff */
[----:B------:R-:W-:Y:S01]  /*7ba0*/  FFMA R9, R71, R72, R9 ;  /* 0x0000004847097223 */ /* 0x000fe20000000009 */
[----:B------:R-:W-:Y:S01]  /*7bb0*/  LOP3.LUT R72, R81, 0xffff0000, RZ, 0xc0, !PT ;  /* 0xffff000051487812 */ /* 0x000fe200078ec0ff */
[----:B------:R-:W-:Y:S01]  /*7bc0*/  FFMA R14, R71, R73, R14 ;  /* 0x00000049470e7223 */ /* 0x000fe2000000000e */
[----:B------:R-:W-:Y:S01]  /*7bd0*/  SHF.L.U32 R73, R82, 0x10, RZ ;  /* 0x0000001052497819 */ /* 0x000fe200000006ff */
[C---:B------:R-:W-:Y:S01]  /*7be0*/  FMUL R15, R68.reuse, R15 ;  /* 0x0000000f440f7220 */ /* 0x040fe20000400000 */
[----:B------:R-:W-:Y:S01]  /*7bf0*/  F2FP.BF16.F32.PACK_AB R103, R11, R10 ;  /* 0x0000000a0b67723e */ /* 0x000fe200000010ff */
[C---:B------:R-:W-:Y:S01]  /*7c00*/  FMUL R12, R68.reuse, R16 ;  /* 0x00000010440c7220 */ /* 0x040fe20000400000 */
[----:B------:R-:W-:Y:S01]  /*7c10*/  F2FP.BF16.F32.PACK_AB R108, R9, R8 ;  /* 0x00000008096c723e */ /* 0x000fe200000010ff */
[----:B------:R-:W-:Y:S01]  /*7c20*/  FMUL R13, R68, R17 ;  /* 0x00000011440d7220 */ /* 0x000fe20000400000 */
[C---:B------:R-:W-:Y:S01]  /*7c30*/  FFMA R15, R71.reuse, R72, R15 ;  /* 0x00000048470f7223 */ /* 0x040fe2000000000f */
[----:B------:R-:W-:Y:S01]  /*7c40*/  SHF.L.U32 R72, R88, 0x10, RZ ;  /* 0x0000001058487819 */ /* 0x000fe200000006ff */
[C---:B------:R-:W-:Y:S01]  /*7c50*/  FMUL R18, R68.reuse, R18 ;  /* 0x0000001244127220 */ /* 0x040fe20000400000 */
[----:B------:R-:W-:Y:S01]  /*7c60*/  FMUL R19, R68, R19 ;  /* 0x0000001344137220 */ /* 0x000fe20000400000 */
[----:B------:R-:W-:Y:S01]  /*7c70*/  FFMA R12, R71, R73, R12 ;  /* 0x00000049470c7223 */ /* 0x000fe2000000000c */
[----:B------:R-:W-:Y:S01]  /*7c80*/  SHF.L.U32 R73, R90, 0x10, RZ ;  /* 0x000000105a497819 */ /* 0x000fe200000006ff */
[----:B------:R-:W-:Y:S01]  /*7c90*/  FMUL R16, R68, R20 ;  /* 0x0000001444107220 */ /* 0x000fe20000400000 */
[----:B------:R-:W-:Y:S01]  /*7ca0*/  F2FP.BF16.F32.PACK_AB R109, R15, R14 ;  /* 0x0000000e0f6d723e */ /* 0x000fe200000010ff */
[C---:B------:R-:W-:Y:S01]  /*7cb0*/  FFMA R13, R71.reuse, R74, R13 ;  /* 0x0000004a470d7223 */ /* 0x040fe2000000000d */
[----:B------:R-:W-:Y:S01]  /*7cc0*/  LOP3.LUT R74, R88, 0xffff0000, RZ, 0xc0, !PT ;  /* 0xffff0000584a7812 */ /* 0x000fe200078ec0ff */
        /* <DEDUP_REMOVED lines=8> */
[----:B------:R-:W-:Y:S01]  /*7d50*/  FMUL R22, R68, R22 ;  /* 0x0000001644167220 */ /* 0x000fe20000400000 */
[----:B------:R-:W-:Y:S01]  /*7d60*/  F2FP.BF16.F32.PACK_AB R111, R19, R18 ;  /* 0x00000012136f723e */ /* 0x000fe200000010ff */
[C---:B------:R-:W-:Y:S01]  /*7d70*/  FFMA R17, R71.reuse, R74, R17 ;  /* 0x0000004a47117223 */ /* 0x040fe20000000011 */
[----:B------:R-:W-:Y:S01]  /*7d80*/  LOP3.LUT R74, R90, 0xffff0000, RZ, 0xc0, !PT ;  /* 0xffff00005a4a7812 */ /* 0x000fe200078ec0ff */
[----:B------:R-:W-:Y:S01]  /*7d90*/  FFMA R22, R71, R72, R22 ;  /* 0x0000004847167223 */ /* 0x000fe20000000016 */
[----:B------:R-:W-:Y:S01]  /*7da0*/  LOP3.LUT R72, R89, 0xffff0000, RZ, 0xc0, !PT ;  /* 0xffff000059487812 */ /* 0x000fe200078ec0ff */
[C---:B------:R-:W-:Y:S01]  /*7db0*/  FMUL R23, R68.reuse, R23 ;  /* 0x0000001744177220 */ /* 0x040fe20000400000 */
[----:B------:R-:W-:Y:S01]  /*7dc0*/  F2FP.BF16.F32.PACK_AB R116, R17, R16 ;  /* 0x000000101174723e */ /* 0x000fe200000010ff */
[C---:B------:R-:W-:Y:S01]  /*7dd0*/  FMUL R20, R68.reuse, R24 ;  /* 0x0000001844147220 */ /* 0x040fe20000400000 */
[----:B------:R-:W-:Y:S01]  /*7de0*/  FMUL R21, R68, R25 ;  /* 0x0000001944157220 */ /* 0x000fe20000400000 */
[C---:B------:R-:W-:Y:S01]  /*7df0*/  FFMA R23, R71.reuse, R72, R23 ;  /* 0x0000004847177223 */ /* 0x040fe20000000017 */
[----:B------:R-:W-:Y:S01]  /*7e00*/  SHF.L.U32 R72, R96, 0x10, RZ ;  /* 0x0000001060487819 */ /* 0x000fe200000006ff */
[C---:B------:R-:W-:Y:S01]  /*7e10*/  FMUL R26, R68.reuse, R26 ;  /* 0x0000001a441a7220 */ /* 0x040fe20000400000 */
[C---:B------:R-:W-:Y:S01]  /*7e20*/  FMUL R27, R68.reuse, R27 ;  /* 0x0000001b441b7220 */ /* 0x040fe20000400000 */
        /* <DEDUP_REMOVED lines=9> */
[----:B------:R-:W-:Y:S01]  /*7ec0*/  F2FP.BF16.F32.PACK_AB R118, R21, R20 ;  /* 0x000000141576723e */ /* 0x000fe200000010ff */
[----:B------:R-:W-:Y:S01]  /*7ed0*/  FFMA R24, R71, R72, R24 ;  /* 0x0000004847187223 */ /* 0x000fe20000000018 */
[----:B------:R-:W-:Y:S01]  /*7ee0*/  LOP3.LUT R72, R97, 0xffff0000, RZ, 0xc0, !PT ;  /* 0xffff000061487812 */ /* 0x000fe200078ec0ff */
[C---:B------:R-:W-:Y:S01]  /*7ef0*/  FMUL R25, R68.reuse, R29 ;  /* 0x0000001d44197220 */ /* 0x040fe20000400000 */
[----:B------:R-:W-:Y:S01]  /*7f00*/  F2FP.BF16.F32.PACK_AB R119, R27, R26 ;  /* 0x0000001a1b77723e */ /* 0x000fe200000010ff */
[C---:B------:R-:W-:Y:S01]  /*7f10*/  FMUL R30, R68.reuse, R30 ;  /* 0x0000001e441e7220 */ /* 0x040fe20000400000 */
[----:B------:R-:W-:Y:S01]  /*7f20*/  LOP3.LUT R76, R131, 0xffff0000, RZ, 0xc0, !PT ;  /* 0xffff0000834c7812 */ /* 0x000fe200078ec0ff */
[----:B------:R-:W-:Y:S01]  /*7f30*/  FMUL R31, R68, R31 ;  /* 0x0000001f441f7220 */ /* 0x000fe20000400000 */
[----:B------:R-:W-:Y:S01]  /*7f40*/  FFMA R25, R71, R74, R25 ;  /* 0x0000004a47197223 */ /* 0x000fe20000000019 */
[----:B------:R-:W-:Y:S01]  /*7f50*/  LOP3.LUT R74, R99, 0xffff0000, RZ, 0xc0, !PT ;  /* 0xffff0000634a7812 */ /* 0x000fe200078ec0ff */
[C---:B------:R-:W-:Y:S01]  /*7f60*/  FFMA R30, R71.reuse, R73, R30 ;  /* 0x00000049471e7223 */ /* 0x040fe2000000001e */
[C---:B------:R-:W-:Y:S01]  /*7f70*/  SHF.L.U32 R73, R98.reuse, 0x10, RZ ;  /* 0x0000001062497819 */ /* 0x040fe200000006ff */
[C---:B------:R-:W-:Y:S01]  /*7f80*/  FFMA R31, R71.reuse, R72, R31 ;  /* 0x00000048471f7223 */ /* 0x040fe2000000001f */
[----:B------:R-:W-:Y:S01]  /*7f90*/  LOP3.LUT R72, R98, 0xffff0000, RZ, 0xc0, !PT ;  /* 0xffff000062487812 */ /* 0x000fe200078ec0ff */
[C---:B------:R-:W-:Y:S01]  /*7fa0*/  FMUL R28, R68.reuse, R32 ;  /* 0x00000020441c7220 */ /* 0x040fe20000400000 */
[C---:B------:R-:W-:Y:S01]  /*7fb0*/  FMUL R29, R68.reuse, R33 ;  /* 0x00000021441d7220 */ /* 0x040fe20000400000 */
[C---:B------:R-:W-:Y:S01]  /*7fc0*/  FMUL R34, R68.reuse, R34 ;  /* 0x0000002244227220 */ /* 0x040fe20000400000 */
[----:B------:R-:W-:Y:S01]  /*7fd0*/  FMUL R35, R68, R35 ;  /* 0x0000002344237220 */ /* 0x000fe20000400000 */
[----:B------:R-:W-:Y:S01]  /*7fe0*/  FFMA R28, R71, R73, R28 ;  /* 0x00000049471c7223 */ /* 0x000fe2000000001c */
[----:B------:R-:W-:Y:S01]  /*7ff0*/  SHF.L.U32 R73, R105, 0x10, RZ ;  /* 0x0000001069497819 */ /* 0x000fe200000006ff */
[C---:B------:R-:W-:Y:S01]  /*8000*/  FFMA R29, R71.reuse, R72, R29 ;  /* 0x00000048471d7223 */ /* 0x040fe2000000001d */
[C---:B------:R-:W-:Y:S01]  /*8010*/  SHF.L.U32 R72, R104.reuse, 0x10, RZ ;  /* 0x0000001068487819 */ /* 0x040fe200000006ff */
[----:B------:R-:W-:Y:S01]  /*8020*/  FFMA R34, R71, R75, R34 ;  /* 0x0000004b47227223 */ /* 0x000fe20000000022 */
[----:B------:R-:W-:Y:S01]  /*8030*/  SHF.L.U32 R75, R107, 0x10, RZ ;  /* 0x000000106b4b7819 */ /* 0x000fe200000006ff */
[C---:B------:R-:W-:Y:S01]  /*8040*/  FFMA R35, R71.reuse, R74, R35 ;  /* 0x0000004a47237223 */ /* 0x040fe20000000023 */
[----:B------:R-:W-:Y:S01]  /*8050*/  LOP3.LUT R74, R104, 0xffff0000, RZ, 0xc0, !PT ;  /* 0xffff0000684a7812 */ /* 0x000fe200078ec0ff */
[C---:B------:R-:W-:Y:S01]  /*8060*/  FMUL R32, R68.reuse, R36 ;  /* 0x0000002444207220 */ /* 0x040fe20000400000 */
[C---:B------:R-:W-:Y:S01]  /*8070*/  FMUL R33, R68.reuse, R37 ;  /* 0x0000002544217220 */ /* 0x040fe20000400000 */
[----:B------:R-:W-:Y:S01]  /*8080*/  FMUL R38, R68, R38 ;  /* 0x0000002644267220 */ /* 0x000fe20000400000 */
[----:B------:R1:W-:Y:S01]  /*8090*/  STS.128 [R164+UR46+0x400], R100 ;  /* 0x00040064a4007988 */ /* 0x0003e20008000c2e */
[----:B------:R-:W-:Y:S01]  /*80a0*/  FFMA R32, R71, R72, R32 ;  /* 0x0000004847207223 */ /* 0x000fe20000000020 */
[----:B------:R-:W-:Y:S01]  /*80b0*/  LOP3.LUT R72, R105, 0xffff0000, RZ, 0xc0, !PT ;  /* 0xffff000069487812 */ /* 0x000fe200078ec0ff */
[C---:B------:R-:W-:Y:S01]  /*80c0*/  FFMA R33, R71.reuse, R74, R33 ;  /* 0x0000004a47217223 */ /* 0x040fe20000000021 */
[----:B------:R-:W-:Y:S01]  /*80d0*/  LOP3.LUT R74, R106, 0xffff0000, RZ, 0xc0, !PT ;  /* 0xffff00006a4a7812 */ /* 0x000fe200078ec0ff */
[----:B------:R-:W-:Y:S01]  /*80e0*/  FMUL R39, R68, R39 ;  /* 0x0000002744277220 */ /* 0x000fe20000400000 */
[C---:B------:R-:W-:Y:S01]  /*80f0*/  FFMA R38, R71.reuse, R73, R38 ;  /* 0x0000004947267223 */ /* 0x040fe20000000026 */
[----:B------:R-:W-:Y:S01]  /*8100*/  SHF.L.U32 R73, R106, 0x10, RZ ;  /* 0x000000106a497819 */ /* 0x000fe200000006ff */
[C---:B------:R-:W-:Y:S01]  /*8110*/  FMUL R36, R68.reuse, R40 ;  /* 0x0000002844247220 */ /* 0x040fe20000400000 */
[----:B------:R-:W-:Y:S01]  /*8120*/  FFMA R39, R71, R72, R39 ;  /* 0x0000004847277223 */ /* 0x000fe20000000027 */
[----:B------:R-:W-:Y:S01]  /*8130*/  LOP3.LUT R72, R107, 0xffff0000, RZ, 0xc0, !PT ;  /* 0xffff00006b487812 */ /* 0x000fe200078ec0ff */
[C---:B------:R-:W-:Y:S01]  /*8140*/  FMUL R37, R68.reuse, R41 ;  /* 0x0000002944257220 */ /* 0x040fe20000400000 */
[C---:B------:R-:W-:Y:S01]  /*8150*/  FMUL R42, R68.reuse, R42 ;  /* 0x0000002a442a7220 */ /* 0x040fe20000400000 */
[----:B------:R-:W-:Y:S01]  /*8160*/  FMUL R43, R68, R43 ;  /* 0x0000002b442b7220 */ /* 0x000fe20000400000 */
[C---:B------:R-:W-:Y:S01]  /*8170*/  FFMA R36, R71.reuse, R73, R36 ;  /* 0x0000004947247223 */ /* 0x040fe20000000024 */
[C---:B------:R-:W-:Y:S01]  /*8180*/  SHF.L.U32 R73, R112.reuse, 0x10, RZ ;  /* 0x0000001070497819 */ /* 0x040fe200000006ff */
[----:B------:R3:W-:Y:S01]  /*8190*/  STS.128 [R163+0x400], R108 ;  /* 0x0004006ca3007388 */ /* 0x0007e20000000c00 */
[----:B------:R-:W-:Y:S01]  /*81a0*/  FFMA R37, R71, R74, R37 ;  /* 0x0000004a47257223 */ /* 0x000fe20000000025 */
[----:B------:R-:W-:Y:S01]  /*81b0*/  LOP3.LUT R74, R113, 0xffff0000, RZ, 0xc0, !PT ;  /* 0xffff0000714a7812 */ /* 0x000fe200078ec0ff */
[----:B------:R-:W-:Y:S01]  /*81c0*/  FFMA R42, R71, R75, R42 ;  /* 0x0000004b472a7223 */ /* 0x000fe2000000002a */
[----:B------:R-:W-:Y:S01]  /*81d0*/  SHF.L.U32 R75, R113, 0x10, RZ ;  /* 0x00000010714b7819 */ /* 0x000fe200000006ff */
        /* <DEDUP_REMOVED lines=8> */
[----:B------:R4:W-:Y:S01]  /*8260*/  STS.128 [R162+0x400], R116 ;  /* 0x00040074a2007388 */ /* 0x0009e20000000c00 */
[C---:B------:R-:W-:Y:S01]  /*8270*/  FFMA R41, R71.reuse, R72, R41 ;  /* 0x0000004847297223 */ /* 0x040fe20000000029 */
[C---:B------:R-:W-:Y:S01]  /*8280*/  SHF.L.U32 R72, R114.reuse, 0x10, RZ ;  /* 0x0000001072487819 */ /* 0x040fe200000006ff */
[----:B------:R-:W-:Y:S01]  /*8290*/  FFMA R46, R71, R75, R46 ;  /* 0x0000004b472e7223 */ /* 0x000fe2000000002e */
[----:B------:R-:W-:Y:S01]  /*82a0*/  SHF.L.U32 R75, R121, 0x10, RZ ;  /* 0x00000010794b7819 */ /* 0x000fe200000006ff */
[----:B------:R-:W-:Y:S01]  /*82b0*/  FFMA R47, R71, R74, R47 ;  /* 0x0000004a472f7223 */ /* 0x000fe2000000002f */
[----:B------:R-:W-:Y:S01]  /*82c0*/  LOP3.LUT R74, R114, 0xffff0000, RZ, 0xc0, !PT ;  /* 0xffff0000724a7812 */ /* 0x000fe200078ec0ff */
[C---:B------:R-:W-:Y:S01]  /*82d0*/  FMUL R44, R68.reuse, R48 ;  /* 0x00000030442c7220 */ /* 0x040fe20000400000 */
[----:B-1----:R-:W-:Y:S01]  /*82e0*/  F2FP.BF16.F32.PACK_AB R100, R25, R24 ;  /* 0x000000181964723e */ /* 0x002fe200000010ff */
[C---:B------:R-:W-:Y:S01]  /*82f0*/  FMUL R45, R68.reuse, R49 ;  /* 0x00000031442d7220 */ /* 0x040fe20000400000 */
[----:B------:R-:W-:Y:S01]  /*8300*/  F2FP.BF16.F32.PACK_AB R101, R31, R30 ;  /* 0x0000001e1f65723e */ /* 0x000fe200000010ff */
[----:B------:R-:W-:Y:S01]  /*8310*/  FMUL R50, R68, R50 ;  /* 0x0000003244327220 */ /* 0x000fe20000400000 */
[----:B------:R-:W-:Y:S01]  /*8320*/  F2FP.BF16.F32.PACK_AB R102, R29, R28 ;  /* 0x0000001c1d66723e */ /* 0x000fe200000010ff */
[----:B------:R-:W-:Y:S01]  /*8330*/  FFMA R44, R71, R72, R44 ;  /* 0x00000048472c7223 */ /* 0x000fe2000000002c */
[----:B------:R-:W-:Y:S01]  /*8340*/  LOP3.LUT R72, R115, 0xffff0000, RZ, 0xc0, !PT ;  /* 0xffff000073487812 */ /* 0x000fe200078ec0ff */
[----:B------:R-:W-:Y:S01]  /*8350*/  FFMA R45, R71, R74, R45 ;  /* 0x0000004a472d7223 */ /* 0x000fe2000000002d */
[----:B------:R-:W-:Y:S01]  /*8360*/  LOP3.LUT R74, R120, 0xffff0000, RZ, 0xc0, !PT ;  /* 0xffff0000784a7812 */ /* 0x000fe200078ec0ff */
[----:B------:R-:W-:Y:S01]  /*8370*/  FMUL R51, R68, R51 ;  /* 0x0000003344337220 */ /* 0x000fe20000400000 */
[----:B------:R-:W-:Y:S01]  /*8380*/  F2FP.BF16.F32.PACK_AB R103, R35, R34 ;  /* 0x000000222367723e */ /* 0x000fe200000010ff */
[----:B------:R-:W-:Y:S01]  /*8390*/  FFMA R50, R71, R73, R50 ;  /* 0x0000004947327223 */ /* 0x000fe20000000032 */
[----:B------:R-:W-:Y:S01]  /*83a0*/  SHF.L.U32 R73, R120, 0x10, RZ ;  /* 0x0000001078497819 */ /* 0x000fe200000006ff */
[C---:B------:R-:W-:Y:S01]  /*83b0*/  FMUL R48, R68.reuse, R52 ;  /* 0x0000003444307220 */ /* 0x040fe20000400000 */
[----:B---3--:R-:W-:Y:S01]  /*83c0*/  F2FP.BF16.F32.PACK_AB R108, R33, R32 ;  /* 0x00000020216c723e */ /* 0x008fe200000010ff */
[----:B------:R-:W-:Y:S01]  /*83d0*/  FFMA R51, R71, R72, R51 ;  /* 0x0000004847337223 */ /* 0x000fe20000000033 */
[----:B------:R-:W-:Y:S01]  /*83e0*/  LOP3.LUT R72, R121, 0xffff0000, RZ, 0xc0, !PT ;  /* 0xffff000079487812 */ /* 0x000fe200078ec0ff */
[----:B------:R1:W-:Y:S01]  /*83f0*/  STS.128 [R161+0x400], R100 ;  /* 0x00040064a1007388 */ /* 0x0003e20000000c00 */
[----:B------:R-:W-:Y:S01]  /*8400*/  F2FP.BF16.F32.PACK_AB R109, R39, R38 ;  /* 0x00000026276d723e */ /* 0x000fe200000010ff */
[C---:B------:R-:W-:Y:S01]  /*8410*/  FMUL R49, R68.reuse, R53 ;  /* 0x0000003544317220 */ /* 0x040fe20000400000 */
[----:B------:R-:W-:Y:S01]  /*8420*/  F2FP.BF16.F32.PACK_AB R110, R37, R36 ;  /* 0x00000024256e723e */ /* 0x000fe200000010ff */
[C---:B------:R-:W-:Y:S01]  /*8430*/  FMUL R54, R68.reuse, R54 ;  /* 0x0000003644367220 */ /* 0x040fe20000400000 */
[----:B------:R-:W-:Y:S01]  /*8440*/  F2FP.BF16.F32.PACK_AB R111, R43, R42 ;  /* 0x0000002a2b6f723e */ /* 0x000fe200000010ff */
[----:B------:R-:W-:Y:S01]  /*8450*/  FMUL R55, R68, R55 ;  /* 0x0000003744377220 */ /* 0x000fe20000400000 */
[----:B----4-:R-:W-:Y:S01]  /*8460*/  F2FP.BF16.F32.PACK_AB R116, R41, R40 ;  /* 0x000000282974723e */ /* 0x010fe200000010ff */
[C---:B------:R-:W-:Y:S01]  /*8470*/  FFMA R48, R71.reuse, R73, R48 ;  /* 0x0000004947307223 */ /* 0x040fe20000000030 */
[C---:B------:R-:W-:Y:S01]  /*8480*/  FFMA R49, R71.reuse, R74, R49 ;  /* 0x0000004a47317223 */ /* 0x040fe20000000031 */
[----:B------:R1:W-:Y:S01]  /*8490*/  STS.128 [R147+0x400], R108 ;  /* 0x0004006c93007388 */ /* 0x0003e20000000c00 */
[C---:B------:R-:W-:Y:S01]  /*84a0*/  SHF.L.U32 R73, R122.reuse, 0x10, RZ ;  /* 0x000000107a497819 */ /* 0x040fe200000006ff */
[----:B------:R-:W-:Y:S01]  /*84b0*/  FFMA R54, R71, R75, R54 ;  /* 0x0000004b47367223 */ /* 0x000fe20000000036 */
[----:B------:R-:W-:Y:S01]  /*84c0*/  SHF.L.U32 R75, R123, 0x10, RZ ;  /* 0x000000107b4b7819 */ /* 0x000fe200000006ff */
[----:B------:R-:W-:Y:S01]  /*84d0*/  FFMA R55, R71, R72, R55 ;  /* 0x0000004847377223 */ /* 0x000fe20000000037 */
[----:B------:R-:W-:Y:S01]  /*84e0*/  LOP3.LUT R72, R122, 0xffff0000, RZ, 0xc0, !PT ;  /* 0xffff00007a487812 */ /* 0x000fe200078ec0ff */
[C---:B------:R-:W-:Y:S01]  /*84f0*/  FMUL R52, R68.reuse, R56 ;  /* 0x0000003844347220 */ /* 0x040fe20000400000 */
[----:B------:R-:W-:Y:S01]  /*8500*/  LOP3.LUT R74, R123, 0xffff0000, RZ, 0xc0, !PT ;  /* 0xffff00007b4a7812 */ /* 0x000fe200078ec0ff */
[C---:B------:R-:W-:Y:S01]  /*8510*/  FMUL R53, R68.reuse, R57 ;  /* 0x0000003944357220 */ /* 0x040fe20000400000 */
[C---:B------:R-:W-:Y:S01]  /*8520*/  FMUL R58, R68.reuse, R58 ;  /* 0x0000003a443a7220 */ /* 0x040fe20000400000 */
[----:B------:R-:W-:Y:S01]  /*8530*/  FMUL R59, R68, R59 ;  /* 0x0000003b443b7220 */ /* 0x000fe20000400000 */
[C---:B------:R-:W-:Y:S01]  /*8540*/  FFMA R52, R71.reuse, R73, R52 ;  /* 0x0000004947347223 */ /* 0x040fe20000000034 */
[C---:B------:R-:W-:Y:S01]  /*8550*/  FFMA R53, R71.reuse, R72, R53 ;  /* 0x0000004847357223 */ /* 0x040fe20000000035 */
[C---:B------:R-:W-:Y:S01]  /*8560*/  FFMA R58, R71.reuse, R75, R58 ;  /* 0x0000004b473a7223 */ /* 0x040fe2000000003a */
[----:B------:R-:W-:Y:S01]  /*8570*/  FFMA R59, R71, R74, R59 ;  /* 0x0000004a473b7223 */ /* 0x000fe2000000003b */
[----:B------:R-:W-:Y:S01]  /*8580*/  SHF.L.U32 R72, R128, 0x10, RZ ;  /* 0x0000001080487819 */ /* 0x000fe200000006ff */
[----:B------:R-:W-:Y:S01]  /*8590*/  FMUL R56, R68, R60 ;  /* 0x0000003c44387220 */ /* 0x000fe20000400000 */
[----:B------:R-:W-:Y:S01]  /*85a0*/  LOP3.LUT R74, R128, 0xffff0000, RZ, 0xc0, !PT ;  /* 0xffff0000804a7812 */ /* 0x000fe200078ec0ff */
[C---:B------:R-:W-:Y:S01]  /*85b0*/  FMUL R57, R68.reuse, R61 ;  /* 0x0000003d44397220 */ /* 0x040fe20000400000 */
[----:B------:R-:W-:Y:S01]  /*85c0*/  SHF.L.U32 R73, R129, 0x10, RZ ;  /* 0x0000001081497819 */ /* 0x000fe200000006ff */
[C---:B------:R-:W-:Y:S01]  /*85d0*/  FMUL R62, R68.reuse, R62 ;  /* 0x0000003e443e7220 */ /* 0x040fe20000400000 */
[----:B------:R-:W-:Y:S01]  /*85e0*/  F2FP.BF16.F32.PACK_AB R117, R47, R46 ;  /* 0x0000002e2f75723e */ /* 0x000fe200000010ff */
[----:B------:R-:W-:Y:S01]  /*85f0*/  FFMA R56, R71, R72, R56 ;  /* 0x0000004847387223 */ /* 0x000fe20000000038 */
[----:B------:R-:W-:Y:S01]  /*8600*/  F2FP.BF16.F32.PACK_AB R118, R45, R44 ;  /* 0x0000002c2d76723e */ /* 0x000fe200000010ff */
[----:B------:R-:W-:Y:S01]  /*8610*/  FFMA R57, R71, R74, R57 ;  /* 0x0000004a47397223 */ /* 0x000fe20000000039 */
[----:B------:R-:W-:Y:S01]  /*8620*/  F2FP.BF16.F32.PACK_AB R119, R51, R50 ;  /* 0x000000323377723e */ /* 0x000fe200000010ff */
[----:B------:R-:W-:Y:S01]  /*8630*/  FFMA R62, R71, R73, R62 ;  /* 0x00000049473e7223 */ /* 0x000fe2000000003e */
[----:B------:R-:W-:Y:S01]  /*8640*/  LOP3.LUT R72, R129, 0xffff0000, RZ, 0xc0, !PT ;  /* 0xffff000081487812 */ /* 0x000fe200078ec0ff */
[----:B------:R-:W-:Y:S01]  /*8650*/  FMUL R63, R68, R63 ;  /* 0x0000003f443f7220 */ /* 0x000fe20000400000 */
[----:B------:R-:W-:Y:S01]  /*8660*/  SHF.L.U32 R73, R130, 0x10, RZ ;  /* 0x0000001082497819 */ /* 0x000fe200000006ff */
[----:B------:R1:W-:Y:S01]  /*8670*/  STS.128 [R160+0x400], R116 ;  /* 0x00040074a0007388 */ /* 0x0003e20000000c00 */
[----:B------:R-:W-:Y:S01]  /*8680*/  FMUL R60, R68, R64 ;  /* 0x00000040443c7220 */ /* 0x000fe20000400000 */
[----:B------:R-:W-:Y:S01]  /*8690*/  LOP3.LUT R74, R130, 0xffff0000, RZ, 0xc0, !PT ;  /* 0xffff0000824a7812 */ /* 0x000fe200078ec0ff */
[C---:B------:R-:W-:Y:S01]  /*86a0*/  FMUL R61, R68.reuse, R65 ;  /* 0x00000041443d7220 */ /* 0x040fe20000400000 */
[----:B------:R-:W-:Y:S01]  /*86b0*/  SHF.L.U32 R75, R131, 0x10, RZ ;  /* 0x00000010834b7819 */ /* 0x000fe200000006ff */
[C---:B------:R-:W-:Y:S01]  /*86c0*/  FMUL R66, R68.reuse, R66 ;  /* 0x0000004244427220 */ /* 0x040fe20000400000 */
[----:B------:R-:W-:Y:S01]  /*86d0*/  FFMA R63, R71, R72, R63 ;  /* 0x00000048473f7223 */ /* 0x000fe2000000003f */
[----:B------:R-:W-:Y:S01]  /*86e0*/  FMUL R67, R68, R67 ;  /* 0x0000004344437220 */ /* 0x000fe20000400000 */
[----:B------:R-:W-:Y:S01]  /*86f0*/  F2FP.BF16.F32.PACK_AB R124, R49, R48 ;  /* 0x00000030317c723e */ /* 0x000fe200000010ff */
[----:B------:R-:W-:Y:S01]  /*8700*/  FFMA R60, R71, R73, R60 ;  /* 0x00000049473c7223 */ /* 0x000fe2000000003c */
[----:B------:R-:W-:Y:S01]  /*8710*/  F2FP.BF16.F32.PACK_AB R125, R55, R54 ;  /* 0x00000036377d723e */ /* 0x000fe200000010ff */
[----:B------:R-:W-:Y:S01]  /*8720*/  FFMA R61, R71, R74, R61 ;  /* 0x0000004a473d7223 */ /* 0x000fe2000000003d */
[----:B------:R-:W-:Y:S01]  /*8730*/  F2FP.BF16.F32.PACK_AB R126, R53, R52 ;  /* 0x00000034357e723e */ /* 0x000fe200000010ff */
[----:B------:R-:W-:Y:S01]  /*8740*/  FFMA R66, R71, R75, R66 ;  /* 0x0000004b47427223 */ /* 0x000fe20000000042 */
[----:B------:R-:W-:Y:S01]  /*8750*/  F2FP.BF16.F32.PACK_AB R127, R59, R58 ;  /* 0x0000003a3b7f723e */ /* 0x000fe200000010ff */
[----:B------:R-:W-:Y:S01]  /*8760*/  FFMA R67, R71, R76, R67 ;  /* 0x0000004c47437223 */ /* 0x000fe20000000043 */
[----:B------:R-:W-:Y:S02]  /*8770*/  F2FP.BF16.F32.PACK_AB R56, R57, R56 ;  /* 0x000000383938723e */ /* 0x000fe400000010ff */
[----:B------:R-:W-:Y:S01]  /*8780*/  F2FP.BF16.F32.PACK_AB R57, R63, R62 ;  /* 0x0000003e3f39723e */ /* 0x000fe200000010ff */
[----:B------:R1:W-:Y:S01]  /*8790*/  STS.128 [R159+0x400], R124 ;  /* 0x0004007c9f007388 */ /* 0x0003e20000000c00 */
[----:B------:R-:W-:Y:S02]  /*87a0*/  F2FP.BF16.F32.PACK_AB R58, R61, R60 ;  /* 0x0000003c3d3a723e */ /* 0x000fe400000010ff */
[----:B------:R-:W-:Y:S05]  /*87b0*/  F2FP.BF16.F32.PACK_AB R59, R67, R66 ;  /* 0x00000042433b723e */ /* 0x000fea00000010ff */
[----:B------:R1:W-:Y:S01]  /*87c0*/  STS.128 [R158+0x400], R56 ;  /* 0x000400389e007388 */ /* 0x0003e20000000c00 */
[----:B------:R-:W-:Y:S01]  /*87d0*/  @!PT LDS RZ, [RZ] ;  /* 0x00000000fffff984 */ /* 0x000fe20000000800 */
[----:B------:R-:W-:Y:S01]  /*87e0*/  @!PT LDS RZ, [RZ] ;  /* 0x00000000fffff984 */ /* 0x000fe20000000800 */
[----:B------:R-:W-:Y:S01]  /*87f0*/  @!PT LDS RZ, [RZ] ;  /* 0x00000000fffff984 */ /* 0x000fe20000000800 */
[----:B------:R-:W-:Y:S01]  /*8800*/  @!PT LDS RZ, [RZ] ;  /* 0x00000000fffff984 */ /* 0x000fe20000000800 */
[----:B------:R3:W-:Y:S07]  /*8810*/  MEMBAR.ALL.CTA ;  /* 0x0000000000007992 */ /* 0x0007ee0000008000 */
[----:B---3--:R-:W3:Y:S02]  /*8820*/  FENCE.VIEW.ASYNC.S ;  /* 0x00000000000073c6 */ /* 0x008ee40000000000 */
[----:B---3--:R-:W-:Y:S06]  /*8830*/  BAR.SYNC.DEFER_BLOCKING 0x1, 0x80 ;  /* 0x0042000000007b1d */ /* 0x008fec0000010000 */
[----:B------:R-:W-:Y:S05]  /*8840*/  @P0 BRA `(.L_x_120) ;  /* 0x0000000000300947 */ /* 0x000fea0003800000 */
[----:B------:R-:W3:Y:S01]  /*8850*/  LDCU.64 UR6, c[0x0][0x348] ;  /* 0x00006900ff0677ac */ /* 0x000ee20008000a00 */
[----:B------:R-:W-:Y:S01]  /*8860*/  R2UR UR5, R70 ;  /* 0x00000000460572ca */ /* 0x000fe200000e0000 */
[----:B------:R-:W-:Y:S01]  /*8870*/  UIADD3 UR4, UPT, UPT, UR46, 0x400, URZ ;  /* 0x000004002e047890 */ /* 0x000fe2000fffe0ff */
[----:B------:R-:W-:Y:S05]  /*8880*/  UMOV UR51, UR36 ;  /* 0x0000002400337c82 */ /* 0x000fea0008000000 */
[----:B------:R-:W-:Y:S06]  /*8890*/  IMAD.U32 R144, RZ, RZ, UR4 ;  /* 0x00000004ff907e24 */ /* 0x000fec000f8e00ff */
[----:B------:R-:W-:Y:S01]  /*88a0*/  UIADD3 UR49, UPT, UPT, UR53, UR5, URZ ;  /* 0x0000000535317290 */ /* 0x000fe2000fffe0ff */
[----:B------:R-:W-:Y:S01]  /*88b0*/  R2UR UR48, R144 ;  /* 0x00000000903072ca */ /* 0x000fe200000e0000 */
[----:B---3--:R-:W-:Y:S04]  /*88c0*/  UIADD3 UR4, UP0, UPT, UR6, 0xa80, URZ ;  /* 0x00000a8006047890 */ /* 0x008fe8000ff1e0ff */
[----:B------:R-:W-:Y:S09]  /*88d0*/  UIADD3.X UR5, UPT, UPT, URZ, UR7, URZ, UP0, !UPT ;  /* 0x00000007ff057290 */ /* 0x000ff200087fe4ff */
[----:B------:R3:W-:Y:S01]  /*88e0*/  UTMASTG.3D [UR48], [UR4] ;  /* 0x00000030040073b5 */ /* 0x0007e20008010000 */
[----:B------:R0:W-:Y:S01]  /*88f0*/  UTMACMDFLUSH ;  /* 0x00000000000079b7 */ /* 0x0001e20000000000 */
[----:B---3--:R-:W-:Y:S04]  /*8900*/  DEPBAR.LE SB0, 0x1 ;  /* 0x000080400000791a */ /* 0x008fe80000000000 */
.L_x_120:
[----:B------:R-:W-:Y:S05]  /*8910*/  BSYNC.RECONVERGENT B0 ;  /* 0x0000000000007941 */ /* 0x000fea0003800200 */
.L_x_119:
[----:B------:R-:W-:Y:S01]  /*8920*/  BAR.SYNC.DEFER_BLOCKING 0x1, 0x80 ;  /* 0x0042000000007b1d */ /* 0x000fe20000010000 */
[----:B------:R-:W-:Y:S01]  /*8930*/  ISETP.NE.AND P1, PT, R157, RZ, PT ;  /* 0x000000ff9d00720c */ /* 0x000fe20003f25270 */
[----:B------:R-:W-:Y:S01]  /*8940*/  UISETP.NE.AND UP0, UPT, UR54, URZ, UPT ;  /* 0x000000ff3600728c */ /* 0x000fe2000bf05270 */
[----:B------:R-:W-:Y:S11]  /*8950*/  LEA R3, R77, UR46, 0x3 ;  /* 0x0000002e4d037c11 */ /* 0x000ff6000f8e18ff */
[----:B------:R-:W-:Y:S01]  /*8960*/  @P1 SHF.L.U32 R6, R149, 0x1f, RZ ;  /* 0x0000001f95061819 */ /* 0x000fe200000006ff */
[----:B------:R-:W-:Y:S06]  /*8970*/  BRA.U !UP0, `(.L_x_121) ;  /* 0x0000000108247547 */ /* 0x000fec000b800000 */
[----:B------:R-:W3:Y:S01]  /*8980*/  S2R R0, SR_CgaCtaId ;  /* 0x0000000000007919 */ /* 0x000ee20000008800 */
[----:B------:R-:W-:Y:S01]  /*8990*/  IMAD.U32 R4, RZ, RZ, UR52 ;  /* 0x00000034ff047e24 */ /* 0x000fe2000f8e00ff */
[----:B------:R-:W-:Y:S04]  /*89a0*/  UIADD3 UR4, UPT, UPT, UR52, 0x1, URZ ;  /* 0x0000000134047890 */ /* 0x000fe8000fffe0ff */
[----:B------:R-:W-:Y:S01]  /*89b0*/  @P1 LEA R4, R4, UR46, 0x3 ;  /* 0x0000002e04041c11 */ /* 0x000fe2000f8e18ff */
[----:B------:R-:W-:Y:S04]  /*89c0*/  UISETP.NE.AND UP0, UPT, UR4, 0x4, UPT ;  /* 0x000000040400788c */ /* 0x000fe8000bf05270 */
[----:B------:R-:W-:Y:S01]  /*89d0*/  @P1 VIADD R5, R4, 0x60 ;  /* 0x0000006004051836 */ /* 0x000fe20000000000 */
[----:B------:R-:W-:Y:S04]  /*89e0*/  USEL UR52, UR4, URZ, UP0 ;  /* 0x000000ff04347287 */ /* 0x000fe80008000000 */
[----:B---3--:R-:W-:Y:S04]  /*89f0*/  @P1 PRMT R0, R0, 0x654, R5 ;  /* 0x0000065400001816 */ /* 0x008fe80000000005 */
[----:B------:R3:W-:Y:S04]  /*8a00*/  @P1 SYNCS.ARRIVE.TRANS64.RED.A1T0 RZ, [R0+URZ], RZ ;  /* 0x000000ff00ff19a7 */ /* 0x0007e800081004ff */
.L_x_121:
[----:B------:R-:W4:Y:S01]  /*8a10*/  @P1 SYNCS.PHASECHK.TRANS64.TRYWAIT P0, [R3+URZ+0x40], R6 ;  /* 0x00004006030015a7 */ /* 0x000f2200080011ff */
[----:B------:R-:W-:Y:S01]  /*8a20*/  UISETP.NE.AND UP0, UPT, UR39, URZ, UPT ;  /* 0x000000ff2700728c */ /* 0x000fe2000bf05270 */
[----:B------:R-:W-:Y:S01]  /*8a30*/  BSSY B1, `(.L_x_122) ;  /* 0x0000021000017945 */ /* 0x000fe20003800000 */
[----:B------:R-:W-:Y:S02]  /*8a40*/  UMOV UR4, 0x80 ;  /* 0x0000008000047882 */ /* 0x000fe40000000000 */
[----:B------:R-:W-:Y:S01]  /*8a50*/  USEL UR40, UR4, 0x40, !UP0 ;  /* 0x0000004004287887 */ /* 0x000fe2000c000000 */
[----:B----4-:R-:W-:Y:S01]  /*8a60*/  @P1 SEL R79, RZ, 0x1, !P0 ;  /* 0x00000001ff4f1807 */ /* 0x010fe20004000000 */
[----:B------:R-:W-:Y:S10]  /*8a70*/  @!P1 BRA `(.L_x_123) ;  /* 0x0000000000709947 */ /* 0x000ff40003800000 */
[----:B------:R-:W-:Y:S01]  /*8a80*/  ISETP.NE.AND P1, PT, R93, RZ, PT ;  /* 0x000000ff5d00720c */ /* 0x000fe20003f25270 */
[----:B------:R-:W-:Y:S01]  /*8a90*/  BSSY B0, `(.L_x_124) ;  /* 0x000000b000007945 */ /* 0x000fe20003800000 */
[----:B------:R-:W-:Y:S11]  /*8aa0*/  ISETP.NE.AND P0, PT, R79, RZ, PT ;  /* 0x000000ff4f00720c */ /* 0x000ff60003f05270 */
[----:B------:R-:W-:Y:S05]  /*8ab0*/  @P1 IMAD R6, R77, 0x4000, R164 ;  /* 0x000040004d061824 */ /* 0x000fea00078e02a4 */
[----:B------:R-:W-:Y:S04]  /*8ac0*/  @P1 IADD3 R9, PT, PT, R6, UR46, RZ ;  /* 0x0000002e06091c10 */ /* 0x000fe8000fffe0ff */
[----:B------:R-:W-:Y:S01]  /*8ad0*/  @P1 IADD3 R7, PT, PT, R92, R9, RZ ;  /* 0x000000095c071210 */ /* 0x000fe20007ffe0ff */
[--C-:B------:R-:W-:Y:S02]  /*8ae0*/  @P1 IMAD.IADD R5, R78, 0x1, R9.reuse ;  /* 0x000000014e051824 */ /* 0x100fe400078e0209 */
[----:B------:R-:W-:Y:S01]  /*8af0*/  @P1 IMAD.IADD R4, R94, 0x1, R9 ;  /* 0x000000015e041824 */ /* 0x000fe200078e0209 */
[----:B------:R-:W-:Y:S06]  /*8b00*/  @P0 BRA `(.L_x_125) ;  /* 0x00000000000c0947 */ /* 0x000fec0003800000 */
[----:B---3--:R-:W-:Y:S04]  /*8b10*/  SHF.L.U32 R0, R149, 0x1f, RZ ;  /* 0x0000001f95007819 */ /* 0x008fe800000006ff */
[----:B------:R-:W3:Y:S02]  /*8b20*/  SYNCS.PHASECHK.TRANS64.TRYWAIT P0, [R3+URZ+0x40], R0 ;  /* 0x00004000030075a7 */ /* 0x000ee400080011ff */
[----:B---3--:R-:W-:Y:S05]  /*8b30*/  @!P0 BRA `(.L_x_126) ;  /* 0x0000004800888947 */ /* 0x008fea0003800000 */
.L_x_125:
[----:B------:R-:W-:Y:S05]  /*8b40*/  BSYNC B0 ;  /* 0x0000000000007941 */ /* 0x000fea0003800000 */
.L_x_124:
[----:B------:R-:W-:Y:S01]  /*8b50*/  ISETP.NE.AND P0, PT, R93, RZ, PT ;  /* 0x000000ff5d00720c */ /* 0x000fe20003f05270 */
[----:B------:R-:W-:Y:S11]  /*8b60*/  VIADD R77, R77, 0x1 ;  /* 0x000000014d4d7836 */ /* 0x000ff60000000000 */
[----:B------:R-:W-:Y:S01]  /*8b70*/  @!UPT UIADD3 URZ, UPT, UPT, URZ, URZ, URZ ;  /* 0x000000fffffff290 */ /* 0x000fe2000fffe0ff */
[----:B------:R4:W1:Y:S01]  /*8b80*/  @P0 LDS.128 R84, [R6+UR46+0x400] ;  /* 0x0004002e06540984 */ /* 0x0008620008000c00 */
[--C-:B---3--:R-:W-:Y:S01]  /*8b90*/  @P0 IMAD.IADD R3, R92, 0x1, R5.reuse ;  /* 0x000000015c030824 */ /* 0x108fe200078e0205 */
[C---:B------:R-:W-:Y:S01]  /*8ba0*/  @P0 IADD3 R0, PT, PT, R94.reuse, R7, RZ ;  /* 0x000000075e000210 */ /* 0x040fe20007ffe0ff */
[C---:B------:R-:W-:Y:S01]  /*8bb0*/  @P0 IMAD.IADD R8, R94.reuse, 0x1, R5 ;  /* 0x000000015e080824 */ /* 0x040fe200078e0205 */
[----:B------:R4:W3:Y:S02]  /*8bc0*/  @P0 LDS.128 R80, [R4+0x400] ;  /* 0x0004000004500984 */ /* 0x0008e40000000c00 */
[----:B------:R-:W-:Y:S02]  /*8bd0*/  @P0 IADD3 R9, PT, PT, R94, R3, RZ ;  /* 0x000000035e090210 */ /* 0x000fe40007ffe0ff */
[----:B------:R4:W1:Y:S04]  /*8be0*/  @P0 LDS.128 R88, [R7+0x400] ;  /* 0x0004000007580984 */ /* 0x0008680000000c00 */
[----:B------:R4:W1:Y:S04]  /*8bf0*/  @P0 LDS.128 R96, [R0+0x400] ;  /* 0x0004000000600984 */ /* 0x0008680000000c00 */
[----:B------:R4:W1:Y:S04]  /*8c00*/  @P0 LDS.128 R104, [R5+0x400] ;  /* 0x0004000005680984 */ /* 0x0008680000000c00 */
[----:B------:R4:W1:Y:S04]  /*8c10*/  @P0 LDS.128 R112, [R8+0x400] ;  /* 0x0004000008700984 */ /* 0x0008680000000c00 */
[----:B------:R4:W1:Y:S04]  /*8c20*/  @P0 LDS.128 R120, [R3+0x400] ;  /* 0x0004000003780984 */ /* 0x0008680000000c00 */
[----:B------:R4:W1:Y:S02]  /*8c30*/  @P0 LDS.128 R128, [R9+0x400] ;  /* 0x0004000009800984 */ /* 0x0008640000000c00 */
.L_x_123:
[----:B------:R-:W-:Y:S05]  /*8c40*/  BSYNC B1 ;  /* 0x0000000000017941 */ /* 0x000fea0003800000 */
.L_x_122:
[----:B------:R-:W-:Y:S05]  /*8c50*/  VIADD R50, R69, UR40 ;  /* 0x0000002845327c36 */ /* 0x000fea0008000000 */
[----:B----4-:R-:W-:Y:S04]  /*8c60*/  SHF.R.U32.HI R3, RZ, 0x15, R50 ;  /* 0x00000015ff037819 */ /* 0x010fe80000011632 */
[----:B------:R-:W-:Y:S11]  /*8c70*/  LOP3.LUT P0, RZ, R3, 0x3, R140, 0x48, !PT ;  /* 0x0000000303ff7812 */ /* 0x000ff6000780488c */
[----:B------:R-:W-:Y:S02]  /*8c80*/  @!UPT UIADD3 URZ, UPT, UPT, URZ, URZ, URZ ;  /* 0x000000fffffff290 */ /* 0x000fe4000fffe0ff */
        /* <DEDUP_REMOVED lines=17> */
.L_x_127:
[----:B-1----:R-:W-:Y:S01]  /*8da0*/  SHF.L.U32 R70, R84, 0x10, RZ ;  /* 0x0000001054467819 */ /* 0x002fe200000006ff */
[----:B------:R-:W-:Y:S05]  /*8db0*/  WARPSYNC.ALL ;  /* 0x0000000000007948 */ /* 0x000fea0003800000 */
[----:B------:R-:W-:Y:S01]  /*8dc0*/  R2UR UR4, R50 ;  /* 0x00000000320472ca */ /* 0x000fe200000e0000 */
[----:B------:R-:W1:Y:S01]  /*8dd0*/  S2R R165, SR_CgaCtaId ;  /* 0x0000000000a57919 */ /* 0x000e620000008800 */
[----:B------:R-:W-:Y:S01]  /*8de0*/  LOP3.LUT R72, R84, 0xffff0000, RZ, 0xc0, !PT ;  /* 0xffff000054487812 */ /* 0x000fe200078ec0ff */
[----:B------:R-:W-:Y:S01]  /*8df0*/  BSSY.RECONVERGENT B0, `(.L_x_128) ;  /* 0x0000102000007945 */ /* 0x000fe20003800200 */
[----:B------:R-:W-:Y:S02]  /*8e00*/  SHF.L.U32 R73, R85, 0x10, RZ ;  /* 0x0000001055497819 */ /* 0x000fe400000006ff */
[----:B------:R-:W-:Y:S02]  /*8e10*/  LOP3.LUT R74, R87, 0xffff0000, RZ, 0xc0, !PT ;  /* 0xffff0000574a7812 */ /* 0x000fe400078ec0ff */
[----:B------:R-:W-:Y:S02]  /*8e20*/  ISETP.NE.AND P6, PT, R157, RZ, PT ;  /* 0x000000ff9d00720c */ /* 0x000fe40003fc5270 */
[----:B------:R-:W-:Y:S02]  /*8e30*/  ISETP.NE.AND P0, PT, R152, RZ, PT ;  /* 0x000000ff9800720c */ /* 0x000fe40003f05270 */
[----:B------:R-:W-:Y:S01]  /*8e40*/  LEA R95, R77, UR46, 0x3 ;  /* 0x0000002e4d5f7c11 */ /* 0x000fe2000f8e18ff */
[----:B------:R-:W3:Y:S02]  /*8e50*/  LDTM.x64 R4, tmem[UR4] ;  /* 0x00000004000479ee */ /* 0x000ee40008340000 */
[C---:B---3--:R-:W-:Y:S01]  /*8e60*/  FMUL R0, R68.reuse, R4 ;  /* 0x0000000444007220 */ /* 0x048fe20000400000 */
[C---:B------:R-:W-:Y:S01]  /*8e70*/  FMUL R3, R68.reuse, R5 ;  /* 0x0000000544037220 */ /* 0x040fe20000400000 */
[C---:B------:R-:W-:Y:S01]  /*8e80*/  FMUL R6, R68.reuse, R6 ;  /* 0x0000000644067220 */ /* 0x040fe20000400000 */
[----:B------:R-:W-:Y:S01]  /*8e90*/  FMUL R7, R68, R7 ;  /* 0x0000000744077220 */ /* 0x000fe20000400000 */
[----:B------:R-:W-:Y:S01]  /*8ea0*/  FFMA R0, R71, R70, R0 ;  /* 0x0000004647007223 */ /* 0x000fe20000000000 */
[----:B------:R-:W-:Y:S01]  /*8eb0*/  LOP3.LUT R70, R85, 0xffff0000, RZ, 0xc0, !PT ;  /* 0xffff000055467812 */ /* 0x000fe200078ec0ff */
[----:B------:R-:W-:Y:S01]  /*8ec0*/  FFMA R3, R71, R72, R3 ;  /* 0x0000004847037223 */ /* 0x000fe20000000003 */
[----:B------:R-:W-:Y:S01]  /*8ed0*/  SHF.L.U32 R72, R87, 0x10, RZ ;  /* 0x0000001057487819 */ /* 0x000fe200000006ff */
[C---:B------:R-:W-:Y:S01]  /*8ee0*/  FFMA R6, R71.reuse, R73, R6 ;  /* 0x0000004947067223 */ /* 0x040fe20000000006 */
[----:B------:R-:W-:Y:S01]  /*8ef0*/  SHF.L.U32 R73, R86, 0x10, RZ ;  /* 0x0000001056497819 */ /* 0x000fe200000006ff */
[----:B------:R-:W-:Y:S01]  /*8f00*/  FFMA R7, R71, R70, R7 ;  /* 0x0000004647077223 */ /* 0x000fe20000000007 */
[----:B------:R-:W-:Y:S01]  /*8f10*/  F2FP.BF16.F32.PACK_AB R100, R3, R0 ;  /* 0x000000000364723e */ /* 0x000fe200000010ff */
[----:B------:R-:W-:Y:S01]  /*8f20*/  FMUL R4, R68, R8 ;  /* 0x0000000844047220 */ /* 0x000fe20000400000 */
[----:B------:R-:W-:Y:S01]  /*8f30*/  LOP3.LUT R70, R86, 0xffff0000, RZ, 0xc0, !PT ;  /* 0xffff000056467812 */ /* 0x000fe200078ec0ff */
[C---:B------:R-:W-:Y:S01]  /*8f40*/  FMUL R0, R68.reuse, R9 ;  /* 0x0000000944007220 */ /* 0x040fe20000400000 */
[----:B------:R-:W-:Y:S01]  /*8f50*/  F2FP.BF16.F32.PACK_AB R101, R7, R6 ;  /* 0x000000060765723e */ /* 0x000fe200000010ff */
[----:B------:R-:W-:Y:S01]  /*8f60*/  FMUL R3, R68, R10 ;  /* 0x0000000a44037220 */ /* 0x000fe20000400000 */
[C---:B------:R-:W-:Y:S01]  /*8f70*/  FFMA R4, R71.reuse, R73, R4 ;  /* 0x0000004947047223 */ /* 0x040fe20000000004 */
[----:B------:R-:W-:Y:S01]  /*8f80*/  SHF.L.U32 R73, R82, 0x10, RZ ;  /* 0x0000001052497819 */ /* 0x000fe200000006ff */
[----:B------:R-:W-:Y:S01]  /*8f90*/  FMUL R5, R68, R11 ;  /* 0x0000000b44057220 */ /* 0x000fe20000400000 */
[C---:B------:R-:W-:Y:S01]  /*8fa0*/  FFMA R0, R71.reuse, R70, R0 ;  /* 0x0000004647007223 */ /* 0x040fe20000000000 */
[C---:B------:R-:W-:Y:S01]  /*8fb0*/  SHF.L.U32 R70, R80.reuse, 0x10, RZ ;  /* 0x0000001050467819 */ /* 0x040fe200000006ff */
[C---:B------:R-:W-:Y:S01]  /*8fc0*/  FFMA R3, R71.reuse, R72, R3 ;  /* 0x0000004847037223 */ /* 0x040fe20000000003 */
[----:B------:R-:W-:Y:S01]  /*8fd0*/  LOP3.LUT R72, R80, 0xffff0000, RZ, 0xc0, !PT ;  /* 0xffff000050487812 */ /* 0x000fe200078ec0ff */
[----:B------:R-:W-:Y:S01]  /*8fe0*/  FMUL R6, R68, R12 ;  /* 0x0000000c44067220 */ /* 0x000fe20000400000 */
[----:B------:R-:W-:Y:S01]  /*8ff0*/  F2FP.BF16.F32.PACK_AB R102, R0, R4 ;  /* 0x000000040066723e */ /* 0x000fe200000010ff */
[C---:B------:R-:W-:Y:S01]  /*9000*/  FFMA R5, R71.reuse, R74, R5 ;  /* 0x0000004a47057223 */ /* 0x040fe20000000005 */
[C---:B------:R-:W-:Y:S01]  /*9010*/  FMUL R7, R68.reuse, R13 ;  /* 0x0000000d44077220 */ /* 0x040fe20000400000 */
[----:B------:R-:W-:Y:S01]  /*9020*/  FFMA R6, R71, R70, R6 ;  /* 0x0000004647067223 */ /* 0x000fe20000000006 */
[----:B------:R-:W-:Y:S01]  /*9030*/  SHF.L.U32 R70, R81, 0x10, RZ ;  /* 0x0000001051467819 */ /* 0x000fe200000006ff */
[C---:B------:R-:W-:Y:S01]  /*9040*/  FMUL R0, R68.reuse, R14 ;  /* 0x0000000e44007220 */ /* 0x040fe20000400000 */
[----:B------:R-:W-:Y:S01]  /*9050*/  F2FP.BF16.F32.PACK_AB R103, R5, R3 ;  /* 0x000000030567723e */ /* 0x000fe200000010ff */
[----:B------:R-:W-:Y:S01]  /*9060*/  FFMA R7, R71, R72, R7 ;  /* 0x0000004847077223 */ /* 0x000fe20000000007 */
[----:B------:R-:W-:Y:S01]  /*9070*/  LOP3.LUT R72, R81, 0xffff0000, RZ, 0xc0, !PT ;  /* 0xffff000051487812 */ /* 0x000fe200078ec0ff */
[C---:B------:R-:W-:Y:S01]  /*9080*/  FMUL R3, R68.reuse, R15 ;  /* 0x0000000f44037220 */ /* 0x040fe20000400000 */
[----:B------:R-:W-:Y:S01]  /*9090*/  FMUL R4, R68, R16 ;  /* 0x0000001044047220 */ /* 0x000fe20000400000 */
[C---:B------:R-:W-:Y:S01]  /*90a0*/  FFMA R0, R71.reuse, R70, R0 ;  /* 0x0000004647007223 */ /* 0x040fe20000000000 */
[----:B------:R-:W-:Y:S01]  /*90b0*/  LOP3.LUT R70, R82, 0xffff0000, RZ, 0xc0, !PT ;  /* 0xffff000052467812 */ /* 0x000fe200078ec0ff */
[----:B------:R-:W-:Y:S01]  /*90c0*/  FFMA R3, R71, R72, R3 ;  /* 0x0000004847037223 */ /* 0x000fe20000000003 */
[----:B------:R-:W-:Y:S01]  /*90d0*/  F2FP.BF16.F32.PACK_AB R108, R7, R6 ;  /* 0x00000006076c723e */ /* 0x000fe200000010ff */
[----:B------:R-:W-:Y:S01]  /*90e0*/  FFMA R4, R71, R73, R4 ;  /* 0x0000004947047223 */ /* 0x000fe20000000004 */
[C---:B------:R-:W-:Y:S01]  /*90f0*/  SHF.L.U32 R73, R83.reuse, 0x10, RZ ;  /* 0x0000001053497819 */ /* 0x040fe200000006ff */
[C---:B------:R-:W-:Y:S01]  /*9100*/  FMUL R5, R68.reuse, R17 ;  /* 0x0000001144057220 */ /* 0x040fe20000400000 */
[----:B------:R-:W-:Y:S01]  /*9110*/  LOP3.LUT R72, R83, 0xffff0000, RZ, 0xc0, !PT ;  /* 0xffff000053487812 */ /* 0x000fe200078ec0ff */
[C---:B------:R-:W-:Y:S01]  /*9120*/  FMUL R6, R68.reuse, R18 ;  /* 0x0000001244067220 */ /* 0x040fe20000400000 */
[----:B------:R-:W-:Y:S01]  /*9130*/  F2FP.BF16.F32.PACK_AB R109, R3, R0 ;  /* 0x00000000036d723e */ /* 0x000fe200000010ff */
[----:B------:R-:W-:Y:S01]  /*9140*/  FMUL R7, R68, R19 ;  /* 0x0000001344077220 */ /* 0x000fe20000400000 */
[C---:B------:R-:W-:Y:S01]  /*9150*/  FFMA R5, R71.reuse, R70, R5 ;  /* 0x0000004647057223 */ /* 0x040fe20000000005 */
[C---:B------:R-:W-:Y:S01]  /*9160*/  SHF.L.U32 R70, R88.reuse, 0x10, RZ ;  /* 0x0000001058467819 */ /* 0x040fe200000006ff */
[----:B------:R-:W-:Y:S01]  /*9170*/  FFMA R6, R71, R73, R6 ;  /* 0x0000004947067223 */ /* 0x000fe20000000006 */
[----:B------:R-:W-:Y:S01]  /*9180*/  SHF.L.U32 R73, R91, 0x10, RZ ;  /* 0x000000105b497819 */ /* 0x000fe200000006ff */
        /* <DEDUP_REMOVED lines=8> */
[----:B------:R-:W-:Y:S01]  /*9210*/  FFMA R3, R71, R72, R3 ;  /* 0x0000004847037223 */ /* 0x000fe20000000003 */
[----:B------:R-:W-:Y:S01]  /*9220*/  LOP3.LUT R72, R91, 0xffff0000, RZ, 0xc0, !PT ;  /* 0xffff00005b487812 */ /* 0x000fe200078ec0ff */
[C---:B------:R-:W-:Y:S01]  /*9230*/  FMUL R4, R68.reuse, R22 ;  /* 0x0000001644047220 */ /* 0x040fe20000400000 */
[----:B------:R3:W-:Y:S01]  /*9240*/  STS.128 [R164+UR46+0x4400], R100 ;  /* 0x00440064a4007988 */ /* 0x0007e20008000c2e */
[C---:B------:R-:W-:Y:S01]  /*9250*/  FMUL R5, R68.reuse, R23 ;  /* 0x0000001744057220 */ /* 0x040fe20000400000 */
[----:B------:R-:W-:Y:S01]  /*9260*/  F2FP.BF16.F32.PACK_AB R116, R3, R0 ;  /* 0x000000000374723e */ /* 0x000fe200000010ff */
[----:B------:R-:W-:Y:S01]  /*9270*/  FFMA R4, R71, R70, R4 ;  /* 0x0000004647047223 */ /* 0x000fe20000000004 */
[----:B------:R-:W-:Y:S01]  /*9280*/  LOP3.LUT R0, R89, 0xffff0000, RZ, 0xc0, !PT ;  /* 0xffff000059007812 */ /* 0x000fe200078ec0ff */
[----:B------:R-:W-:Y:S01]  /*9290*/  FMUL R6, R68, R24 ;  /* 0x0000001844067220 */ /* 0x000fe20000400000 */
[----:B------:R-:W-:Y:S01]  /*92a0*/  SHF.L.U32 R3, R90, 0x10, RZ ;  /* 0x000000105a037819 */ /* 0x000fe200000006ff */
[----:B------:R-:W-:Y:S01]  /*92b0*/  FMUL R7, R68, R25 ;  /* 0x0000001944077220 */ /* 0x000fe20000400000 */
[----:B------:R-:W-:Y:S01]  /*92c0*/  LOP3.LUT R70, R90, 0xffff0000, RZ, 0xc0, !PT ;  /* 0xffff00005a467812 */ /* 0x000fe200078ec0ff */
        /* <DEDUP_REMOVED lines=21> */
[----:B------:R4:W-:Y:S01]  /*9420*/  STS.128 [R163+0x4400], R108 ;  /* 0x0044006ca3007388 */ /* 0x0009e20000000c00 */
[----:B------:R-:W-:Y:S01]  /*9430*/  FFMA R11, R71, R70, R11 ;  /* 0x00000046470b7223 */ /* 0x000fe2000000000b */
[----:B------:R-:W-:Y:S01]  /*9440*/  LOP3.LUT R70, R99, 0xffff0000, RZ, 0xc0, !PT ;  /* 0xffff000063467812 */ /* 0x000fe200078ec0ff */
[C---:B------:R-:W-:Y:S01]  /*9450*/  FFMA R12, R71.reuse, R3, R12 ;  /* 0x00000003470c7223 */ /* 0x040fe2000000000c */
[C---:B------:R-:W-:Y:S01]  /*9460*/  SHF.L.U32 R3, R98.reuse, 0x10, RZ ;  /* 0x0000001062037819 */ /* 0x040fe200000006ff */
[----:B------:R-:W-:Y:S01]  /*9470*/  FFMA R13, R71, R0, R13 ;  /* 0x00000000470d7223 */ /* 0x000fe2000000000d */
[----:B------:R-:W-:Y:S01]  /*9480*/  LOP3.LUT R0, R98, 0xffff0000, RZ, 0xc0, !PT ;  /* 0xffff000062007812 */ /* 0x000fe200078ec0ff */
[C---:B------:R-:W-:Y:S01]  /*9490*/  FMUL R14, R68.reuse, R32 ;  /* 0x00000020440e7220 */ /* 0x040fe20000400000 */
[----:B---3--:R-:W-:Y:S01]  /*94a0*/  F2FP.BF16.F32.PACK_AB R100, R11, R10 ;  /* 0x0000000a0b64723e */ /* 0x008fe200000010ff */
[C---:B------:R-:W-:Y:S01]  /*94b0*/  FMUL R15, R68.reuse, R33 ;  /* 0x00000021440f7220 */ /* 0x040fe20000400000 */
[----:B------:R-:W-:Y:S01]  /*94c0*/  F2FP.BF16.F32.PACK_AB R101, R13, R12 ;  /* 0x0000000c0d65723e */ /* 0x000fe200000010ff */
        /* <DEDUP_REMOVED lines=14> */
[----:B------:R-:W-:Y:S01]  /*95b0*/  FMUL R20, R68, R38 ;  /* 0x0000002644147220 */ /* 0x000fe20000400000 */
[----:B------:R-:W-:Y:S01]  /*95c0*/  FFMA R18, R71, R0, R18 ;  /* 0x0000000047127223 */ /* 0x000fe20000000012 */
[----:B------:R-:W-:Y:S01]  /*95d0*/  LOP3.LUT R0, R105, 0xffff0000, RZ, 0xc0, !PT ;  /* 0xffff000069007812 */ /* 0x000fe200078ec0ff */
[C---:B------:R-:W-:Y:S01]  /*95e0*/  FFMA R19, R71.reuse, R70, R19 ;  /* 0x0000004647137223 */ /* 0x040fe20000000013 */
[C---:B------:R-:W-:Y:S01]  /*95f0*/  LOP3.LUT R70, R106.reuse, 0xffff0000, RZ, 0xc0, !PT ;  /* 0xffff00006a467812 */ /* 0x040fe200078ec0ff */
[----:B------:R-:W-:Y:S01]  /*9600*/  FFMA R20, R71, R3, R20 ;  /* 0x0000000347147223 */ /* 0x000fe20000000014 */
[----:B------:R-:W-:Y:S01]  /*9610*/  SHF.L.U32 R3, R106, 0x10, RZ ;  /* 0x000000106a037819 */ /* 0x000fe200000006ff */
[C---:B------:R-:W-:Y:S01]  /*9620*/  FMUL R21, R68.reuse, R39 ;  /* 0x0000002744157220 */ /* 0x040fe20000400000 */
[----:B----4-:R-:W-:Y:S01]  /*9630*/  F2FP.BF16.F32.PACK_AB R108, R19, R18 ;  /* 0x00000012136c723e */ /* 0x010fe200000010ff */
[C---:B------:R-:W-:Y:S01]  /*9640*/  FMUL R22, R68.reuse, R40 ;  /* 0x0000002844167220 */ /* 0x040fe20000400000 */
[----:B------:R-:W-:Y:S01]  /*9650*/  STS.128 [R162+0x4400], R116 ;  /* 0x00440074a2007388 */ /* 0x000fe20000000c00 */
[C---:B------:R-:W-:Y:S01]  /*9660*/  FMUL R23, R68.reuse, R41 ;  /* 0x0000002944177220 */ /* 0x040fe20000400000 */
[----:B------:R-:W-:Y:S01]  /*9670*/  FMUL R24, R68, R42 ;  /* 0x0000002a44187220 */ /* 0x000fe20000400000 */
[C---:B------:R-:W-:Y:S01]  /*9680*/  FFMA R21, R71.reuse, R0, R21 ;  /* 0x0000000047157223 */ /* 0x040fe20000000015 */
[----:B------:R-:W-:Y:S01]  /*9690*/  SHF.L.U32 R0, R112, 0x10, RZ ;  /* 0x0000001070007819 */ /* 0x000fe200000006ff */
[----:B------:R-:W-:Y:S01]  /*96a0*/  FMUL R25, R68, R43 ;  /* 0x0000002b44197220 */ /* 0x000fe20000400000 */
[----:B------:R-:W-:Y:S01]  /*96b0*/  FFMA R22, R71, R3, R22 ;  /* 0x0000000347167223 */ /* 0x000fe20000000016 */
[----:B------:R-:W-:Y:S01]  /*96c0*/  SHF.L.U32 R3, R113, 0x10, RZ ;  /* 0x0000001071037819 */ /* 0x000fe200000006ff */
[----:B------:R-:W-:Y:S01]  /*96d0*/  FFMA R23, R71, R70, R23 ;  /* 0x0000004647177223 */ /* 0x000fe20000000017 */
[----:B------:R-:W-:Y:S01]  /*96e0*/  LOP3.LUT R70, R112, 0xffff0000, RZ, 0xc0, !PT ;  /* 0xffff000070467812 */ /* 0x000fe200078ec0ff */
[C---:B------:R-:W-:Y:S01]  /*96f0*/  FMUL R26, R68.reuse, R44 ;  /* 0x0000002c441a7220 */ /* 0x040fe20000400000 */
[----:B------:R-:W-:Y:S01]  /*9700*/  F2FP.BF16.F32.PACK_AB R109, R21, R20 ;  /* 0x00000014156d723e */ /* 0x000fe200000010ff */
[----:B------:R-:W-:Y:S01]  /*9710*/  FFMA R24, R71, R73, R24 ;  /* 0x0000004947187223 */ /* 0x000fe20000000018 */
[----:B------:R-:W-:Y:S01]  /*9720*/  F2FP.BF16.F32.PACK_AB R110, R23, R22 ;  /* 0x00000016176e723e */ /* 0x000fe200000010ff */
[----:B------:R-:W-:Y:S01]  /*9730*/  FFMA R25, R71, R72, R25 ;  /* 0x0000004847197223 */ /* 0x000fe20000000019 */
[----:B------:R-:W-:Y:S01]  /*9740*/  SHF.L.U32 R73, R115, 0x10, RZ ;  /* 0x0000001073497819 */ /* 0x000fe200000006ff */
[C---:B------:R-:W-:Y:S01]  /*9750*/  FMUL R27, R68.reuse, R45 ;  /* 0x0000002d441b7220 */ /* 0x040fe20000400000 */
[----:B------:R-:W-:Y:S01]  /*9760*/  LOP3.LUT R72, R131, 0xffff0000, RZ, 0xc0, !PT ;  /* 0xffff000083487812 */ /* 0x000fe200078ec0ff */
[----:B------:R-:W-:Y:S01]  /*9770*/  FMUL R28, R68, R46 ;  /* 0x0000002e441c7220 */ /* 0x000fe20000400000 */
[----:B------:R-:W-:Y:S01]  /*9780*/  F2FP.BF16.F32.PACK_AB R111, R25, R24 ;  /* 0x00000018196f723e */ /* 0x000fe200000010ff */
[----:B------:R3:W-:Y:S01]  /*9790*/  STS.128 [R161+0x4400], R100 ;  /* 0x00440064a1007388 */ /* 0x0007e20000000c00 */
        /* <DEDUP_REMOVED lines=12> */
[----:B------:R4:W-:Y:S01]  /*9860*/  STS.128 [R147+0x4400], R108 ;  /* 0x0044006c93007388 */ /* 0x0009e20000000c00 */
[----:B------:R-:W-:Y:S01]  /*9870*/  FMUL R33, R68, R51 ;  /* 0x0000003344217220 */ /* 0x000fe20000400000 */
[C---:B------:R-:W-:Y:S01]  /*9880*/  FFMA R30, R71.reuse, R3, R30 ;  /* 0x00000003471e7223 */ /* 0x040fe2000000001e */
[C---:B------:R-:W-:Y:S01]  /*9890*/  SHF.L.U32 R3, R120.reuse, 0x10, RZ ;  /* 0x0000001078037819 */ /* 0x040fe200000006ff */
[C---:B------:R-:W-:Y:S01]  /*98a0*/  FFMA R31, R71.reuse, R70, R31 ;  /* 0x00000046471f7223 */ /* 0x040fe2000000001f */
[----:B------:R-:W-:Y:S01]  /*98b0*/  LOP3.LUT R70, R120, 0xffff0000, RZ, 0xc0, !PT ;  /* 0xffff000078467812 */ /* 0x000fe200078ec0ff */
[----:B------:R-:W-:Y:S01]  /*98c0*/  FFMA R32, R71, R73, R32 ;  /* 0x0000004947207223 */ /* 0x000fe20000000020 */
        /* <DEDUP_REMOVED lines=9> */
[----:B------:R-:W-:Y:S01]  /*9960*/  FFMA R35, R71, R70, R35 ;  /* 0x0000004647237223 */ /* 0x000fe20000000023 */
[----:B------:R-:W-:Y:S01]  /*9970*/  LOP3.LUT R70, R123, 0xffff0000, RZ, 0xc0, !PT ;  /* 0xffff00007b467812 */ /* 0x000fe200078ec0ff */
[----:B------:R-:W-:Y:S01]  /*9980*/  FFMA R36, R71, R73, R36 ;  /* 0x0000004947247223 */ /* 0x000fe20000000024 */
[----:B------:R-:W-:Y:S01]  /*9990*/  SHF.L.U32 R73, R123, 0x10, RZ ;  /* 0x000000107b497819 */ /* 0x000fe200000006ff */
[----:B------:R-:W-:Y:S01]  /*99a0*/  FFMA R37, R71, R0, R37 ;  /* 0x0000000047257223 */ /* 0x000fe20000000025 */
[----:B------:R-:W-:Y:S01]  /*99b0*/  LOP3.LUT R0, R122, 0xffff0000, RZ, 0xc0, !PT ;  /* 0xffff00007a007812 */ /* 0x000fe200078ec0ff */
[C---:B------:R-:W-:Y:S01]  /*99c0*/  FMUL R38, R68.reuse, R56 ;  /* 0x0000003844267220 */ /* 0x040fe20000400000 */
[----:B---3--:R-:W-:Y:S01]  /*99d0*/  F2FP.BF16.F32.PACK_AB R100, R27, R26 ;  /* 0x0000001a1b64723e */ /* 0x008fe200000010ff */
[C---:B------:R-:W-:Y:S01]  /*99e0*/  FMUL R39, R68.reuse, R57 ;  /* 0x0000003944277220 */ /* 0x040fe20000400000 */
[----:B------:R-:W-:Y:S01]  /*99f0*/  F2FP.BF16.F32.PACK_AB R101, R29, R28 ;  /* 0x0000001c1d65723e */ /* 0x000fe200000010ff */
[C---:B------:R-:W-:Y:S01]  /*9a00*/  FMUL R40, R68.reuse, R58 ;  /* 0x0000003a44287220 */ /* 0x040fe20000400000 */
[----:B------:R-:W-:Y:S01]  /*9a10*/  F2FP.BF16.F32.PACK_AB R102, R31, R30 ;  /* 0x0000001e1f66723e */ /* 0x000fe200000010ff */
[----:B------:R-:W-:Y:S01]  /*9a20*/  FMUL R41, R68, R59 ;  /* 0x0000003b44297220 */ /* 0x000fe20000400000 */
[----:B------:R-:W-:Y:S01]  /*9a30*/  F2FP.BF16.F32.PACK_AB R103, R33, R32 ;  /* 0x000000202167723e */ /* 0x000fe200000010ff */
[----:B------:R-:W-:Y:S01]  /*9a40*/  FFMA R38, R71, R3, R38 ;  /* 0x0000000347267223 */ /* 0x000fe20000000026 */
[----:B------:R-:W-:Y:S01]  /*9a50*/  SHF.L.U32 R3, R129, 0x10, RZ ;  /* 0x0000001081037819 */ /* 0x000fe200000006ff */
[----:B------:R-:W-:Y:S01]  /*9a60*/  FFMA R39, R71, R0, R39 ;  /* 0x0000000047277223 */ /* 0x000fe20000000027 */
[C---:B------:R-:W-:Y:S01]  /*9a70*/  SHF.L.U32 R0, R128.reuse, 0x10, RZ ;  /* 0x0000001080007819 */ /* 0x040fe200000006ff */
[----:B------:R3:W-:Y:S01]  /*9a80*/  STS.128 [R160+0x4400], R100 ;  /* 0x00440064a0007388 */ /* 0x0007e20000000c00 */
[----:B----4-:R-:W-:Y:S01]  /*9a90*/  F2FP.BF16.F32.PACK_AB R108, R35, R34 ;  /* 0x00000022236c723e */ /* 0x010fe200000010ff */
[----:B------:R-:W-:Y:S01]  /*9aa0*/  FFMA R40, R71, R73, R40 ;  /* 0x0000004947287223 */ /* 0x000fe20000000028 */
[----:B------:R-:W-:Y:S01]  /*9ab0*/  SHF.L.U32 R73, R131, 0x10, RZ ;  /* 0x0000001083497819 */ /* 0x000fe200000006ff */
[----:B------:R-:W-:Y:S01]  /*9ac0*/  FFMA R41, R71, R70, R41 ;  /* 0x0000004647297223 */ /* 0x000fe20000000029 */
[----:B------:R-:W-:Y:S01]  /*9ad0*/  LOP3.LUT R70, R128, 0xffff0000, RZ, 0xc0, !PT ;  /* 0xffff000080467812 */ /* 0x000fe200078ec0ff */
[C---:B------:R-:W-:Y:S01]  /*9ae0*/  FMUL R42, R68.reuse, R60 ;  /* 0x0000003c442a7220 */ /* 0x040fe20000400000 */
[----:B------:R-:W-:Y:S01]  /*9af0*/  F2FP.BF16.F32.PACK_AB R109, R37, R36 ;  /* 0x00000024256d723e */ /* 0x000fe200000010ff */
[C---:B------:R-:W-:Y:S01]  /*9b00*/  FMUL R43, R68.reuse, R61 ;  /* 0x0000003d442b7220 */ /* 0x040fe20000400000 */
[C---:B------:R-:W-:Y:S01]  /*9b10*/  FMUL R44, R68.reuse, R62 ;  /* 0x0000003e442c7220 */ /* 0x040fe20000400000 */
[----:B------:R-:W-:Y:S01]  /*9b20*/  FFMA R42, R71, R0, R42 ;  /* 0x00000000472a7223 */ /* 0x000fe2000000002a */
[----:B------:R-:W-:Y:S01]  /*9b30*/  LOP3.LUT R0, R129, 0xffff0000, RZ, 0xc0, !PT ;  /* 0xffff000081007812 */ /* 0x000fe200078ec0ff */
[C---:B------:R-:W-:Y:S01]  /*9b40*/  FFMA R43, R71.reuse, R70, R43 ;  /* 0x00000046472b7223 */ /* 0x040fe2000000002b */
[C---:B------:R-:W-:Y:S01]  /*9b50*/  FFMA R44, R71.reuse, R3, R44 ;  /* 0x00000003472c7223 */ /* 0x040fe2000000002c */
[----:B------:R-:W-:Y:S01]  /*9b60*/  FMUL R45, R68, R63 ;  /* 0x0000003f442d7220 */ /* 0x000fe20000400000 */
[----:B------:R-:W-:Y:S01]  /*9b70*/  SHF.L.U32 R3, R130, 0x10, RZ ;  /* 0x0000001082037819 */ /* 0x000fe200000006ff */
[----:B------:R-:W-:Y:S01]  /*9b80*/  FMUL R46, R68, R64 ;  /* 0x00000040442e7220 */ /* 0x000fe20000400000 */
[----:B------:R-:W-:Y:S01]  /*9b90*/  LOP3.LUT R70, R130, 0xffff0000, RZ, 0xc0, !PT ;  /* 0xffff000082467812 */ /* 0x000fe200078ec0ff */
[C---:B------:R-:W-:Y:S01]  /*9ba0*/  FMUL R47, R68.reuse, R65 ;  /* 0x00000041442f7220 */ /* 0x040fe20000400000 */
[C---:B------:R-:W-:Y:S01]  /*9bb0*/  FMUL R48, R68.reuse, R66 ;  /* 0x0000004244307220 */ /* 0x040fe20000400000 */
[----:B------:R-:W-:Y:S01]  /*9bc0*/  FFMA R45, R71, R0, R45 ;  /* 0x00000000472d7223 */ /* 0x000fe2000000002d */
[----:B------:R-:W-:Y:S01]  /*9bd0*/  FMUL R49, R68, R67 ;  /* 0x0000004344317220 */ /* 0x000fe20000400000 */
[----:B------:R-:W-:Y:S01]  /*9be0*/  F2FP.BF16.F32.PACK_AB R110, R39, R38 ;  /* 0x00000026276e723e */ /* 0x000fe200000010ff */
[----:B------:R-:W-:Y:S01]  /*9bf0*/  FFMA R46, R71, R3, R46 ;  /* 0x00000003472e7223 */ /* 0x000fe2000000002e */
[----:B------:R-:W-:Y:S01]  /*9c00*/  F2FP.BF16.F32.PACK_AB R111, R41, R40 ;  /* 0x00000028296f723e */ /* 0x000fe200000010ff */
[C---:B------:R-:W-:Y:S01]  /*9c10*/  FFMA R47, R71.reuse, R70, R47 ;  /* 0x00000046472f7223 */ /* 0x040fe2000000002f */
[C---:B------:R-:W-:Y:S01]  /*9c20*/  FFMA R48, R71.reuse, R73, R48 ;  /* 0x0000004947307223 */ /* 0x040fe20000000030 */
[----:B------:R-:W-:Y:S01]  /*9c30*/  FFMA R49, R71, R72, R49 ;  /* 0x0000004847317223 */ /* 0x000fe20000000031 */
[----:B------:R-:W-:Y:S01]  /*9c40*/  F2FP.BF16.F32.PACK_AB R72, R43, R42 ;  /* 0x0000002a2b48723e */ /* 0x000fe200000010ff */
[----:B------:R3:W-:Y:S01]  /*9c50*/  STS.128 [R159+0x4400], R108 ;  /* 0x0044006c9f007388 */ /* 0x0007e20000000c00 */
[----:B------:R-:W-:Y:S02]  /*9c60*/  F2FP.BF16.F32.PACK_AB R73, R45, R44 ;  /* 0x0000002c2d49723e */ /* 0x000fe400000010ff */
[----:B------:R-:W-:Y:S02]  /*9c70*/  F2FP.BF16.F32.PACK_AB R74, R47, R46 ;  /* 0x0000002e2f4a723e */ /* 0x000fe400000010ff */
[----:B------:R-:W-:Y:S02]  /*9c80*/  F2FP.BF16.F32.PACK_AB R75, R49, R48 ;  /* 0x00000030314b723e */ /* 0x000fe400000010ff */
[----:B------:R-:W-:Y:S02]  /*9c90*/  MOV R0, UR52 ;  /* 0x0000003400007c02 */ /* 0x000fe40008000f00 */
[----:B------:R-:W-:Y:S01]  /*9ca0*/  @P6 SHF.L.U32 R70, R149, 0x1f, RZ ;  /* 0x0000001f95466819 */ /* 0x000fe200000006ff */
[----:B------:R3:W-:Y:S01]  /*9cb0*/  STS.128 [R158+0x4400], R72 ;  /* 0x004400489e007388 */ /* 0x0007e20000000c00 */
[----:B------:R-:W-:Y:S04]  /*9cc0*/  @P6 LEA R0, R0, UR46, 0x3 ;  /* 0x0000002e00006c11 */ /* 0x000fe8000f8e18ff */
[----:B------:R-:W-:Y:S01]  /*9cd0*/  @P6 IADD3 R0, PT, PT, R0, 0x60, RZ ;  /* 0x0000006000006810 */ /* 0x000fe20007ffe0ff */
[----:B------:R-:W-:Y:S01]  /*9ce0*/  @!PT LDS RZ, [RZ] ;  /* 0x00000000fffff984 */ /* 0x000fe20000000800 */
[----:B------:R-:W-:Y:S01]  /*9cf0*/  @!PT LDS RZ, [RZ] ;  /* 0x00000000fffff984 */ /* 0x000fe20000000800 */
[----:B------:R-:W-:Y:S01]  /*9d00*/  @!PT LDS RZ, [RZ] ;  /* 0x00000000fffff984 */ /* 0x000fe20000000800 */
[----:B------:R-:W-:Y:S01]  /*9d10*/  @!PT LDS RZ, [RZ] ;  /* 0x00000000fffff984 */ /* 0x000fe20000000800 */
[----:B------:R4:W-:Y:S06]  /*9d20*/  MEMBAR.ALL.CTA ;  /* 0x0000000000007992 */ /* 0x0009ec0000008000 */
[----:B----4-:R-:W4:Y:S01]  /*9d30*/  FENCE.VIEW.ASYNC.S ;  /* 0x00000000000073c6 */ /* 0x010f220000000000 */
[----:B-1----:R-:W-:Y:S01]  /*9d40*/  @P6 PRMT R0, R165, 0x654, R0 ;  /* 0x00000654a5006816 */ /* 0x002fe20000000000 */
[----:B----4-:R-:W-:Y:S06]  /*9d50*/  BAR.SYNC.DEFER_BLOCKING 0x1, 0x80 ;  /* 0x0042000000007b1d */ /* 0x010fec0000010000 */
[----:B------:R-:W-:Y:S05]  /*9d60*/  @P0 BRA `(.L_x_129) ;  /* 0x0000000000280947 */ /* 0x000fea0003800000 */
[----:B------:R-:W1:Y:S01]  /*9d70*/  LDCU.64 UR6, c[0x0][0x348] ;  /* 0x00006900ff0677ac */ /* 0x000e620008000a00 */
[----:B------:R-:W-:Y:S02]  /*9d80*/  UIADD3 UR9, UPT, UPT, UR53, UR40, URZ ;  /* 0x0000002835097290 */ /* 0x000fe4000fffe0ff */
[----:B------:R-:W-:Y:S01]  /*9d90*/  UIADD3 UR8, UPT, UPT, UR46, 0x4400, URZ ;  /* 0x000044002e087890 */ /* 0x000fe2000fffe0ff */
[----:B------:R-:W-:Y:S01]  /*9da0*/  UMOV UR10, UR50 ;  /* 0x00000032000a7c82 */ /* 0x000fe20008000000 */
[----:B------:R-:W-:Y:S01]  /*9db0*/  UMOV UR11, UR36 ;  /* 0x00000024000b7c82 */ /* 0x000fe20008000000 */
[----:B-1----:R-:W-:Y:S04]  /*9dc0*/  UIADD3 UR4, UP0, UPT, UR6, 0xa80, URZ ;  /* 0x00000a8006047890 */ /* 0x002fe8000ff1e0ff */
[----:B------:R-:W-:Y:S09]  /*9dd0*/  UIADD3.X UR5, UPT, UPT, URZ, UR7, URZ, UP0, !UPT ;  /* 0x00000007ff057290 */ /* 0x000ff200087fe4ff */
[----:B------:R1:W-:Y:S01]  /*9de0*/  UTMASTG.3D [UR8], [UR4] ;  /* 0x00000008040073b5 */ /* 0x0003e20008010000 */
[----:B------:R0:W-:Y:S01]  /*9df0*/  UTMACMDFLUSH ;  /* 0x00000000000079b7 */ /* 0x0001e20000000000 */
[----:B-1----:R-:W-:Y:S04]  /*9e00*/  DEPBAR.LE SB0, 0x1 ;  /* 0x000080400000791a */ /* 0x002fe80000000000 */
.L_x_129:
[----:B------:R-:W-:Y:S05]  /*9e10*/  BSYNC.RECONVERGENT B0 ;  /* 0x0000000000007941 */ /* 0x000fea0003800200 */
.L_x_128:
[----:B------:R-:W-:Y:S01]  /*9e20*/  BAR.SYNC.DEFER_BLOCKING 0x1, 0x80 ;  /* 0x0042000000007b1d */ /* 0x000fe20000010000 */
[----:B------:R-:W-:Y:S02]  /*9e30*/  UIADD3 UR5, UPT, UPT, UR52, 0x1, URZ ;  /* 0x0000000134057890 */ /* 0x000fe4000fffe0ff */
[----:B------:R-:W-:Y:S02]  /*9e40*/  UISETP.NE.AND UP0, UPT, UR39, URZ, UPT ;  /* 0x000000ff2700728c */ /* 0x000fe4000bf05270 */
[----:B------:R-:W-:Y:S04]  /*9e50*/  UISETP.NE.AND UP1, UPT, UR5, 0x4, UPT ;  /* 0x000000040500788c */ /* 0x000fe8000bf25270 */
[----:B------:R-:W-:Y:S01]  /*9e60*/  USEL UR47, UR5, URZ, UP1 ;  /* 0x000000ff052f7287 */ /* 0x000fe20008800000 */
[----:B------:R1:W-:Y:S01]  /*9e70*/  @P6 SYNCS.ARRIVE.TRANS64.RED.A1T0 RZ, [R0+URZ], RZ ;  /* 0x000000ff00ff69a7 */ /* 0x0003e200081004ff */
[----:B------:R-:W-:Y:S01]  /*9e80*/  UMOV UR4, 0x40 ;  /* 0x0000004000047882 */ /* 0x000fe20000000000 */
[----:B------:R-:W-:Y:S01]  /*9e90*/  BSSY B1, `(.L_x_130) ;  /* 0x0000021000017945 */ /* 0x000fe20003800000 */
[----:B------:R-:W-:Y:S01]  /*9ea0*/  USEL UR40, UR4, 0x80, !UP0 ;  /* 0x0000008004287887 */ /* 0x000fe2000c000000 */
[----:B------:R-:W4:Y:S02]  /*9eb0*/  @P6 SYNCS.PHASECHK.TRANS64.TRYWAIT P0, [R95+URZ+0x40], R70 ;  /* 0x000040465f0065a7 */ /* 0x000f2400080011ff */
[----:B----4-:R-:W-:Y:S01]  /*9ec0*/  @P6 SEL R79, RZ, 0x1, !P0 ;  /* 0x00000001ff4f6807 */ /* 0x010fe20004000000 */
[----:B-1----:R-:W-:Y:S08]  /*9ed0*/  @!P6 BRA `(.L_x_131) ;  /* 0x000000000070e947 */ /* 0x002ff00003800000 */
        /* <DEDUP_REMOVED lines=9> */
[----:B------:R-:W-:Y:S04]  /*9f70*/  SHF.L.U32 R6, R149, 0x1f, RZ ;  /* 0x0000001f95067819 */ /* 0x000fe800000006ff */
[----:B------:R-:W1:Y:S02]  /*9f80*/  SYNCS.PHASECHK.TRANS64.TRYWAIT P0, [R95+URZ+0x40], R6 ;  /* 0x000040065f0075a7 */ /* 0x000e6400080011ff */
[----:B-1----:R-:W-:Y:S05]  /*9f90*/  @!P0 BRA `(.L_x_134) ;  /* 0x0000003400848947 */ /* 0x002fea0003800000 */
.L_x_133:
[----:B------:R-:W-:Y:S05]  /*9fa0*/  BSYNC B0 ;  /* 0x0000000000007941 */ /* 0x000fea0003800000 */
.L_x_132:
[----:B------:R-:W-:Y:S01]  /*9fb0*/  ISETP.NE.AND P0, PT, R93, RZ, PT ;  /* 0x000000ff5d00720c */ /* 0x000fe20003f05270 */
[----:B------:R-:W-:Y:S11]  /*9fc0*/  VIADD R77, R77, 0x1 ;  /* 0x000000014d4d7836 */ /* 0x000ff60000000000 */
[----:B------:R-:W-:Y:S01]  /*9fd0*/  @!UPT UIADD3 URZ, UPT, UPT, URZ, URZ, URZ ;  /* 0x000000fffffff290 */ /* 0x000fe2000fffe0ff */
[----:B------:R4:W2:Y:S01]  /*9fe0*/  @P0 LDS.128 R84, [R4+UR46+0x400] ;  /* 0x0004002e04540984 */ /* 0x0008a20008000c00 */
[--C-:B------:R-:W-:Y:S01]  /*9ff0*/  @P0 IMAD.IADD R7, R92, 0x1, R3.reuse ;  /* 0x000000015c070824 */ /* 0x100fe200078e0203 */
[C---:B-1----:R-:W-:Y:S01]  /*a000*/  @P0 IADD3 R6, PT, PT, R94.reuse, R5, RZ ;  /* 0x000000055e060210 */ /* 0x042fe20007ffe0ff */
[C---:B------:R-:W-:Y:S01]  /*a010*/  @P0 IMAD.IADD R8, R94.reuse, 0x1, R3 ;  /* 0x000000015e080824 */ /* 0x040fe200078e0203 */
[----:B------:R4:W1:Y:S02]  /*a020*/  @P0 LDS.128 R80, [R0+0x400] ;  /* 0x0004000000500984 */ /* 0x0008640000000c00 */
[----:B------:R-:W-:Y:S02]  /*a030*/  @P0 IADD3 R9, PT, PT, R94, R7, RZ ;  /* 0x000000075e090210 */ /* 0x000fe40007ffe0ff */
[----:B------:R4:W1:Y:S04]  /*a040*/  @P0 LDS.128 R88, [R5+0x400] ;  /* 0x0004000005580984 */ /* 0x0008680000000c00 */
[----:B------:R4:W1:Y:S04]  /*a050*/  @P0 LDS.128 R96, [R6+0x400] ;  /* 0x0004000006600984 */ /* 0x0008680000000c00 */
[----:B------:R4:W1:Y:S04]  /*a060*/  @P0 LDS.128 R104, [R3+0x400] ;  /* 0x0004000003680984 */ /* 0x0008680000000c00 */
[----:B------:R4:W1:Y:S04]  /*a070*/  @P0 LDS.128 R112, [R8+0x400] ;  /* 0x0004000008700984 */ /* 0x0008680000000c00 */
[----:B------:R4:W1:Y:S04]  /*a080*/  @P0 LDS.128 R120, [R7+0x400] ;  /* 0x0004000007780984 */ /* 0x0008680000000c00 */
[----:B------:R4:W1:Y:S02]  /*a090*/  @P0 LDS.128 R128, [R9+0x400] ;  /* 0x0004000009800984 */ /* 0x0008640000000c00 */
.L_x_131:
[----:B------:R-:W-:Y:S05]  /*a0a0*/  BSYNC B1 ;  /* 0x0000000000017941 */ /* 0x000fea0003800000 */
.L_x_130:
        /* <DEDUP_REMOVED lines=21> */
.L_x_135:
[----:B--2---:R-:W-:Y:S01]  /*a200*/  SHF.L.U32 R70, R84, 0x10, RZ ;  /* 0x0000001054467819 */ /* 0x004fe200000006ff */
[----:B------:R-:W-:Y:S05]  /*a210*/  WARPSYNC.ALL ;  /* 0x0000000000007948 */ /* 0x000fea0003800000 */
[----:B------:R-:W-:Y:S01]  /*a220*/  R2UR UR4, R16 ;  /* 0x00000000100472ca */ /* 0x000fe200000e0000 */
[----:B------:R-:W-:Y:S01]  /*a230*/  BSSY.RECONVERGENT B0, `(.L_x_136) ;  /* 0x0000103000007945 */ /* 0x000fe20003800200 */
[----:B---3--:R-:W-:Y:S02]  /*a240*/  LOP3.LUT R72, R87, 0xffff0000, RZ, 0xc0, !PT ;  /* 0xffff000057487812 */ /* 0x008fe400078ec0ff */
[----:B------:R-:W-:Y:S02]  /*a250*/  ISETP.NE.AND P6, PT, R157, RZ, PT ;  /* 0x000000ff9d00720c */ /* 0x000fe40003fc5270 */
[----:B------:R-:W-:Y:S07]  /*a260*/  ISETP.NE.AND P0, PT, R152, RZ, PT ;  /* 0x000000ff9800720c */ /* 0x000fee0003f05270 */
[----:B------:R-:W2:Y:S02]  /*a270*/  LDTM.x64 R4, tmem[UR4] ;  /* 0x00000004000479ee */ /* 0x000ea40008340000 */
[----:B--2---:R-:W-:Y:S01]  /*a280*/  FMUL R0, R68, R4 ;  /* 0x0000000444007220 */ /* 0x004fe20000400000 */
[----:B------:R-:W-:Y:S01]  /*a290*/  LOP3.LUT R4, R84, 0xffff0000, RZ, 0xc0, !PT ;  /* 0xffff000054047812 */ /* 0x000fe200078ec0ff */
[C---:B------:R-:W-:Y:S01]  /*a2a0*/  FMUL R3, R68.reuse, R5 ;  /* 0x0000000544037220 */ /* 0x040fe20000400000 */
[----:B------:R-:W-:Y:S01]  /*a2b0*/  SHF.L.U32 R5, R85, 0x10, RZ ;  /* 0x0000001055057819 */ /* 0x000fe200000006ff */
[----:B------:R-:W-:Y:S01]  /*a2c0*/  FFMA R0, R71, R70, R0 ;  /* 0x0000004647007223 */ /* 0x000fe20000000000 */
[----:B------:R-:W-:Y:S01]  /*a2d0*/  LOP3.LUT R70, R85, 0xffff0000, RZ, 0xc0, !PT ;  /* 0xffff000055467812 */ /* 0x000fe200078ec0ff */
[C---:B------:R-:W-:Y:S01]  /*a2e0*/  FMUL R6, R68.reuse, R6 ;  /* 0x0000000644067220 */ /* 0x040fe20000400000 */
[C---:B------:R-:W-:Y:S01]  /*a2f0*/  FFMA R3, R71.reuse, R4, R3 ;  /* 0x0000000447037223 */ /* 0x040fe20000000003 */
[C---:B------:R-:W-:Y:S01]  /*a300*/  FMUL R7, R68.reuse, R7 ;  /* 0x0000000744077220 */ /* 0x040fe20000400000 */
[----:B------:R-:W-:Y:S01]  /*a310*/  FMUL R4, R68, R8 ;  /* 0x0000000844047220 */ /* 0x000fe20000400000 */
[C---:B------:R-:W-:Y:S01]  /*a320*/  LOP3.LUT R8, R86.reuse, 0xffff0000, RZ, 0xc0, !PT ;  /* 0xffff000056087812 */ /* 0x040fe200078ec0ff */
[C---:B------:R-:W-:Y:S01]  /*a330*/  FFMA R6, R71.reuse, R5, R6 ;  /* 0x0000000547067223 */ /* 0x040fe20000000006 */
[----:B------:R-:W-:Y:S01]  /*a340*/  SHF.L.U32 R5, R86, 0x10, RZ ;  /* 0x0000001056057819 */ /* 0x000fe200000006ff */
[----:B------:R-:W-:Y:S01]  /*a350*/  FFMA R7, R71, R70, R7 ;  /* 0x0000004647077223 */ /* 0x000fe20000000007 */
[----:B------:R-:W-:Y:S01]  /*a360*/  F2FP.BF16.F32.PACK_AB R100, R3, R0 ;  /* 0x000000000364723e */ /* 0x000fe200000010ff */
[----:B------:R-:W-:Y:S01]  /*a370*/  FMUL R0, R68, R9 ;  /* 0x0000000944007220 */ /* 0x000fe20000400000 */
[----:B------:R-:W-:Y:S01]  /*a380*/  SHF.L.U32 R70, R87, 0x10, RZ ;  /* 0x0000001057467819 */ /* 0x000fe200000006ff */
[----:B------:R-:W-:Y:S01]  /*a390*/  FFMA R4, R71, R5, R4 ;  /* 0x0000000547047223 */ /* 0x000fe20000000004 */
[----:B------:R-:W-:Y:S01]  /*a3a0*/  F2FP.BF16.F32.PACK_AB R101, R7, R6 ;  /* 0x000000060765723e */ /* 0x000fe200000010ff */
[C---:B------:R-:W-:Y:S01]  /*a3b0*/  FFMA R0, R71.reuse, R8, R0 ;  /* 0x0000000847007223 */ /* 0x040fe20000000000 */
[----:B-1----:R-:W-:Y:S01]  /*a3c0*/  SHF.L.U32 R8, R80, 0x10, RZ ;  /* 0x0000001050087819 */ /* 0x002fe200000006ff */
[----:B------:R-:W-:Y:S01]  /*a3d0*/  FMUL R3, R68, R10 ;  /* 0x0000000a44037220 */ /* 0x000fe20000400000 */
[----:B------:R-:W-:Y:S01]  /*a3e0*/  LOP3.LUT R10, R80, 0xffff0000, RZ, 0xc0, !PT ;  /* 0xffff0000500a7812 */ /* 0x000fe200078ec0ff */
[----:B------:R-:W-:Y:S01]  /*a3f0*/  FMUL R5, R68, R11 ;  /* 0x0000000b44057220 */ /* 0x000fe20000400000 */
[----:B------:R-:W-:Y:S01]  /*a400*/  F2FP.BF16.F32.PACK_AB R102, R0, R4 ;  /* 0x000000040066723e */ /* 0x000fe200000010ff */
[C---:B------:R-:W-:Y:S01]  /*a410*/  FMUL R6, R68.reuse, R12 ;  /* 0x0000000c44067220 */ /* 0x040fe20000400000 */
[C---:B------:R-:W-:Y:S01]  /*a420*/  FMUL R7, R68.reuse, R13 ;  /* 0x0000000d44077220 */ /* 0x040fe20000400000 */
[----:B------:R-:W-:Y:S01]  /*a430*/  FFMA R3, R71, R70, R3 ;  /* 0x0000004647037223 */ /* 0x000fe20000000003 */
[----:B------:R-:W-:Y:S01]  /*a440*/  SHF.L.U32 R70, R81, 0x10, RZ ;  /* 0x0000001051467819 */ /* 0x000fe200000006ff */
[C---:B------:R-:W-:Y:S01]  /*a450*/  FFMA R5, R71.reuse, R72, R5 ;  /* 0x0000004847057223 */ /* 0x040fe20000000005 */
[C---:B------:R-:W-:Y:S01]  /*a460*/  FFMA R6, R71.reuse, R8, R6 ;  /* 0x0000000847067223 */ /* 0x040fe20000000006 */
[C---:B------:R-:W-:Y:S01]  /*a470*/  FMUL R0, R68.reuse, R14 ;  /* 0x0000000e44007220 */ /* 0x040fe20000400000 */
[----:B------:R-:W-:Y:S01]  /*a480*/  FFMA R7, R71, R10, R7 ;  /* 0x0000000a47077223 */ /* 0x000fe20000000007 */
[C---:B------:R-:W-:Y:S01]  /*a490*/  FMUL R14, R68.reuse, R24 ;  /* 0x00000018440e7220 */ /* 0x040fe20000400000 */
[----:B------:R-:W-:Y:S01]  /*a4a0*/  F2FP.BF16.F32.PACK_AB R103, R5, R3 ;  /* 0x000000030567723e */ /* 0x000fe200000010ff */
[C---:B------:R-:W-:Y:S01]  /*a4b0*/  FMUL R24, R68.reuse, R34 ;  /* 0x0000002244187220 */ /* 0x040fe20000400000 */
[C---:B------:R-:W-:Y:S01]  /*a4c0*/  FMUL R34, R68.reuse, R44 ;  /* 0x0000002c44227220 */ /* 0x040fe20000400000 */
[C---:B------:R-:W-:Y:S01]  /*a4d0*/  FMUL R44, R68.reuse, R54 ;  /* 0x00000036442c7220 */ /* 0x040fe20000400000 */
[C---:B------:R-:W-:Y:S01]  /*a4e0*/  FMUL R54, R68.reuse, R64 ;  /* 0x0000004044367220 */ /* 0x040fe20000400000 */
[----:B------:R-:W-:Y:S01]  /*a4f0*/  F2FP.BF16.F32.PACK_AB R64, R7, R6 ;  /* 0x000000060740723e */ /* 0x000fe200000010ff */
[----:B------:R-:W-:Y:S01]  /*a500*/  STS.128 [R164+UR46+0x8400], R100 ;  /* 0x00840064a4007988 */ /* 0x000fe20008000c2e */
[----:B------:R-:W-:Y:S01]  /*a510*/  LOP3.LUT R6, R81, 0xffff0000, RZ, 0xc0, !PT ;  /* 0xffff000051067812 */ /* 0x000fe200078ec0ff */
[----:B------:R-:W-:Y:S01]  /*a520*/  FMUL R3, R68, R15 ;  /* 0x0000000f44037220 */ /* 0x000fe20000400000 */
[----:B------:R-:W-:Y:S01]  /*a530*/  SHF.L.U32 R7, R82, 0x10, RZ ;  /* 0x0000001052077819 */ /* 0x000fe200000006ff */
[C---:B------:R-:W-:Y:S01]  /*a540*/  FMUL R8, R68.reuse, R18 ;  /* 0x0000001244087220 */ /* 0x040fe20000400000 */
[C---:B------:R-:W-:Y:S01]  /*a550*/  FFMA R0, R71.reuse, R70, R0 ;  /* 0x0000004647007223 */ /* 0x040fe20000000000 */
[C---:B------:R-:W-:Y:S01]  /*a560*/  FMUL R9, R68.reuse, R19 ;  /* 0x0000001344097220 */ /* 0x040fe20000400000 */
[----:B------:R-:W-:Y:S01]  /*a570*/  FMUL R18, R68, R28 ;  /* 0x0000001c44127220 */ /* 0x000fe20000400000 */
[----:B------:R-:W-:Y:S01]  /*a580*/  FFMA R3, R71, R6, R3 ;  /* 0x0000000647037223 */ /* 0x000fe20000000003 */
[----:B------:R-:W-:Y:S01]  /*a590*/  LOP3.LUT R6, R88, 0xffff0000, RZ, 0xc0, !PT ;  /* 0xffff000058067812 */ /* 0x000fe200078ec0ff */
[C---:B------:R-:W-:Y:S01]  /*a5a0*/  FMUL R10, R68.reuse, R20 ;  /* 0x00000014440a7220 */ /* 0x040fe20000400000 */
        /* <DEDUP_REMOVED lines=10> */
[----:B------:R-:W-:Y:S01]  /*a650*/  FMUL R48, R68, R58 ;  /* 0x0000003a44307220 */ /* 0x000fe20000400000 */
[----:B------:R-:W-:Y:S01]  /*a660*/  LOP3.LUT R58, R82, 0xffff0000, RZ, 0xc0, !PT ;  /* 0xffff0000523a7812 */ /* 0x000fe200078ec0ff */
[C---:B------:R-:W-:Y:S01]  /*a670*/  FMUL R4, R68.reuse, R16 ;  /* 0x0000001044047220 */ /* 0x040fe20000400000 */
[C---:B------:R-:W-:Y:S01]  /*a680*/  FMUL R40, R68.reuse, R50 ;  /* 0x0000003244287220 */ /* 0x040fe20000400000 */
[C---:B------:R-:W-:Y:S01]  /*a690*/  FMUL R45, R68.reuse, R55 ;  /* 0x00000037442d7220 */ /* 0x040fe20000400000 */
[C---:B------:R-:W-:Y:S01]  /*a6a0*/  FMUL R49, R68.reuse, R59 ;  /* 0x0000003b44317220 */ /* 0x040fe20000400000 */
[----:B------:R-:W-:Y:S01]  /*a6b0*/  SHF.L.U32 R59, R83, 0x10, RZ ;  /* 0x00000010533b7819 */ /* 0x000fe200000006ff */
[C---:B------:R-:W-:Y:S01]  /*a6c0*/  FMUL R55, R68.reuse, R65 ;  /* 0x0000004144377220 */ /* 0x040fe20000400000 */
[----:B------:R-:W-:Y:S01]  /*a6d0*/  F2FP.BF16.F32.PACK_AB R65, R3, R0 ;  /* 0x000000000341723e */ /* 0x000fe200000010ff */
[----:B------:R-:W-:Y:S01]  /*a6e0*/  FMUL R5, R68, R17 ;  /* 0x0000001144057220 */ /* 0x000fe20000400000 */
[----:B------:R-:W-:Y:S01]  /*a6f0*/  SHF.L.U32 R0, R88, 0x10, RZ ;  /* 0x0000001058007819 */ /* 0x000fe200000006ff */
[C---:B------:R-:W-:Y:S01]  /*a700*/  FMUL R50, R68.reuse, R60 ;  /* 0x0000003c44327220 */ /* 0x040fe20000400000 */
[----:B------:R-:W-:Y:S01]  /*a710*/  LOP3.LUT R60, R83, 0xffff0000, RZ, 0xc0, !PT ;  /* 0xffff0000533c7812 */ /* 0x000fe200078ec0ff */
[----:B------:R-:W-:Y:S01]  /*a720*/  FFMA R4, R71, R7, R4 ;  /* 0x0000000747047223 */ /* 0x000fe20000000004 */
[----:B------:R-:W-:Y:S01]  /*a730*/  SHF.L.U32 R3, R89, 0x10, RZ ;  /* 0x0000001059037819 */ /* 0x000fe200000006ff */
[C---:B------:R-:W-:Y:S01]  /*a740*/  FFMA R5, R71.reuse, R58, R5 ;  /* 0x0000003a47057223 */ /* 0x040fe20000000005 */
[C---:B------:R-:W-:Y:S01]  /*a750*/  FFMA R8, R71.reuse, R59, R8 ;  /* 0x0000003b47087223 */ /* 0x040fe20000000008 */
[C---:B------:R-:W-:Y:S01]  /*a760*/  FFMA R9, R71.reuse, R60, R9 ;  /* 0x0000003c47097223 */ /* 0x040fe20000000009 */
[----:B------:R-:W-:Y:S01]  /*a770*/  FFMA R10, R71, R0, R10 ;  /* 0x00000000470a7223 */ /* 0x000fe2000000000a */
[----:B------:R-:W-:Y:S01]  /*a780*/  LOP3.LUT R0, R89, 0xffff0000, RZ, 0xc0, !PT ;  /* 0xffff000059007812 */ /* 0x000fe200078ec0ff */
[C---:B------:R-:W-:Y:S01]  /*a790*/  FMUL R11, R68.reuse, R21 ;  /* 0x00000015440b7220 */ /* 0x040fe20000400000 */
[C---:B------:R-:W-:Y:S01]  /*a7a0*/  FMUL R12, R68.reuse, R22 ;  /* 0x00000016440c7220 */ /* 0x040fe20000400000 */
[C---:B------:R-:W-:Y:S01]  /*a7b0*/  FMUL R13, R68.reuse, R23 ;  /* 0x00000017440d7220 */ /* 0x040fe20000400000 */
[C---:B------:R-:W-:Y:S01]  /*a7c0*/  FMUL R16, R68.reuse, R26 ;  /* 0x0000001a44107220 */ /* 0x040fe20000400000 */
[C---:B------:R-:W-:Y:S01]  /*a7d0*/  FMUL R26, R68.reuse, R36 ;  /* 0x00000024441a7220 */ /* 0x040fe20000400000 */
[----:B------:R-:W-:Y:S01]  /*a7e0*/  FFMA R11, R71, R6, R11 ;  /* 0x00000006470b7223 */ /* 0x000fe2000000000b */
[----:B------:R-:W-:Y:S01]  /*a7f0*/  LOP3.LUT R6, R99, 0xffff0000, RZ, 0xc0, !PT ;  /* 0xffff000063067812 */ /* 0x000fe200078ec0ff */
[----:B------:R-:W-:Y:S01]  /*a800*/  FMUL R36, R68, R46 ;  /* 0x0000002e44247220 */ /* 0x000fe20000400000 */
[----:B------:R-:W-:Y:S01]  /*a810*/  FFMA R12, R71, R3, R12 ;  /* 0x00000003470c7223 */ /* 0x000fe2000000000c */
[----:B------:R-:W-:Y:S01]  /*a820*/  SHF.L.U32 R3, R90, 0x10, RZ ;  /* 0x000000105a037819 */ /* 0x000fe200000006ff */
[C---:B------:R-:W-:Y:S01]  /*a830*/  FMUL R46, R68.reuse, R56 ;  /* 0x00000038442e7220 */ /* 0x040fe20000400000 */
[----:B------:R-:W-:Y:S01]  /*a840*/  FMUL R56, R68, R66 ;  /* 0x0000004244387220 */ /* 0x000fe20000400000 */
[----:B------:R-:W-:Y:S01]  /*a850*/  F2FP.BF16.F32.PACK_AB R66, R5, R4 ;  /* 0x000000040542723e */ /* 0x000fe200000010ff */
[C---:B------:R-:W-:Y:S01]  /*a860*/  FFMA R13, R71.reuse, R0, R13 ;  /* 0x00000000470d7223 */ /* 0x040fe2000000000d */
[----:B------:R-:W-:Y:S01]  /*a870*/  LOP3.LUT R0, R90, 0xffff0000, RZ, 0xc0, !PT ;  /* 0xffff00005a007812 */ /* 0x000fe200078ec0ff */
[----:B------:R-:W-:Y:S01]  /*a880*/  FFMA R14, R71, R3, R14 ;  /* 0x00000003470e7223 */ /* 0x000fe2000000000e */
[C---:B------:R-:W-:Y:S01]  /*a890*/  SHF.L.U32 R5, R91.reuse, 0x10, RZ ;  /* 0x000000105b057819 */ /* 0x040fe200000006ff */
[----:B------:R-:W-:Y:S01]  /*a8a0*/  FMUL R17, R68, R27 ;  /* 0x0000001b44117220 */ /* 0x000fe20000400000 */
[----:B------:R-:W-:Y:S01]  /*a8b0*/  LOP3.LUT R4, R91, 0xffff0000, RZ, 0xc0, !PT ;  /* 0xffff00005b047812 */ /* 0x000fe200078ec0ff */
[C---:B------:R-:W-:Y:S01]  /*a8c0*/  FFMA R15, R71.reuse, R0, R15 ;  /* 0x00000000470f7223 */ /* 0x040fe2000000000f */
[C---:B------:R-:W-:Y:S01]  /*a8d0*/  SHF.L.U32 R0, R96.reuse, 0x10, RZ ;  /* 0x0000001060007819 */ /* 0x040fe200000006ff */
[----:B------:R-:W-:Y:S01]  /*a8e0*/  FFMA R16, R71, R5, R16 ;  /* 0x0000000547107223 */ /* 0x000fe20000000010 */
[----:B------:R-:W-:Y:S01]  /*a8f0*/  SHF.L.U32 R3, R97, 0x10, RZ ;  /* 0x0000001061037819 */ /* 0x000fe200000006ff */
[----:B------:R-:W-:Y:S01]  /*a900*/  FFMA R17, R71, R4, R17 ;  /* 0x0000000447117223 */ /* 0x000fe20000000011 */
[----:B------:R-:W-:Y:S01]  /*a910*/  LOP3.LUT R4, R96, 0xffff0000, RZ, 0xc0, !PT ;  /* 0xffff000060047812 */ /* 0x000fe200078ec0ff */
[C---:B------:R-:W-:Y:S01]  /*a920*/  FMUL R27, R68.reuse, R37 ;  /* 0x00000025441b7220 */ /* 0x040fe20000400000 */
[----:B------:R-:W-:Y:S01]  /*a930*/  SHF.L.U32 R5, R99, 0x10, RZ ;  /* 0x0000001063057819 */ /* 0x000fe200000006ff */
[C---:B------:R-:W-:Y:S01]  /*a940*/  FMUL R37, R68.reuse, R47 ;  /* 0x0000002f44257220 */ /* 0x040fe20000400000 */
[C---:B------:R-:W-:Y:S01]  /*a950*/  FMUL R47, R68.reuse, R57 ;  /* 0x00000039442f7220 */ /* 0x040fe20000400000 */
[----:B------:R-:W-:Y:S01]  /*a960*/  FMUL R57, R68, R67 ;  /* 0x0000004344397220 */ /* 0x000fe20000400000 */
[----:B------:R-:W-:Y:S01]  /*a970*/  F2FP.BF16.F32.PACK_AB R67, R9, R8 ;  /* 0x000000080943723e */ /* 0x000fe200000010ff */
[----:B------:R-:W-:Y:S01]  /*a980*/  FFMA R18, R71, R0, R18 ;  /* 0x0000000047127223 */ /* 0x000fe20000000012 */
[----:B------:R-:W-:Y:S01]  /*a990*/  LOP3.LUT R0, R97, 0xffff0000, RZ, 0xc0, !PT ;  /* 0xffff000061007812 */ /* 0x000fe200078ec0ff */
[C---:B------:R-:W-:Y:S01]  /*a9a0*/  FFMA R19, R71.reuse, R4, R19 ;  /* 0x0000000447137223 */ /* 0x040fe20000000013 */
[C---:B------:R-:W-:Y:S01]  /*a9b0*/  LOP3.LUT R4, R98.reuse, 0xffff0000, RZ, 0xc0, !PT ;  /* 0xffff000062047812 */ /* 0x040fe200078ec0ff */
[----:B------:R-:W-:Y:S01]  /*a9c0*/  FFMA R20, R71, R3, R20 ;  /* 0x0000000347147223 */ /* 0x000fe20000000014 */
[----:B------:R-:W-:Y:S01]  /*a9d0*/  SHF.L.U32 R3, R98, 0x10, RZ ;  /* 0x0000001062037819 */ /* 0x000fe200000006ff */
[C---:B------:R-:W-:Y:S01]  /*a9e0*/  FMUL R21, R68.reuse, R31 ;  /* 0x0000001f44157220 */ /* 0x040fe20000400000 */
[----:B------:R-:W-:Y:S01]  /*a9f0*/  F2FP.BF16.F32.PACK_AB R8, R11, R10 ;  /* 0x0000000a0b08723e */ /* 0x000fe200000010ff */
[C---:B------:R-:W-:Y:S01]  /*aa00*/  FMUL R22, R68.reuse, R32 ;  /* 0x0000002044167220 */ /* 0x040fe20000400000 */
[----:B------:R-:W-:Y:S01]  /*aa10*/  F2FP.BF16.F32.PACK_AB R9, R13, R12 ;  /* 0x0000000c0d09723e */ /* 0x000fe200000010ff */
[----:B------:R-:W-:Y:S01]  /*aa20*/  STS.128 [R163+0x8400], R64 ;  /* 0x00840040a3007388 */ /* 0x000fe20000000c00 */
[----:B------:R-:W-:Y:S01]  /*aa30*/  F2FP.BF16.F32.PACK_AB R10, R15, R14 ;  /* 0x0000000e0f0a723e */ /* 0x000fe200000010ff */
[----:B------:R-:W-:Y:S01]  /*aa40*/  FMUL R23, R68, R33 ;  /* 0x0000002144177220 */ /* 0x000fe20000400000 */
[----:B------:R-:W-:Y:S01]  /*aa50*/  F2FP.BF16.F32.PACK_AB R11, R17, R16 ;  /* 0x00000010110b723e */ /* 0x000fe200000010ff */
[----:B------:R-:W-:Y:S01]  /*aa60*/  FFMA R21, R71, R0, R21 ;  /* 0x0000000047157223 */ /* 0x000fe20000000015 */
[----:B------:R-:W-:Y:S01]  /*aa70*/  F2FP.BF16.F32.PACK_AB R12, R19, R18 ;  /* 0x00000012130c723e */ /* 0x000fe200000010ff */
[C---:B------:R-:W-:Y:S01]  /*aa80*/  FFMA R22, R71.reuse, R3, R22 ;  /* 0x0000000347167223 */ /* 0x040fe20000000016 */
[C---:B------:R-:W-:Y:S01]  /*aa90*/  SHF.L.U32 R0, R104.reuse, 0x10, RZ ;  /* 0x0000001068007819 */ /* 0x040fe200000006ff */
[----:B------:R-:W-:Y:S01]  /*aaa0*/  FFMA R23, R71, R4, R23 ;  /* 0x0000000447177223 */ /* 0x000fe20000000017 */
[----:B------:R-:W-:Y:S01]  /*aab0*/  F2FP.BF16.F32.PACK_AB R13, R21, R20 ;  /* 0x00000014150d723e */ /* 0x000fe200000010ff */
[C---:B------:R-:W-:Y:S01]  /*aac0*/  FFMA R24, R71.reuse, R5, R24 ;  /* 0x0000000547187223 */ /* 0x040fe20000000018 */
[----:B------:R-:W-:Y:S01]  /*aad0*/  LOP3.LUT R4, R104, 0xffff0000, RZ, 0xc0, !PT ;  /* 0xffff000068047812 */ /* 0x000fe200078ec0ff */
[----:B------:R-:W-:Y:S01]  /*aae0*/  FFMA R25, R71, R6, R25 ;  /* 0x0000000647197223 */ /* 0x000fe20000000019 */
[----:B------:R-:W-:Y:S01]  /*aaf0*/  F2FP.BF16.F32.PACK_AB R14, R23, R22 ;  /* 0x00000016170e723e */ /* 0x000fe200000010ff */
[----:B------:R1:W-:Y:S01]  /*ab00*/  STS.128 [R162+0x8400], R8 ;  /* 0x00840008a2007388 */ /* 0x0003e20000000c00 */
[----:B------:R-:W-:Y:S01]  /*ab10*/  SHF.L.U32 R3, R105, 0x10, RZ ;  /* 0x0000001069037819 */ /* 0x000fe200000006ff */
[----:B------:R-:W-:Y:S01]  /*ab20*/  FFMA R26, R71, R0, R26 ;  /* 0x00000000471a7223 */ /* 0x000fe2000000001a */
[----:B------:R-:W-:Y:S01]  /*ab30*/  F2FP.BF16.F32.PACK_AB R15, R25, R24 ;  /* 0x00000018190f723e */ /* 0x000fe200000010ff */
[----:B------:R-:W-:Y:S01]  /*ab40*/  FFMA R27, R71, R4, R27 ;  /* 0x00000004471b7223 */ /* 0x000fe2000000001b */
[----:B------:R-:W-:Y:S01]  /*ab50*/  LOP3.LUT R0, R105, 0xffff0000, RZ, 0xc0, !PT ;  /* 0xffff000069007812 */ /* 0x000fe200078ec0ff */
[C---:B------:R-:W-:Y:S01]  /*ab60*/  FFMA R28, R71.reuse, R3, R28 ;  /* 0x00000003471c7223 */ /* 0x040fe2000000001c */
[C---:B------:R-:W-:Y:S01]  /*ab70*/  SHF.L.U32 R3, R106.reuse, 0x10, RZ ;  /* 0x000000106a037819 */ /* 0x040fe200000006ff */
[----:B------:R2:W-:Y:S01]  /*ab80*/  STS.128 [R161+0x8400], R12 ;  /* 0x0084000ca1007388 */ /* 0x0005e20000000c00 */
[----:B------:R-:W-:Y:S01]  /*ab90*/  LOP3.LUT R4, R106, 0xffff0000, RZ, 0xc0, !PT ;  /* 0xffff00006a047812 */ /* 0x000fe200078ec0ff */
[----:B------:R-:W-:Y:S01]  /*aba0*/  FFMA R29, R71, R0, R29 ;  /* 0x00000000471d7223 */ /* 0x000fe2000000001d */
[C---:B------:R-:W-:Y:S01]  /*abb0*/  SHF.L.U32 R5, R107.reuse, 0x10, RZ ;  /* 0x000000106b057819 */ /* 0x040fe200000006ff */
[C---:B------:R-:W-:Y:S01]  /*abc0*/  FMUL R31, R68.reuse, R41 ;  /* 0x00000029441f7220 */ /* 0x040fe20000400000 */
[----:B------:R-:W-:Y:S01]  /*abd0*/  LOP3.LUT R6, R107, 0xffff0000, RZ, 0xc0, !PT ;  /* 0xffff00006b067812 */ /* 0x000fe200078ec0ff */
[----:B------:R-:W-:Y:S01]  /*abe0*/  FMUL R32, R68, R42 ;  /* 0x0000002a44207220 */ /* 0x000fe20000400000 */
[----:B------:R-:W-:Y:S01]  /*abf0*/  SHF.L.U32 R0, R112, 0x10, RZ ;  /* 0x0000001070007819 */ /* 0x000fe200000006ff */
[----:B------:R-:W-:Y:S01]  /*ac00*/  FMUL R33, R68, R43 ;  /* 0x0000002b44217220 */ /* 0x000fe20000400000 */
[----:B------:R-:W-:Y:S01]  /*ac10*/  LEA R16, R77, UR46, 0x3 ;  /* 0x0000002e4d107c11 */ /* 0x000fe2000f8e18ff */
[----:B------:R-:W-:Y:S01]  /*ac20*/  FFMA R30, R71, R3, R30 ;  /* 0x00000003471e7223 */ /* 0x000fe2000000001e */
[----:B------:R-:W-:Y:S01]  /*ac30*/  SHF.L.U32 R3, R113, 0x10, RZ ;  /* 0x0000001071037819 */ /* 0x000fe200000006ff */
[C---:B------:R-:W-:Y:S01]  /*ac40*/  FFMA R31, R71.reuse, R4, R31 ;  /* 0x00000004471f7223 */ /* 0x040fe2000000001f */
[----:B------:R-:W-:Y:S01]  /*ac50*/  LOP3.LUT R4, R112, 0xffff0000, RZ, 0xc0, !PT ;  /* 0xffff000070047812 */ /* 0x000fe200078ec0ff */
[----:B------:R-:W-:Y:S01]  /*ac60*/  FFMA R32, R71, R5, R32 ;  /* 0x0000000547207223 */ /* 0x000fe20000000020 */
[----:B------:R-:W-:Y:S01]  /*ac70*/  SHF.L.U32 R5, R115, 0x10, RZ ;  /* 0x0000001073057819 */ /* 0x000fe200000006ff */
[----:B------:R-:W-:Y:S01]  /*ac80*/  FFMA R33, R71, R6, R33 ;  /* 0x0000000647217223 */ /* 0x000fe20000000021 */
[----:B------:R-:W-:Y:S01]  /*ac90*/  LOP3.LUT R6, R131, 0xffff0000, RZ, 0xc0, !PT ;  /* 0xffff000083067812 */ /* 0x000fe200078ec0ff */
[----:B------:R-:W-:Y:S01]  /*aca0*/  FFMA R34, R71, R0, R34 ;  /* 0x0000000047227223 */ /* 0x000fe20000000022 */
[----:B------:R-:W-:Y:S01]  /*acb0*/  LOP3.LUT R0, R113, 0xffff0000, RZ, 0xc0, !PT ;  /* 0xffff000071007812 */ /* 0x000fe200078ec0ff */
[C---:B------:R-:W-:Y:S01]  /*acc0*/  FFMA R35, R71.reuse, R4, R35 ;  /* 0x0000000447237223 */ /* 0x040fe20000000023 */
[----:B------:R-:W-:Y:S01]  /*acd0*/  LOP3.LUT R4, R120, 0xffff0000, RZ, 0xc0, !PT ;  /* 0xffff000078047812 */ /* 0x000fe200078ec0ff */
[C---:B------:R-:W-:Y:S01]  /*ace0*/  FFMA R36, R71.reuse, R3, R36 ;  /* 0x0000000347247223 */ /* 0x040fe20000000024 */
[C---:B------:R-:W-:Y:S01]  /*acf0*/  SHF.L.U32 R3, R114.reuse, 0x10, RZ ;  /* 0x0000001072037819 */ /* 0x040fe200000006ff */
[----:B------:R-:W-:Y:S01]  /*ad00*/  FFMA R37, R71, R0, R37 ;  /* 0x0000000047257223 */ /* 0x000fe20000000025 */
[----:B------:R-:W-:Y:S01]  /*ad10*/  LOP3.LUT R0, R114, 0xffff0000, RZ, 0xc0, !PT ;  /* 0xffff000072007812 */ /* 0x000fe200078ec0ff */
[----:B------:R-:W-:Y:S01]  /*ad20*/  FMUL R41, R68, R51 ;  /* 0x0000003344297220 */ /* 0x000fe20000400000 */
[----:B-1----:R-:W-:Y:S01]  /*ad30*/  F2FP.BF16.F32.PACK_AB R8, R35, R34 ;  /* 0x000000222308723e */ /* 0x002fe200000010ff */
[C---:B------:R-:W-:Y:S01]  /*ad40*/  FFMA R38, R71.reuse, R3, R38 ;  /* 0x0000000347267223 */ /* 0x040fe20000000026 */
[----:B------:R-:W-:Y:S01]  /*ad50*/  SHF.L.U32 R3, R120, 0x10, RZ ;  /* 0x0000001078037819 */ /* 0x000fe200000006ff */
[----:B------:R-:W-:Y:S01]  /*ad60*/  FFMA R39, R71, R0, R39 ;  /* 0x0000000047277223 */ /* 0x000fe20000000027 */
[----:B--2---:R-:W-:Y:S01]  /*ad70*/  F2FP.BF16.F32.PACK_AB R12, R27, R26 ;  /* 0x0000001a1b0c723e */ /* 0x004fe200000010ff */
[----:B------:R-:W-:Y:S01]  /*ad80*/  FFMA R40, R71, R5, R40 ;  /* 0x0000000547287223 */ /* 0x000fe20000000028 */
[----:B------:R-:W-:Y:S01]  /*ad90*/  F2FP.BF16.F32.PACK_AB R13, R29, R28 ;  /* 0x0000001c1d0d723e */ /* 0x000fe200000010ff */
[C---:B------:R-:W-:Y:S01]  /*ada0*/  FMUL R42, R68.reuse, R52 ;  /* 0x00000034442a7220 */ /* 0x040fe20000400000 */
[----:B------:R-:W-:Y:S01]  /*adb0*/  F2FP.BF16.F32.PACK_AB R14, R31, R30 ;  /* 0x0000001e1f0e723e */ /* 0x000fe200000010ff */
[C---:B------:R-:W-:Y:S01]  /*adc0*/  FMUL R43, R68.reuse, R53 ;  /* 0x00000035442b7220 */ /* 0x040fe20000400000 */
[----:B------:R-:W-:Y:S01]  /*add0*/  F2FP.BF16.F32.PACK_AB R15, R33, R32 ;  /* 0x00000020210f723e */ /* 0x000fe200000010ff */
[C---:B------:R-:W-:Y:S01]  /*ade0*/  FMUL R51, R68.reuse, R61 ;  /* 0x0000003d44337220 */ /* 0x040fe20000400000 */
[----:B------:R-:W-:Y:S01]  /*adf0*/  LOP3.LUT R0, R115, 0xffff0000, RZ, 0xc0, !PT ;  /* 0xffff000073007812 */ /* 0x000fe200078ec0ff */
[----:B------:R-:W-:Y:S01]  /*ae00*/  FMUL R52, R68, R62 ;  /* 0x0000003e44347220 */ /* 0x000fe20000400000 */
[----:B------:R-:W-:Y:S01]  /*ae10*/  SHF.L.U32 R5, R121, 0x10, RZ ;  /* 0x0000001079057819 */ /* 0x000fe200000006ff */
[----:B------:R1:W-:Y:S01]  /*ae20*/  STS.128 [R147+0x8400], R12 ;  /* 0x0084000c93007388 */ /* 0x0003e20000000c00 */
[----:B------:R-:W-:Y:S01]  /*ae30*/  F2FP.BF16.F32.PACK_AB R9, R37, R36 ;  /* 0x000000242509723e */ /* 0x000fe200000010ff */
[----:B------:R-:W-:Y:S01]  /*ae40*/  FFMA R41, R71, R0, R41 ;  /* 0x0000000047297223 */ /* 0x000fe20000000029 */
[----:B------:R-:W-:Y:S01]  /*ae50*/  LOP3.LUT R0, R121, 0xffff0000, RZ, 0xc0, !PT ;  /* 0xffff000079007812 */ /* 0x000fe200078ec0ff */
[C---:B------:R-:W-:Y:S01]  /*ae60*/  FFMA R42, R71.reuse, R3, R42 ;  /* 0x00000003472a7223 */ /* 0x040fe2000000002a */
[C---:B------:R-:W-:Y:S01]  /*ae70*/  SHF.L.U32 R3, R122.reuse, 0x10, RZ ;  /* 0x000000107a037819 */ /* 0x040fe200000006ff */
[----:B------:R-:W-:Y:S01]  /*ae80*/  FFMA R43, R71, R4, R43 ;  /* 0x00000004472b7223 */ /* 0x000fe2000000002b */
[----:B------:R-:W-:Y:S01]  /*ae90*/  LOP3.LUT R4, R123, 0xffff0000, RZ, 0xc0, !PT ;  /* 0xffff00007b047812 */ /* 0x000fe200078ec0ff */
[----:B------:R-:W-:Y:S01]  /*aea0*/  FFMA R44, R71, R5, R44 ;  /* 0x00000005472c7223 */ /* 0x000fe2000000002c */
[----:B------:R-:W-:Y:S01]  /*aeb0*/  SHF.L.U32 R5, R123, 0x10, RZ ;  /* 0x000000107b057819 */ /* 0x000fe200000006ff */
[C---:B------:R-:W-:Y:S01]  /*aec0*/  FFMA R45, R71.reuse, R0, R45 ;  /* 0x00000000472d7223 */ /* 0x040fe2000000002d */
[----:B------:R-:W-:Y:S01]  /*aed0*/  LOP3.LUT R0, R122, 0xffff0000, RZ, 0xc0, !PT ;  /* 0xffff00007a007812 */ /* 0x000fe200078ec0ff */
[----:B------:R-:W-:Y:S01]  /*aee0*/  FFMA R46, R71, R3, R46 ;  /* 0x00000003472e7223 */ /* 0x000fe2000000002e */
[----:B------:R-:W-:Y:S01]  /*aef0*/  SHF.L.U32 R3, R129, 0x10, RZ ;  /* 0x0000001081037819 */ /* 0x000fe200000006ff */
[----:B------:R-:W-:Y:S01]  /*af00*/  FMUL R53, R68, R63 ;  /* 0x0000003f44357220 */ /* 0x000fe20000400000 */
        /* <DEDUP_REMOVED lines=8> */
[----:B------:R-:W-:Y:S01]  /*af90*/  LOP3.LUT R0, R129, 0xffff0000, RZ, 0xc0, !PT ;  /* 0xffff000081007812 */ /* 0x000fe200078ec0ff */
[----:B------:R2:W-:Y:S01]  /*afa0*/  STS.128 [R160+0x8400], R8 ;  /* 0x00840008a0007388 */ /* 0x0005e20000000c00 */
[----:B------:R-:W-:Y:S01]  /*afb0*/  SHF.L.U32 R5, R131, 0x10, RZ ;  /* 0x0000001083057819 */ /* 0x000fe200000006ff */
[C---:B------:R-:W-:Y:S01]  /*afc0*/  FFMA R51, R71.reuse, R4, R51 ;  /* 0x0000000447337223 */ /* 0x040fe20000000033 */
[C---:B------:R-:W-:Y:S01]  /*afd0*/  LOP3.LUT R4, R130.reuse, 0xffff0000, RZ, 0xc0, !PT ;  /* 0xffff000082047812 */ /* 0x040fe200078ec0ff */
[C---:B------:R-:W-:Y:S01]  /*afe0*/  FFMA R52, R71.reuse, R3, R52 ;  /* 0x0000000347347223 */ /* 0x040fe20000000034 */
[----:B------:R-:W-:Y:S01]  /*aff0*/  SHF.L.U32 R3, R130, 0x10, RZ ;  /* 0x0000001082037819 */ /* 0x000fe200000006ff */
[----:B------:R-:W-:Y:S01]  /*b000*/  FFMA R53, R71, R0, R53 ;  /* 0x0000000047357223 */ /* 0x000fe20000000035 */
[----:B-1----:R-:W-:Y:S02]  /*b010*/  F2FP.BF16.F32.PACK_AB R12, R43, R42 ;  /* 0x0000002a2b0c723e */ /* 0x002fe400000010ff */
[----:B------:R-:W-:Y:S01]  /*b020*/  F2FP.BF16.F32.PACK_AB R13, R45, R44 ;  /* 0x0000002c2d0d723e */ /* 0x000fe200000010ff */
[----:B------:R-:W-:Y:S01]  /*b030*/  FFMA R54, R71, R3, R54 ;  /* 0x0000000347367223 */ /* 0x000fe20000000036 */
[----:B------:R-:W-:Y:S01]  /*b040*/  F2FP.BF16.F32.PACK_AB R14, R47, R46 ;  /* 0x0000002e2f0e723e */ /* 0x000fe200000010ff */
[----:B------:R-:W-:Y:S01]  /*b050*/  FFMA R55, R71, R4, R55 ;  /* 0x0000000447377223 */ /* 0x000fe20000000037 */
[----:B------:R-:W-:Y:S01]  /*b060*/  F2FP.BF16.F32.PACK_AB R15, R49, R48 ;  /* 0x00000030310f723e */ /* 0x000fe200000010ff */
[C---:B------:R-:W-:Y:S01]  /*b070*/  FFMA R56, R71.reuse, R5, R56 ;  /* 0x0000000547387223 */ /* 0x040fe20000000038 */
[----:B------:R-:W-:Y:S01]  /*b080*/  FFMA R57, R71, R6, R57 ;  /* 0x0000000647397223 */ /* 0x000fe20000000039 */
[----:B------:R-:W-:Y:S02]  /*b090*/  F2FP.BF16.F32.PACK_AB R4, R51, R50 ;  /* 0x000000323304723e */ /* 0x000fe400000010ff */
        /* <DEDUP_REMOVED lines=14> */
[----:B-1----:R-:W1:Y:S01]  /*b180*/  FENCE.VIEW.ASYNC.S ;  /* 0x00000000000073c6 */ /* 0x002e620000000000 */
[----:B------:R-:W-:Y:S01]  /*b190*/  @P6 PRMT R0, R165, 0x654, R0 ;  /* 0x00000654a5006816 */ /* 0x000fe20000000000 */
[----:B-1----:R-:W-:Y:S06]  /*b1a0*/  BAR.SYNC.DEFER_BLOCKING 0x1, 0x80 ;  /* 0x0042000000007b1d */ /* 0x002fec0000010000 */
        /* <DEDUP_REMOVED lines=11> */
.L_x_137:
[----:B------:R-:W-:Y:S05]  /*b260*/  BSYNC.RECONVERGENT B0 ;  /* 0x0000000000007941 */ /* 0x000fea0003800200 */
.L_x_136:
[----:B------:R-:W-:Y:S01]  /*b270*/  BAR.SYNC.DEFER_BLOCKING 0x1, 0x80 ;  /* 0x0042000000007b1d */ /* 0x000fe20000010000 */
[----:B------:R-:W-:Y:S02]  /*b280*/  UIADD3 UR4, UPT, UPT, UR47, 0x1, URZ ;  /* 0x000000012f047890 */ /* 0x000fe4000fffe0ff */
[----:B------:R-:W-:Y:S02]  /*b290*/  UISETP.NE.AND UP0, UPT, UR39, URZ, UPT ;  /* 0x000000ff2700728c */ /* 0x000fe4000bf05270 */
[----:B------:R-:W-:Y:S02]  /*b2a0*/  UISETP.NE.AND UP1, UPT, UR4, 0x4, UPT ;  /* 0x000000040400788c */ /* 0x000fe4000bf25270 */
[----:B------:R-:W-:Y:S02]  /*b2b0*/  USEL UR40, URZ, 0xc0, !UP0 ;  /* 0x000000c0ff287887 */ /* 0x000fe4000c000000 */
[----:B------:R-:W-:Y:S01]  /*b2c0*/  USEL UR52, UR4, URZ, UP1 ;  /* 0x000000ff04347287 */ /* 0x000fe20008800000 */
[----:B------:R1:W-:Y:S01]  /*b2d0*/  @P6 SYNCS.ARRIVE.TRANS64.RED.A1T0 RZ, [R0+URZ], RZ ;  /* 0x000000ff00ff69a7 */ /* 0x0003e200081004ff */
[----:B------:R-:W-:Y:S01]  /*b2e0*/  BSSY B1, `(.L_x_138) ;  /* 0x000001f000017945 */ /* 0x000fe20003800000 */
[----:B------:R-:W3:Y:S02]  /*b2f0*/  @P6 SYNCS.PHASECHK.TRANS64.TRYWAIT P0, [R16+URZ+0x40], R3 ;  /* 0x00004003100065a7 */ /* 0x000ee400080011ff */
[----:B---3--:R-:W-:Y:S01]  /*b300*/  @P6 SEL R79, RZ, 0x1, !P0 ;  /* 0x00000001ff4f6807 */ /* 0x008fe20004000000 */
[----:B-1----:R-:W-:Y:S06]  /*b310*/  @!P6 BRA `(.L_x_139) ;  /* 0x00000000006ce947 */ /* 0x002fec0003800000 */
[----:B------:R-:W-:Y:S01]  /*b320*/  ISETP.NE.AND P1, PT, R93, RZ, PT ;  /* 0x000000ff5d00720c */ /* 0x000fe20003f25270 */
[----:B------:R-:W-:Y:S01]  /*b330*/  BSSY B0, `(.L_x_140) ;  /* 0x000000b000007945 */ /* 0x000fe20003800000 */
[----:B------:R-:W-:Y:S11]  /*b340*/  ISETP.NE.AND P0, PT, R79, RZ, PT ;  /* 0x000000ff4f00720c */ /* 0x000ff60003f05270 */
[----:B------:R-:W-:Y:S05]  /*b350*/  @P1 IMAD R77, R77, 0x4000, R164 ;  /* 0x000040004d4d1824 */ /* 0x000fea00078e02a4 */
[----:B------:R-:W-:Y:S04]  /*b360*/  @P1 IADD3 R3, PT, PT, R77, UR46, RZ ;  /* 0x0000002e4d031c10 */ /* 0x000fe8000fffe0ff */
[----:B--2---:R-:W-:Y:S01]  /*b370*/  @P1 IADD3 R7, PT, PT, R92, R3, RZ ;  /* 0x000000035c071210 */ /* 0x004fe20007ffe0ff */
[--C-:B------:R-:W-:Y:S02]  /*b380*/  @P1 IMAD.IADD R5, R78, 0x1, R3.reuse ;  /* 0x000000014e051824 */ /* 0x100fe400078e0203 */
[----:B------:R-:W-:Y:S01]  /*b390*/  @P1 IMAD.IADD R0, R94, 0x1, R3 ;  /* 0x000000015e001824 */ /* 0x000fe200078e0203 */
[----:B------:R-:W-:Y:S06]  /*b3a0*/  @P0 BRA `(.L_x_141) ;  /* 0x00000000000c0947 */ /* 0x000fec0003800000 */
[----:B------:R-:W-:Y:S04]  /*b3b0*/  SHF.L.U32 R3, R149, 0x1f, RZ ;  /* 0x0000001f95037819 */ /* 0x000fe800000006ff */
[----:B------:R-:W1:Y:S02]  /*b3c0*/  SYNCS.PHASECHK.TRANS64.TRYWAIT P0, [R16+URZ+0x40], R3 ;  /* 0x00004003100075a7 */ /* 0x000e6400080011ff */
[----:B-1----:R-:W-:Y:S05]  /*b3d0*/  @!P0 BRA `(.L_x_142) ;  /* 0x0000002000888947 */ /* 0x002fea0003800000 */
.L_x_141:
[----:B------:R-:W-:Y:S05]  /*b3e0*/  BSYNC B0 ;  /* 0x0000000000007941 */ /* 0x000fea0003800000 */
.L_x_140:
[----:B------:R-:W-:Y:S11]  /*b3f0*/  ISETP.NE.AND P0, PT, R93, RZ, PT ;  /* 0x000000ff5d00720c */ /* 0x000ff60003f05270 */
[----:B------:R-:W-:Y:S02]  /*b400*/  @!UPT UIADD3 URZ, UPT, UPT, URZ, URZ, URZ ;  /* 0x000000fffffff290 */ /* 0x000fe4000fffe0ff */
[----:B------:R3:W4:Y:S01]  /*b410*/  @P0 LDS.128 R84, [R77+UR46+0x400] ;  /* 0x0004002e4d540984 */ /* 0x0007220008000c00 */
[----:B-1----:R-:W-:Y:S01]  /*b420*/  @P0 IMAD.IADD R3, R92, 0x1, R5 ;  /* 0x000000015c030824 */ /* 0x002fe200078e0205 */
[C---:B------:R-:W-:Y:S01]  /*b430*/  @P0 IADD3 R6, PT, PT, R94.reuse, R5, RZ ;  /* 0x000000055e060210 */ /* 0x040fe20007ffe0ff */
[C---:B------:R-:W-:Y:S01]  /*b440*/  @P0 IMAD.IADD R4, R94.reuse, 0x1, R7 ;  /* 0x000000015e040824 */ /* 0x040fe200078e0207 */
[----:B------:R3:W1:Y:S02]  /*b450*/  @P0 LDS.128 R80, [R0+0x400] ;  /* 0x0004000000500984 */ /* 0x0006640000000c00 */
[----:B------:R-:W-:Y:S02]  /*b460*/  @P0 IADD3 R94, PT, PT, R94, R3, RZ ;  /* 0x000000035e5e0210 */ /* 0x000fe40007ffe0ff */
[----:B------:R3:W2:Y:S04]  /*b470*/  @P0 LDS.128 R88, [R7+0x400] ;  /* 0x0004000007580984 */ /* 0x0006a80000000c00 */
[----:B------:R3:W1:Y:S04]  /*b480*/  @P0 LDS.128 R96, [R4+0x400] ;  /* 0x0004000004600984 */ /* 0x0006680000000c00 */
[----:B------:R3:W1:Y:S04]  /*b490*/  @P0 LDS.128 R104, [R5+0x400] ;  /* 0x0004000005680984 */ /* 0x0006680000000c00 */
[----:B------:R3:W1:Y:S04]  /*b4a0*/  @P0 LDS.128 R112, [R6+0x400] ;  /* 0x0004000006700984 */ /* 0x0006680000000c00 */
[----:B------:R3:W1:Y:S04]  /*b4b0*/  @P0 LDS.128 R120, [R3+0x400] ;  /* 0x0004000003780984 */ /* 0x0006680000000c00 */
[----:B------:R3:W1:Y:S02]  /*b4c0*/  @P0 LDS.128 R128, [R94+0x400] ;  /* 0x000400005e800984 */ /* 0x0006640000000c00 */
.L_x_139:
[----:B------:R-:W-:Y:S05]  /*b4d0*/  BSYNC B1 ;  /* 0x0000000000017941 */ /* 0x000fea0003800000 */
.L_x_138:
[----:B------:R-:W-:Y:S01]  /*b4e0*/  VIADD R16, R69, UR40 ;  /* 0x0000002845107c36 */ /* 0x000fe20008000000 */
[----:B------:R-:W-:Y:S04]  /*b4f0*/  BSSY.RECONVERGENT B6, `(.L_x_143) ;  /* 0x0000015000067945 */ /* 0x000fe80003800200 */
[----:B---3--:R-:W-:Y:S04]  /*b500*/  SHF.R.U32.HI R3, RZ, 0x15, R16 ;  /* 0x00000015ff037819 */ /* 0x008fe80000011610 */
[----:B------:R-:W-:Y:S11]  /*b510*/  LOP3.LUT P0, RZ, R3, 0x3, R140, 0x48, !PT ;  /* 0x0000000303ff7812 */ /* 0x000ff6000780488c */
[----:B------:R-:W-:Y:S02]  /*b520*/  @!UPT UIADD3 URZ, UPT, UPT, URZ, URZ, URZ ;  /* 0x000000fffffff290 */ /* 0x000fe4000fffe0ff */
[----:B------:R-:W-:Y:S05]  /*b530*/  @!P0 BRA `(.L_x_144) ;  /* 0x0000000000408947 */ /* 0x000fea0003800000 */
[----:B------:R-:W3:Y:S01]  /*b540*/  LDCU.64 UR8, c[0x4][0x70] ;  /* 0x01000e00ff0877ac */ /* 0x000ee20008000a00 */
[----:B--2---:R-:W-:Y:S01]  /*b550*/  MOV R15, 0x0 ;  /* 0x00000000000f7802 */ /* 0x004fe20000000f00 */
[----:B------:R-:W-:Y:S02]  /*b560*/  HFMA2 R12, -RZ, RZ, 0, 5.9604644775390625e-08 ;  /* 0x00000001ff0c7431 */ /* 0x000fe400000001ff */
[----:B------:R-:W-:Y:S02]  /*b570*/  IMAD.MOV.U32 R8, RZ, RZ, 0x192 ;  /* 0x00000192ff087424 */ /* 0x000fe400078e00ff */
[----:B------:R-:W-:Y:S01]  /*b580*/  IMAD.MOV.U32 R13, RZ, RZ, RZ ;  /* 0x000000ffff0d7224 */ /* 0x000fe200078e00ff */
[----:B------:R-:W2:Y:S01]  /*b590*/  LDCU.64 UR6, c[0x4][0x78] ;  /* 0x01000f00ff0677ac */ /* 0x000ea20008000a00 */
[----:B------:R-:W1:Y:S01]  /*b5a0*/  LDC.64 R14, c[0x4][R15] ;  /* 0x010000000f0e7b82 */ /* 0x000e620000000a00 */
[----:B------:R-:W5:Y:S01]  /*b5b0*/  LDCU.64 UR4, c[0x4][0x10] ;  /* 0x01000200ff0477ac */ /* 0x000f620008000a00 */
[----:B---3--:R-:W-:Y:S01]  /*b5c0*/  MOV R5, UR9 ;  /* 0x0000000900057c02 */ /* 0x008fe20008000f00 */
[----:B------:R-:W-:Y:S01]  /*b5d0*/  IMAD.U32 R4, RZ, RZ, UR8 ;  /* 0x00000008ff047e24 */ /* 0x000fe2000f8e00ff */
[----:B--2---:R-:W-:Y:S01]  /*b5e0*/  MOV R7, UR7 ;  /* 0x0000000700077c02 */ /* 0x004fe20008000f00 */
[----:B------:R-:W-:Y:S01]  /*b5f0*/  IMAD.U32 R6, RZ, RZ, UR6 ;  /* 0x00000006ff067e24 */ /* 0x000fe2000f8e00ff */
[----:B-----5:R-:W-:Y:S01]  /*b600*/  MOV R11, UR5 ;  /* 0x00000005000b7c02 */ /* 0x020fe20008000f00 */
[----:B------:R-:W-:Y:S02]  /*b610*/  IMAD.U32 R10, RZ, RZ, UR4 ;  /* 0x00000004ff0a7e24 */ /* 0x000fe4000f8e00ff */
[----:B------:R-:W-:Y:S07]  /*b620*/  LEPC R20, `(.L_x_144) ;  /* 0x000000001014794e */ /* 0x000fee0000000000 */
[----:B-1--4-:R-:W-:Y:S05]  /*b630*/  CALL.ABS.NOINC R14 ;  /* 0x000000000e007343 */ /* 0x012fea0003c00000 */
.L_x_144:
[----:B------:R-:W-:Y:S05]  /*b640*/  BSYNC.RECONVERGENT B6 ;  /* 0x0000000000067941 */ /* 0x000fea0003800200 */
.L_x_143:
[----:B----4-:R-:W-:Y:S01]  /*b650*/  SHF.L.U32 R69, R84, 0x10, RZ ;  /* 0x0000001054457819 */ /* 0x010fe200000006ff */
[----:B------:R-:W-:Y:S05]  /*b660*/  WARPSYNC.ALL ;  /* 0x0000000000007948 */ /* 0x000fea0003800000 */
[----:B------:R-:W-:Y:S01]  /*b670*/  R2UR UR4, R16 ;  /* 0x00000000100472ca */ /* 0x000fe200000e0000 */
[----:B------:R-:W-:Y:S01]  /*b680*/  BSSY.RECONVERGENT B0, `(.L_x_145) ;  /* 0x00000fc000007945 */ /* 0x000fe20003800200 */
[----:B------:R-:W-:Y:S02]  /*b690*/  LOP3.LUT R0, R84, 0xffff0000, RZ, 0xc0, !PT ;  /* 0xffff000054007812 */ /* 0x000fe400078ec0ff */
[C---:B------:R-:W-:Y:S02]  /*b6a0*/  SHF.L.U32 R3, R85.reuse, 0x10, RZ ;  /* 0x0000001055037819 */ /* 0x040fe400000006ff */
[----:B------:R-:W-:Y:S02]  /*b6b0*/  LOP3.LUT R70, R85, 0xffff0000, RZ, 0xc0, !PT ;  /* 0xffff000055467812 */ /* 0x000fe400078ec0ff */
[C---:B------:R-:W-:Y:S02]  /*b6c0*/  SHF.L.U32 R72, R86.reuse, 0x10, RZ ;  /* 0x0000001056487819 */ /* 0x040fe400000006ff */
[----:B------:R-:W-:Y:S02]  /*b6d0*/  LOP3.LUT R74, R86, 0xffff0000, RZ, 0xc0, !PT ;  /* 0xffff0000564a7812 */ /* 0x000fe400078ec0ff */
[C---:B------:R-:W-:Y:S01]  /*b6e0*/  SHF.L.U32 R73, R87.reuse, 0x10, RZ ;  /* 0x0000001057497819 */ /* 0x040fe200000006ff */
[----:B--2---:R-:W2:Y:S01]  /*b6f0*/  LDTM.x64 R4, tmem[UR4] ;  /* 0x00000004000479ee */ /* 0x004ea20008340000 */
[----:B------:R-:W-:Y:S02]  /*b700*/  LOP3.LUT R76, R87, 0xffff0000, RZ, 0xc0, !PT ;  /* 0xffff0000574c7812 */ /* 0x000fe400078ec0ff */
[C---:B-1----:R-:W-:Y:S02]  /*b710*/  SHF.L.U32 R75, R80.reuse, 0x10, RZ ;  /* 0x00000010504b7819 */ /* 0x042fe400000006ff */
[----:B------:R-:W-:Y:S02]  /*b720*/  LOP3.LUT R78, R80, 0xffff0000, RZ, 0xc0, !PT ;  /* 0xffff0000504e7812 */ /* 0x000fe400078ec0ff */
[C---:B------:R-:W-:Y:S02]  /*b730*/  SHF.L.U32 R77, R81.reuse, 0x10, RZ ;  /* 0x00000010514d7819 */ /* 0x040fe400000006ff */
[----:B------:R-:W-:Y:S02]  /*b740*/  LOP3.LUT R80, R81, 0xffff0000, RZ, 0xc0, !PT ;  /* 0xffff000051507812 */ /* 0x000fe400078ec0ff */
[C---:B------:R-:W-:Y:S02]  /*b750*/  SHF.L.U32 R79, R82.reuse, 0x10, RZ ;  /* 0x00000010524f7819 */ /* 0x040fe400000006ff */
[----:B------:R-:W-:Y:S02]  /*b760*/  LOP3.LUT R82, R82, 0xffff0000, RZ, 0xc0, !PT ;  /* 0xffff000052527812 */ /* 0x000fe400078ec0ff */
[C---:B------:R-:W-:Y:S02]  /*b770*/  SHF.L.U32 R81, R83.reuse, 0x10, RZ ;  /* 0x0000001053517819 */ /* 0x040fe400000006ff */
[----:B------:R-:W-:Y:S02]  /*b780*/  LOP3.LUT R84, R83, 0xffff0000, RZ, 0xc0, !PT ;  /* 0xffff000053547812 */ /* 0x000fe400078ec0ff */
[C---:B------:R-:W-:Y:S02]  /*b790*/  SHF.L.U32 R83, R88.reuse, 0x10, RZ ;  /* 0x0000001058537819 */ /* 0x040fe400000006ff */
[----:B------:R-:W-:Y:S02]  /*b7a0*/  LOP3.LUT R86, R88, 0xffff0000, RZ, 0xc0, !PT ;  /* 0xffff000058567812 */ /* 0x000fe400078ec0ff */
[C---:B------:R-:W-:Y:S01]  /*b7b0*/  SHF.L.U32 R85, R89.reuse, 0x10, RZ ;  /* 0x0000001059557819 */ /* 0x040fe200000006ff */
[C---:B--2---:R-:W-:Y:S01]  /*b7c0*/  FMUL R4, R68.reuse, R4 ;  /* 0x0000000444047220 */ /* 0x044fe20000400000 */
[----:B------:R-:W-:Y:S01]  /*b7d0*/  LOP3.LUT R88, R89, 0xffff0000, RZ, 0xc0, !PT ;  /* 0xffff000059587812 */ /* 0x000fe200078ec0ff */
[----:B------:R-:W-:Y:S01]  /*b7e0*/  FMUL R5, R68, R5 ;  /* 0x0000000544057220 */ /* 0x000fe20000400000 */
[C---:B------:R-:W-:Y:S01]  /*b7f0*/  SHF.L.U32 R87, R90.reuse, 0x10, RZ ;  /* 0x000000105a577819 */ /* 0x040fe200000006ff */
[C---:B------:R-:W-:Y:S01]  /*b800*/  FFMA R4, R71.reuse, R69, R4 ;  /* 0x0000004547047223 */ /* 0x040fe20000000004 */
[----:B------:R-:W-:Y:S01]  /*b810*/  LOP3.LUT R90, R90, 0xffff0000, RZ, 0xc0, !PT ;  /* 0xffff00005a5a7812 */ /* 0x000fe200078ec0ff */
[----:B------:R-:W-:Y:S01]  /*b820*/  FFMA R5, R71, R0, R5 ;  /* 0x0000000047057223 */ /* 0x000fe20000000005 */
[C---:B------:R-:W-:Y:S01]  /*b830*/  SHF.L.U32 R89, R91.reuse, 0x10, RZ ;  /* 0x000000105b597819 */ /* 0x040fe200000006ff */
[C---:B------:R-:W-:Y:S01]  /*b840*/  FMUL R6, R68.reuse, R6 ;  /* 0x0000000644067220 */ /* 0x040fe20000400000 */
[----:B------:R-:W-:Y:S01]  /*b850*/  LOP3.LUT R92, R91, 0xffff0000, RZ, 0xc0, !PT ;  /* 0xffff00005b5c7812 */ /* 0x000fe200078ec0ff */
[----:B------:R-:W-:Y:S01]  /*b860*/  FMUL R7, R68, R7 ;  /* 0x0000000744077220 */ /* 0x000fe20000400000 */
[----:B------:R-:W-:Y:S01]  /*b870*/  F2FP.BF16.F32.PACK_AB R4, R5, R4 ;  /* 0x000000040504723e */ /* 0x000fe200000010ff */
[C---:B------:R-:W-:Y:S01]  /*b880*/  FFMA R6, R71.reuse, R3, R6 ;  /* 0x0000000347067223 */ /* 0x040fe20000000006 */
[C---:B------:R-:W-:Y:S01]  /*b890*/  SHF.L.U32 R91, R96.reuse, 0x10, RZ ;  /* 0x00000010605b7819 */ /* 0x040fe200000006ff */
[----:B------:R-:W-:Y:S01]  /*b8a0*/  FFMA R7, R71, R70, R7 ;  /* 0x0000004647077223 */ /* 0x000fe20000000007 */
[----:B------:R-:W-:Y:S01]  /*b8b0*/  LOP3.LUT R94, R96, 0xffff0000, RZ, 0xc0, !PT ;  /* 0xffff0000605e7812 */ /* 0x000fe200078ec0ff */
[C---:B------:R-:W-:Y:S01]  /*b8c0*/  FMUL R8, R68.reuse, R8 ;  /* 0x0000000844087220 */ /* 0x040fe20000400000 */
[----:B------:R-:W-:Y:S01]  /*b8d0*/  SHF.L.U32 R93, R97, 0x10, RZ ;  /* 0x00000010615d7819 */ /* 0x000fe200000006ff */
[----:B------:R-:W-:Y:S01]  /*b8e0*/  FMUL R9, R68, R9 ;  /* 0x0000000944097220 */ /* 0x000fe20000400000 */
[----:B------:R-:W-:Y:S01]  /*b8f0*/  F2FP.BF16.F32.PACK_AB R5, R7, R6 ;  /* 0x000000060705723e */ /* 0x000fe200000010ff */
[----:B------:R-:W-:Y:S01]  /*b900*/  FFMA R8, R71, R72, R8 ;  /* 0x0000004847087223 */ /* 0x000fe20000000008 */
[----:B------:R-:W-:Y:S01]  /*b910*/  LOP3.LUT R96, R97, 0xffff0000, RZ, 0xc0, !PT ;  /* 0xffff000061607812 */ /* 0x000fe200078ec0ff */
[----:B------:R-:W-:Y:S01]  /*b920*/  FFMA R9, R71, R74, R9 ;  /* 0x0000004a47097223 */ /* 0x000fe20000000009 */
[----:B------:R-:W-:Y:S01]  /*b930*/  SHF.L.U32 R95, R98, 0x10, RZ ;  /* 0x00000010625f7819 */ /* 0x000fe200000006ff */
[----:B------:R-:W-:Y:S01]  /*b940*/  FMUL R10, R68, R10 ;  /* 0x0000000a440a7220 */ /* 0x000fe20000400000 */
[----:B------:R-:W-:Y:S01]  /*b950*/  LOP3.LUT R98, R98, 0xffff0000, RZ, 0xc0, !PT ;  /* 0xffff000062627812 */ /* 0x000fe200078ec0ff */
[C---:B------:R-:W-:Y:S01]  /*b960*/  FMUL R11, R68.reuse, R11 ;  /* 0x0000000b440b7220 */ /* 0x040fe20000400000 */
[----:B------:R-:W-:Y:S01]  /*b970*/  F2FP.BF16.F32.PACK_AB R6, R9, R8 ;  /* 0x000000080906723e */ /* 0x000fe200000010ff */
[----:B------:R-:W-:Y:S01]  /*b980*/  FFMA R10, R71, R73, R10 ;  /* 0x00000049470a7223 */ /* 0x000fe2000000000a */
[----:B------:R-:W-:Y:S01]  /*b990*/  SHF.L.U32 R97, R99, 0x10, RZ ;  /* 0x0000001063617819 */ /* 0x000fe200000006ff */
[----:B------:R-:W-:Y:S01]  /*b9a0*/  FFMA R11, R71, R76, R11 ;  /* 0x0000004c470b7223 */ /* 0x000fe2000000000b */
[----:B------:R-:W-:Y:S01]  /*b9b0*/  LOP3.LUT R100, R99, 0xffff0000, RZ, 0xc0, !PT ;  /* 0xffff000063647812 */ /* 0x000fe200078ec0ff */
[----:B------:R-:W-:Y:S01]  /*b9c0*/  FMUL R0, R68, R12 ;  /* 0x0000000c44007220 */ /* 0x000fe20000400000 */
[----:B------:R-:W-:Y:S01]  /*b9d0*/  SHF.L.U32 R99, R104, 0x10, RZ ;  /* 0x0000001068637819 */ /* 0x000fe200000006ff */
[C---:B------:R-:W-:Y:S01]  /*b9e0*/  FMUL R3, R68.reuse, R13 ;  /* 0x0000000d44037220 */ /* 0x040fe20000400000 */
[----:B------:R-:W-:Y:S01]  /*b9f0*/  F2FP.BF16.F32.PACK_AB R7, R11, R10 ;  /* 0x0000000a0b07723e */ /* 0x000fe200000010ff */
[----:B------:R-:W-:Y:S01]  /*ba00*/  FMUL R14, R68, R14 ;  /* 0x0000000e440e7220 */ /* 0x000fe20000400000 */
[----:B------:R-:W-:Y:S01]  /*ba10*/  LOP3.LUT R102, R104, 0xffff0000, RZ, 0xc0, !PT ;  /* 0xffff000068667812 */ /* 0x000fe200078ec0ff */
[C---:B------:R-:W-:Y:S01]  /*ba20*/  FMUL R15, R68.reuse, R15 ;  /* 0x0000000f440f7220 */ /* 0x040fe20000400000 */
[----:B------:R-:W-:Y:S01]  /*ba30*/  SHF.L.U32 R101, R105, 0x10, RZ ;  /* 0x0000001069657819 */ /* 0x000fe200000006ff */
[----:B------:R-:W-:Y:S01]  /*ba40*/  FFMA R0, R71, R75, R0 ;  /* 0x0000004b47007223 */ /* 0x000fe20000000000 */
[----:B------:R-:W-:Y:S01]  /*ba50*/  LOP3.LUT R104, R105, 0xffff0000, RZ, 0xc0, !PT ;  /* 0xffff000069687812 */ /* 0x000fe200078ec0ff */
[----:B------:R-:W-:Y:S01]  /*ba60*/  FMUL R12, R68, R16 ;  /* 0x00000010440c7220 */ /* 0x000fe20000400000 */
[C---:B------:R-:W-:Y:S01]  /*ba70*/  SHF.L.U32 R103, R106.reuse, 0x10, RZ ;  /* 0x000000106a677819 */ /* 0x040fe200000006ff */
[----:B------:R-:W-:Y:S01]  /*ba80*/  FFMA R3, R71, R78, R3 ;  /* 0x0000004e47037223 */ /* 0x000fe20000000003 */
[----:B------:R-:W-:Y:S01]  /*ba90*/  LOP3.LUT R106, R106, 0xffff0000, RZ, 0xc0, !PT ;  /* 0xffff00006a6a7812 */ /* 0x000fe200078ec0ff */
[C---:B------:R-:W-:Y:S01]  /*baa0*/  FMUL R13, R68.reuse, R17 ;  /* 0x00000011440d7220 */ /* 0x040fe20000400000 */
[----:B------:R-:W-:Y:S01]  /*bab0*/  SHF.L.U32 R105, R107, 0x10, RZ ;  /* 0x000000106b697819 */ /* 0x000fe200000006ff */
[----:B------:R-:W-:Y:S01]  /*bac0*/  FFMA R14, R71, R77, R14 ;  /* 0x0000004d470e7223 */ /* 0x000fe2000000000e */
[----:B------:R-:W-:Y:S01]  /*bad0*/  F2FP.BF16.F32.PACK_AB R8, R3, R0 ;  /* 0x000000000308723e */ /* 0x000fe200000010ff */
[----:B------:R-:W-:Y:S01]  /*bae0*/  FMUL R18, R68, R18 ;  /* 0x0000001244127220 */ /* 0x000fe20000400000 */
[----:B------:R-:W-:Y:S01]  /*baf0*/  LOP3.LUT R108, R107, 0xffff0000, RZ, 0xc0, !PT ;  /* 0xffff00006b6c7812 */ /* 0x000fe200078ec0ff */
[----:B------:R-:W-:Y:S01]  /*bb00*/  FFMA R15, R71, R80, R15 ;  /* 0x00000050470f7223 */ /* 0x000fe2000000000f */
[----:B------:R-:W-:Y:S01]  /*bb10*/  SHF.L.U32 R107, R112, 0x10, RZ ;  /* 0x00000010706b7819 */ /* 0x000fe200000006ff */
[----:B------:R-:W-:Y:S01]  /*bb20*/  FMUL R19, R68, R19 ;  /* 0x0000001344137220 */ /* 0x000fe20000400000 */
[----:B------:R-:W-:Y:S01]  /*bb30*/  LOP3.LUT R110, R112, 0xffff0000, RZ, 0xc0, !PT ;  /* 0xffff0000706e7812 */ /* 0x000fe200078ec0ff */
[----:B------:R1:W-:Y:S01]  /*bb40*/  STS.128 [R164+UR46+0xc400], R4 ;  /* 0x00c40004a4007988 */ /* 0x0003e20008000c2e */
[----:B------:R-:W-:Y:S01]  /*bb50*/  F2FP.BF16.F32.PACK_AB R9, R15, R14 ;  /* 0x0000000e0f09723e */ /* 0x000fe200000010ff */
[C---:B------:R-:W-:Y:S01]  /*bb60*/  FFMA R12, R71.reuse, R79, R12 ;  /* 0x0000004f470c7223 */ /* 0x040fe2000000000c */
[C---:B------:R-:W-:Y:S01]  /*bb70*/  FFMA R13, R71.reuse, R82, R13 ;  /* 0x00000052470d7223 */ /* 0x040fe2000000000d */
[----:B------:R-:W-:Y:S01]  /*bb80*/  FFMA R18, R71, R81, R18 ;  /* 0x0000005147127223 */ /* 0x000fe20000000012 */
[----:B------:R-:W-:Y:S01]  /*bb90*/  SHF.L.U32 R109, R113, 0x10, RZ ;  /* 0x00000010716d7819 */ /* 0x000fe200000006ff */
[----:B------:R-:W-:Y:S01]  /*bba0*/  FFMA R19, R71, R84, R19 ;  /* 0x0000005447137223 */ /* 0x000fe20000000013 */
[C---:B------:R-:W-:Y:S01]  /*bbb0*/  FMUL R16, R68.reuse, R20 ;  /* 0x0000001444107220 */ /* 0x040fe20000400000 */
[----:B------:R-:W-:Y:S01]  /*bbc0*/  F2FP.BF16.F32.PACK_AB R10, R13, R12 ;  /* 0x0000000c0d0a723e */ /* 0x000fe200000010ff */
[C---:B------:R-:W-:Y:S01]  /*bbd0*/  FMUL R17, R68.reuse, R21 ;  /* 0x0000001544117220 */ /* 0x040fe20000400000 */
[C---:B------:R-:W-:Y:S01]  /*bbe0*/  FMUL R22, R68.reuse, R22 ;  /* 0x0000001644167220 */ /* 0x040fe20000400000 */
[----:B------:R-:W-:Y:S01]  /*bbf0*/  F2FP.BF16.F32.PACK_AB R11, R19, R18 ;  /* 0x00000012130b723e */ /* 0x000fe200000010ff */
[C---:B------:R-:W-:Y:S01]  /*bc00*/  FFMA R16, R71.reuse, R83, R16 ;  /* 0x0000005347107223 */ /* 0x040fe20000000010 */
[----:B------:R-:W-:Y:S01]  /*bc10*/  FFMA R17, R71, R86, R17 ;  /* 0x0000005647117223 */ /* 0x000fe20000000011 */
[----:B------:R-:W-:Y:S01]  /*bc20*/  LOP3.LUT R112, R113, 0xffff0000, RZ, 0xc0, !PT ;  /* 0xffff000071707812 */ /* 0x000fe200078ec0ff */
[----:B------:R-:W-:Y:S01]  /*bc30*/  FFMA R22, R71, R85, R22 ;  /* 0x0000005547167223 */ /* 0x000fe20000000016 */
[----:B------:R1:W-:Y:S01]  /*bc40*/  STS.128 [R163+0xc400], R8 ;  /* 0x00c40008a3007388 */ /* 0x0003e20000000c00 */
[C---:B------:R-:W-:Y:S01]  /*bc50*/  FMUL R23, R68.reuse, R23 ;  /* 0x0000001744177220 */ /* 0x040fe20000400000 */
[----:B------:R-:W-:Y:S01]  /*bc60*/  F2FP.BF16.F32.PACK_AB R16, R17, R16 ;  /* 0x000000101110723e */ /* 0x000fe200000010ff */
[C---:B------:R-:W-:Y:S01]  /*bc70*/  FMUL R20, R68.reuse, R24 ;  /* 0x0000001844147220 */ /* 0x040fe20000400000 */
[----:B------:R-:W-:Y:S01]  /*bc80*/  FMUL R21, R68, R25 ;  /* 0x0000001944157220 */ /* 0x000fe20000400000 */
[C---:B------:R-:W-:Y:S01]  /*bc90*/  SHF.L.U32 R111, R114.reuse, 0x10, RZ ;  /* 0x00000010726f7819 */ /* 0x040fe200000006ff */
[C---:B------:R-:W-:Y:S01]  /*bca0*/  FFMA R23, R71.reuse, R88, R23 ;  /* 0x0000005847177223 */ /* 0x040fe20000000017 */
[C---:B------:R-:W-:Y:S01]  /*bcb0*/  FFMA R20, R71.reuse, R87, R20 ;  /* 0x0000005747147223 */ /* 0x040fe20000000014 */
[----:B------:R-:W-:Y:S01]  /*bcc0*/  LOP3.LUT R114, R114, 0xffff0000, RZ, 0xc0, !PT ;  /* 0xffff000072727812 */ /* 0x000fe200078ec0ff */
        /* <DEDUP_REMOVED lines=8> */
[----:B------:R-:W-:Y:S01]  /*bd50*/  SHF.L.U32 R113, R115, 0x10, RZ ;  /* 0x0000001073717819 */ /* 0x000fe200000006ff */
[----:B------:R-:W-:Y:S01]  /*bd60*/  FFMA R24, R71, R91, R24 ;  /* 0x0000005b47187223 */ /* 0x000fe20000000018 */
[C---:B------:R-:W-:Y:S01]  /*bd70*/  FMUL R25, R68.reuse, R29 ;  /* 0x0000001d44197220 */ /* 0x040fe20000400000 */
[----:B------:R-:W-:Y:S01]  /*bd80*/  LOP3.LUT R116, R115, 0xffff0000, RZ, 0xc0, !PT ;  /* 0xffff000073747812 */ /* 0x000fe200078ec0ff */
[C---:B------:R-:W-:Y:S01]  /*bd90*/  FMUL R30, R68.reuse, R30 ;  /* 0x0000001e441e7220 */ /* 0x040fe20000400000 */
[----:B------:R-:W-:Y:S01]  /*bda0*/  F2FP.BF16.F32.PACK_AB R19, R27, R26 ;  /* 0x0000001a1b13723e */ /* 0x000fe200000010ff */
[C---:B------:R-:W-:Y:S01]  /*bdb0*/  FFMA R25, R71.reuse, R94, R25 ;  /* 0x0000005e47197223 */ /* 0x040fe20000000019 */
[----:B------:R-:W-:Y:S01]  /*bdc0*/  FMUL R31, R68, R31 ;  /* 0x0000001f441f7220 */ /* 0x000fe20000400000 */
[----:B------:R-:W-:Y:S01]  /*bdd0*/  FFMA R30, R71, R93, R30 ;  /* 0x0000005d471e7223 */ /* 0x000fe2000000001e */
[----:B------:R-:W-:Y:S01]  /*bde0*/  SHF.L.U32 R115, R120, 0x10, RZ ;  /* 0x0000001078737819 */ /* 0x000fe200000006ff */
[----:B------:R1:W-:Y:S01]  /*bdf0*/  STS.128 [R162+0xc400], R16 ;  /* 0x00c40010a2007388 */ /* 0x0003e20000000c00 */
[----:B------:R-:W-:Y:S01]  /*be00*/  F2FP.BF16.F32.PACK_AB R24, R25, R24 ;  /* 0x000000181918723e */ /* 0x000fe200000010ff */
[C---:B------:R-:W-:Y:S01]  /*be10*/  FFMA R31, R71.reuse, R96, R31 ;  /* 0x00000060471f7223 */ /* 0x040fe2000000001f */
[C---:B------:R-:W-:Y:S01]  /*be20*/  FMUL R28, R68.reuse, R32 ;  /* 0x00000020441c7220 */ /* 0x040fe20000400000 */
[C---:B------:R-:W-:Y:S01]  /*be30*/  FMUL R29, R68.reuse, R33 ;  /* 0x00000021441d7220 */ /* 0x040fe20000400000 */
[----:B------:R-:W-:Y:S01]  /*be40*/  FMUL R34, R68, R34 ;  /* 0x0000002244227220 */ /* 0x000fe20000400000 */
[----:B------:R-:W-:Y:S01]  /*be50*/  LOP3.LUT R118, R120, 0xffff0000, RZ, 0xc0, !PT ;  /* 0xffff000078767812 */ /* 0x000fe200078ec0ff */
[----:B------:R-:W-:Y:S01]  /*be60*/  FFMA R28, R71, R95, R28 ;  /* 0x0000005f471c7223 */ /* 0x000fe2000000001c */
[----:B------:R-:W-:Y:S01]  /*be70*/  F2FP.BF16.F32.PACK_AB R25, R31, R30 ;  /* 0x0000001e1f19723e */ /* 0x000fe200000010ff */
[C---:B------:R-:W-:Y:S01]  /*be80*/  FFMA R29, R71.reuse, R98, R29 ;  /* 0x00000062471d7223 */ /* 0x040fe2000000001d */
[----:B------:R-:W-:Y:S01]  /*be90*/  FFMA R34, R71, R97, R34 ;  /* 0x0000006147227223 */ /* 0x000fe20000000022 */
[C---:B------:R-:W-:Y:S01]  /*bea0*/  FMUL R35, R68.reuse, R35 ;  /* 0x0000002344237220 */ /* 0x040fe20000400000 */
[----:B------:R-:W-:Y:S01]  /*beb0*/  SHF.L.U32 R117, R121, 0x10, RZ ;  /* 0x0000001079757819 */ /* 0x000fe200000006ff */
[C---:B------:R-:W-:Y:S01]  /*bec0*/  FMUL R32, R68.reuse, R36 ;  /* 0x0000002444207220 */ /* 0x040fe20000400000 */
[----:B------:R-:W-:Y:S01]  /*bed0*/  F2FP.BF16.F32.PACK_AB R26, R29, R28 ;  /* 0x0000001c1d1a723e */ /* 0x000fe200000010ff */
[C---:B------:R-:W-:Y:S01]  /*bee0*/  FFMA R35, R71.reuse, R100, R35 ;  /* 0x0000006447237223 */ /* 0x040fe20000000023 */
[C---:B------:R-:W-:Y:S01]  /*bef0*/  FMUL R33, R68.reuse, R37 ;  /* 0x0000002544217220 */ /* 0x040fe20000400000 */
[----:B------:R-:W-:Y:S01]  /*bf00*/  FFMA R32, R71, R99, R32 ;  /* 0x0000006347207223 */ /* 0x000fe20000000020 */
        /* <DEDUP_REMOVED lines=29> */
[C---:B------:R-:W-:Y:S01]  /*c0e0*/  FMUL R47, R68.reuse, R47 ;  /* 0x0000002f442f7220 */ /* 0x040fe20000400000 */
[C---:B------:R-:W-:Y:S01]  /*c0f0*/  FMUL R44, R68.reuse, R48 ;  /* 0x00000030442c7220 */ /* 0x040fe20000400000 */
[----:B------:R-:W-:Y:S01]  /*c100*/  FMUL R45, R68, R49 ;  /* 0x00000031442d7220 */ /* 0x000fe20000400000 */
[----:B------:R1:W-:Y:S01]  /*c110*/  STS.128 [R147+0xc400], R32 ;  /* 0x00c4002093007388 */ /* 0x0003e20000000c00 */
[C---:B------:R-:W-:Y:S01]  /*c120*/  SHF.L.U32 R123, R128.reuse, 0x10, RZ ;  /* 0x00000010807b7819 */ /* 0x040fe200000006ff */
[----:B------:R-:W-:Y:S01]  /*c130*/  FFMA R46, R71, R109, R46 ;  /* 0x0000006d472e7223 */ /* 0x000fe2000000002e */
[----:B------:R-:W-:Y:S01]  /*c140*/  F2FP.BF16.F32.PACK_AB R40, R41, R40 ;  /* 0x000000282928723e */ /* 0x000fe200000010ff */
[C---:B------:R-:W-:Y:S01]  /*c150*/  FFMA R47, R71.reuse, R112, R47 ;  /* 0x00000070472f7223 */ /* 0x040fe2000000002f */
[C---:B------:R-:W-:Y:S01]  /*c160*/  FFMA R44, R71.reuse, R111, R44 ;  /* 0x0000006f472c7223 */ /* 0x040fe2000000002c */
[----:B------:R-:W-:Y:S01]  /*c170*/  LOP3.LUT R126, R128, 0xffff0000, RZ, 0xc0, !PT ;  /* 0xffff0000807e7812 */ /* 0x000fe200078ec0ff */
[C---:B------:R-:W-:Y:S01]  /*c180*/  FFMA R45, R71.reuse, R114, R45 ;  /* 0x00000072472d7223 */ /* 0x040fe2000000002d */
[C---:B------:R-:W-:Y:S01]  /*c190*/  FMUL R50, R68.reuse, R50 ;  /* 0x0000003244327220 */ /* 0x040fe20000400000 */
[C---:B------:R-:W-:Y:S01]  /*c1a0*/  FMUL R51, R68.reuse, R51 ;  /* 0x0000003344337220 */ /* 0x040fe20000400000 */
[C---:B------:R-:W-:Y:S01]  /*c1b0*/  FMUL R48, R68.reuse, R52 ;  /* 0x0000003444307220 */ /* 0x040fe20000400000 */
[C---:B------:R-:W-:Y:S01]  /*c1c0*/  FMUL R49, R68.reuse, R53 ;  /* 0x0000003544317220 */ /* 0x040fe20000400000 */
[C---:B------:R-:W-:Y:S01]  /*c1d0*/  FFMA R50, R71.reuse, R113, R50 ;  /* 0x0000007147327223 */ /* 0x040fe20000000032 */
        /* <DEDUP_REMOVED lines=9> */
[----:B------:R-:W-:Y:S01]  /*c270*/  FFMA R55, R71, R120, R55 ;  /* 0x0000007847377223 */ /* 0x000fe20000000037 */
[C---:B------:R-:W-:Y:S01]  /*c280*/  FMUL R59, R68.reuse, R59 ;  /* 0x0000003b443b7220 */ /* 0x040fe20000400000 */
[----:B------:R-:W-:Y:S01]  /*c290*/  F2FP.BF16.F32.PACK_AB R41, R47, R46 ;  /* 0x0000002e2f29723e */ /* 0x000fe200000010ff */
[----:B------:R-:W-:Y:S01]  /*c2a0*/  FFMA R52, R71, R119, R52 ;  /* 0x0000007747347223 */ /* 0x000fe20000000034 */
[----:B------:R-:W-:Y:S01]  /*c2b0*/  F2FP.BF16.F32.PACK_AB R42, R45, R44 ;  /* 0x0000002c2d2a723e */ /* 0x000fe200000010ff */
[C---:B------:R-:W-:Y:S01]  /*c2c0*/  FMUL R56, R68.reuse, R60 ;  /* 0x0000003c44387220 */ /* 0x040fe20000400000 */
[----:B------:R-:W-:Y:S01]  /*c2d0*/  F2FP.BF16.F32.PACK_AB R43, R51, R50 ;  /* 0x00000032332b723e */ /* 0x000fe200000010ff */
[----:B------:R-:W-:Y:S01]  /*c2e0*/  FFMA R53, R71, R122, R53 ;  /* 0x0000007a47357223 */ /* 0x000fe20000000035 */
[----:B------:R-:W-:Y:S01]  /*c2f0*/  SHF.L.U32 R125, R129, 0x10, RZ ;  /* 0x00000010817d7819 */ /* 0x000fe200000006ff */
[C---:B------:R-:W-:Y:S01]  /*c300*/  FMUL R57, R68.reuse, R61 ;  /* 0x0000003d44397220 */ /* 0x040fe20000400000 */
[----:B------:R-:W-:Y:S01]  /*c310*/  FFMA R58, R71, R121, R58 ;  /* 0x00000079473a7223 */ /* 0x000fe2000000003a */
[----:B------:R1:W-:Y:S01]  /*c320*/  STS.128 [R160+0xc400], R40 ;  /* 0x00c40028a0007388 */ /* 0x0003e20000000c00 */
[----:B------:R-:W-:Y:S01]  /*c330*/  LOP3.LUT R128, R129, 0xffff0000, RZ, 0xc0, !PT ;  /* 0xffff000081807812 */ /* 0x000fe200078ec0ff */
[----:B------:R-:W-:Y:S01]  /*c340*/  FMUL R62, R68, R62 ;  /* 0x0000003e443e7220 */ /* 0x000fe20000400000 */
[C---:B------:R-:W-:Y:S01]  /*c350*/  FFMA R59, R71.reuse, R124, R59 ;  /* 0x0000007c473b7223 */ /* 0x040fe2000000003b */
[----:B------:R-:W-:Y:S01]  /*c360*/  SHF.L.U32 R127, R130, 0x10, RZ ;  /* 0x00000010827f7819 */ /* 0x000fe200000006ff */
[----:B------:R-:W-:Y:S01]  /*c370*/  FMUL R63, R68, R63 ;  /* 0x0000003f443f7220 */ /* 0x000fe20000400000 */
[C---:B------:R-:W-:Y:S01]  /*c380*/  FFMA R56, R71.reuse, R123, R56 ;  /* 0x0000007b47387223 */ /* 0x040fe20000000038 */
[----:B------:R-:W-:Y:S01]  /*c390*/  LOP3.LUT R130, R130, 0xffff0000, RZ, 0xc0, !PT ;  /* 0xffff000082827812 */ /* 0x000fe200078ec0ff */
[C---:B------:R-:W-:Y:S01]  /*c3a0*/  FMUL R60, R68.reuse, R64 ;  /* 0x00000040443c7220 */ /* 0x040fe20000400000 */
[----:B------:R-:W-:Y:S01]  /*c3b0*/  FFMA R57, R71, R126, R57 ;  /* 0x0000007e47397223 */ /* 0x000fe20000000039 */
[----:B------:R-:W-:Y:S01]  /*c3c0*/  SHF.L.U32 R129, R131, 0x10, RZ ;  /* 0x0000001083817819 */ /* 0x000fe200000006ff */
[C---:B------:R-:W-:Y:S01]  /*c3d0*/  FMUL R61, R68.reuse, R65 ;  /* 0x00000041443d7220 */ /* 0x040fe20000400000 */
[----:B------:R-:W-:Y:S01]  /*c3e0*/  FFMA R62, R71, R125, R62 ;  /* 0x0000007d473e7223 */ /* 0x000fe2000000003e */
[----:B------:R-:W-:Y:S01]  /*c3f0*/  LOP3.LUT R132, R131, 0xffff0000, RZ, 0xc0, !PT ;  /* 0xffff000083847812 */ /* 0x000fe200078ec0ff */
[C---:B------:R-:W-:Y:S01]  /*c400*/  FMUL R66, R68.reuse, R66 ;  /* 0x0000004244427220 */ /* 0x040fe20000400000 */
[----:B------:R-:W-:Y:S01]  /*c410*/  F2FP.BF16.F32.PACK_AB R48, R49, R48 ;  /* 0x000000303130723e */ /* 0x000fe200000010ff */
[----:B------:R-:W-:Y:S01]  /*c420*/  FFMA R63, R71, R128, R63 ;  /* 0x00000080473f7223 */ /* 0x000fe2000000003f */
[----:B------:R-:W-:Y:S01]  /*c430*/  FMUL R67, R68, R67 ;  /* 0x0000004344437220 */ /* 0x000fe20000400000 */
        /* <DEDUP_REMOVED lines=12> */
[----:B------:R-:W-:Y:S03]  /*c500*/  ISETP.NE.AND P0, PT, R152, RZ, PT ;  /* 0x000000ff9800720c */ /* 0x000fe60003f05270 */
[----:B------:R1:W-:Y:S01]  /*c510*/  STS.128 [R158+0xc400], R56 ;  /* 0x00c400389e007388 */ /* 0x0003e20000000c00 */
[----:B------:R-:W-:Y:S01]  /*c520*/  @!PT LDS RZ, [RZ] ;  /* 0x00000000fffff984 */ /* 0x000fe20000000800 */
[----:B------:R-:W-:Y:S01]  /*c530*/  @!PT LDS RZ, [RZ] ;  /* 0x00000000fffff984 */ /* 0x000fe20000000800 */
[----:B------:R-:W-:Y:S01]  /*c540*/  @!PT LDS RZ, [RZ] ;  /* 0x00000000fffff984 */ /* 0x000fe20000000800 */
[----:B------:R-:W-:Y:S01]  /*c550*/  @!PT LDS RZ, [RZ] ;  /* 0x00000000fffff984 */ /* 0x000fe20000000800 */
[----:B------:R2:W-:Y:S07]  /*c560*/  MEMBAR.ALL.CTA ;  /* 0x0000000000007992 */ /* 0x0005ee0000008000 */
[----:B--2---:R-:W2:Y:S02]  /*c570*/  FENCE.VIEW.ASYNC.S ;  /* 0x00000000000073c6 */ /* 0x004ea40000000000 */
[----:B--2---:R-:W-:Y:S06]  /*c580*/  BAR.SYNC.DEFER_BLOCKING 0x1, 0x80 ;  /* 0x0042000000007b1d */ /* 0x004fec0000010000 */
[----:B------:R-:W-:Y:S05]  /*c590*/  @P0 BRA `(.L_x_146) ;  /* 0x0000000000280947 */ /* 0x000fea0003800000 */
[----:B------:R-:W2:Y:S01]  /*c5a0*/  LDCU.64 UR6, c[0x0][0x348] ;  /* 0x00006900ff0677ac */ /* 0x000ea20008000a00 */
[----:B------:R-:W-:Y:S02]  /*c5b0*/  UIADD3 UR9, UPT, UPT, UR53, UR40, URZ ;  /* 0x0000002835097290 */ /* 0x000fe4000fffe0ff */
[----:B------:R-:W-:Y:S01]  /*c5c0*/  UIADD3 UR8, UPT, UPT, UR46, 0xc400, URZ ;  /* 0x0000c4002e087890 */ /* 0x000fe2000fffe0ff */
[----:B------:R-:W-:Y:S01]  /*c5d0*/  UMOV UR10, UR50 ;  /* 0x00000032000a7c82 */ /* 0x000fe20008000000 */
[----:B------:R-:W-:Y:S01]  /*c5e0*/  UMOV UR11, UR36 ;  /* 0x00000024000b7c82 */ /* 0x000fe20008000000 */
[----:B--2---:R-:W-:Y:S04]  /*c5f0*/  UIADD3 UR4, UP0, UPT, UR6, 0xa80, URZ ;  /* 0x00000a8006047890 */ /* 0x004fe8000ff1e0ff */
[----:B------:R-:W-:Y:S09]  /*c600*/  UIADD3.X UR5, UPT, UPT, URZ, UR7, URZ, UP0, !UPT ;  /* 0x00000007ff057290 */ /* 0x000ff200087fe4ff */
[----:B------:R2:W-:Y:S01]  /*c610*/  UTMASTG.3D [UR8], [UR4] ;  /* 0x00000008040073b5 */ /* 0x0005e20008010000 */
[----:B------:R0:W-:Y:S01]  /*c620*/  UTMACMDFLUSH ;  /* 0x00000000000079b7 */ /* 0x0001e20000000000 */
[----:B--2---:R-:W-:Y:S04]  /*c630*/  DEPBAR.LE SB0, 0x1 ;  /* 0x000080400000791a */ /* 0x004fe80000000000 */
.L_x_146:
[----:B------:R-:W-:Y:S05]  /*c640*/  BSYNC.RECONVERGENT B0 ;  /* 0x0000000000007941 */ /* 0x000fea0003800200 */
.L_x_145:
[----:B------:R-:W-:Y:S01]  /*c650*/  BAR.SYNC.DEFER_BLOCKING 0x1, 0x80 ;  /* 0x0042000000007b1d */ /* 0x000fe20000010000 */
[----:B------:R-:W-:Y:S09]  /*c660*/  UISETP.NE.AND UP0, UPT, UR54, -0x4, UPT ;  /* 0xfffffffc3600788c */ /* 0x000ff2000bf05270 */
[----:B------:R-:W-:Y:S05]  /*c670*/  BRA.U !UP0, `(.L_x_147) ;  /* 0x0000000108247547 */ /* 0x000fea000b800000 */
[----:B------:R-:W-:Y:S01]  /*c680*/  ISETP.NE.AND P0, PT, R157, RZ, PT ;  /* 0x000000ff9d00720c */ /* 0x000fe20003f05270 */
[----:B------:R-:W-:Y:S01]  /*c690*/  IMAD.U32 R0, RZ, RZ, UR52 ;  /* 0x00000034ff007e24 */ /* 0x000fe2000f8e00ff */
[----:B------:R-:W-:Y:S04]  /*c6a0*/  UIADD3 UR4, UPT, UPT, UR52, 0x1, URZ ;  /* 0x0000000134047890 */ /* 0x000fe8000fffe0ff */
[----:B------:R-:W-:Y:S04]  /*c6b0*/  UISETP.NE.AND UP0, UPT, UR4, 0x4, UPT ;  /* 0x000000040400788c */ /* 0x000fe8000bf05270 */
[----:B------:R-:W-:Y:S03]  /*c6c0*/  USEL UR52, UR4, URZ, UP0 ;  /* 0x000000ff04347287 */ /* 0x000fe60008000000 */
[----:B------:R-:W-:Y:S05]  /*c6d0*/  @P0 LEA R0, R0, UR46, 0x3 ;  /* 0x0000002e00000c11 */ /* 0x000fea000f8e18ff */
[----:B------:R-:W-:Y:S05]  /*c6e0*/  @P0 VIADD R0, R0, 0x60 ;  /* 0x0000006000000836 */ /* 0x000fea0000000000 */
[----:B------:R-:W-:Y:S04]  /*c6f0*/  @P0 PRMT R0, R165, 0x654, R0 ;  /* 0x00000654a5000816 */ /* 0x000fe80000000000 */
[----:B------:R2:W-:Y:S03]  /*c700*/  @P0 SYNCS.ARRIVE.TRANS64.RED.A1T0 RZ, [R0+URZ], RZ ;  /* 0x000000ff00ff09a7 */ /* 0x0005e600081004ff */
.L_x_147:
[----:B------:R-:W-:Y:S01]  /*c710*/  R2UR UR6, R156 ;  /* 0x000000009c0672ca */ /* 0x000fe200000e0000 */
[----:B------:R-:W-:Y:S01]  /*c720*/  UIADD3 UR54, UPT, UPT, UR54, 0x4, URZ ;  /* 0x0000000436367890 */ /* 0x000fe2000fffe0ff */
[----:B------:R-:W-:Y:S01]  /*c730*/  R2UR UR5, R141 ;  /* 0x000000008d0572ca */ /* 0x000fe200000e0000 */
[----:B------:R-:W-:Y:S01]  /*c740*/  ULOP3.LUT UR39, UR39, 0x1, URZ, 0x3c, !UPT ;  /* 0x0000000127277892 */ /* 0x000fe2000f8e3cff */
[----:B------:R-:W-:Y:S01]  /*c750*/  R2UR UR4, R142 ;  /* 0x000000008e0472ca */ /* 0x000fe200000e0000 */
[----:B------:R-:W-:Y:S01]  /*c760*/  UMOV UR36, UR63 ;  /* 0x0000003f00247c82 */ /* 0x000fe20008000000 */
[C---:B------:R-:W-:Y:S04]  /*c770*/  ISETP.NE.AND P0, PT, R146.reuse, 0x2, PT ;  /* 0x000000029200780c */ /* 0x040fe80003f05270 */
[----:B------:R-:W-:Y:S02]  /*c780*/  SEL R3, RZ, 0x1, P0 ;  /* 0x00000001ff037807 */ /* 0x000fe40000000000 */
[----:B------:R-:W-:Y:S01]  /*c790*/  SEL R146, R146, RZ, P0 ;  /* 0x000000ff92927207 */ /* 0x000fe20000000000 */
[----:B------:R-:W-:Y:S01]  /*c7a0*/  UISETP.NE.AND UP0, UPT, UR6, URZ, UPT ;  /* 0x000000ff0600728c */ /* 0x000fe2000bf05270 */
[----:B------:R-:W-:Y:S01]  /*c7b0*/  LOP3.LUT R148, R148, R3, RZ, 0x3c, !PT ;  /* 0x0000000394947212 */ /* 0x000fe200078e3cff */
[----:B------:R-:W-:Y:S02]  /*c7c0*/  UIADD3 UR16, UPT, UPT, UR37, UR5, URZ ;  /* 0x0000000525107290 */ /* 0x000fe4000fffe0ff */
[----:B------:R-:W-:Y:S05]  /*c7d0*/  UIADD3 UR20, UPT, UPT, UR38, UR4, URZ ;  /* 0x0000000426147290 */ /* 0x000fea000fffe0ff */
[----:B------:R-:W-:Y:S07]  /*c7e0*/  BRA.U UP0, `(.L_x_148) ;  /* 0xffffff9d00887547 */ /* 0x000fee000b83ffff */
[----:B------:R-:W3:Y:S01]  /*c7f0*/  S2UR UR4, SR_CgaCtaId ;  /* 0x00000000000479c3 */ /* 0x000ee20000008800 */
[----:B------:R-:W-:-:S13]  /*c800*/  R2UR UR5, R143 ;  /* 0x000000008f0572ca */ /* 0x000fda00000e0000 */
[----:B------:R-:W-:Y:S02]  /*c810*/  UISETP.NE.AND UP0, UPT, UR5, URZ, UPT ;  /* 0x000000ff0500728c */ /* 0x000fe4000bf05270 */
[----:B---3--:R-:W-:Y:S02]  /*c820*/  ULOP3.LUT UR5, UR4, 0x1, URZ, 0x3c, !UPT ;  /* 0x0000000104057892 */ /* 0x008fe4000f8e3cff */
[----:B------:R-:W-:-:S04]  /*c830*/  UIADD3 UR4, UPT, UPT, UR46, 0xe0, URZ ;  /* 0x000000e02e047890 */ /* 0x000fc8000fffe0ff */
[----:B------:R-:W-:-:S09]  /*c840*/  UPRMT UR4, UR5, 0x654, UR4 ;  /* 0x0000065405047896 */ /* 0x000fd20008000004 */
[----:B------:R-:W-:Y:S01]  /*c850*/  SYNCS.ARRIVE.TRANS64.RED.A1T0 RZ, [UR4], RZ ;  /* 0x000000ffffff79a7 */ /* 0x000fe20008100404 */
[----:B------:R-:W-:Y:S01]  /*c860*/  SYNCS.ARRIVE.TRANS64.A1T0 RZ, [UR46+0xe0], RZ ;  /* 0x0000e0ffffff79a7 */ /* 0x000fe2000810002e */
[----:B------:R-:W-:Y:S05]  /*c870*/  BRA.U !UP0, `(.L_x_149) ;  /* 0x0000000108487547 */ /* 0x000fea000b800000 */
[----:B------:R-:W3:Y:S02]  /*c880*/  LDCU.64 UR4, c[0x0][0xc90] ;  /* 0x00019200ff0477ac */ /* 0x000ee40008000a00 */
[----:B---3--:R-:W-:-:S04]  /*c890*/  UISETP.NE.U32.AND UP0, UPT, UR4, URZ, UPT ;  /* 0x000000ff0400728c */ /* 0x008fc8000bf05070 */
[----:B------:R-:W-:-:S09]  /*c8a0*/  UISETP.NE.AND.EX UP0, UPT, UR5, URZ, UPT, UP0 ;  /* 0x000000ff0500728c */ /* 0x000fd2000bf05300 */
[----:B------:R-:W-:Y:S05]  /*c8b0*/  BRA.U UP0, `(.L_x_150) ;  /* 0x00000001000c7547 */ /* 0x000fea000b800000 */
[----:B------:R-:W-:-:S13]  /*c8c0*/  FSETP.NEU.AND P0, PT, R71, RZ, PT ;  /* 0x000000ff4700720b */ /* 0x000fda0003f0d000 */
[----:B------:R-:W-:Y:S05]  /*c8d0*/  @!P0 EXIT ;  /* 0x000000000000894d */ /* 0x000fea0003800000 */
[----:B------:R-:W-:Y:S05]  /*c8e0*/  BRA `(.L_x_149) ;  /* 0x00000000002c7947 */ /* 0x000fea0003800000 */
.L_x_150:
[----:B------:R-:W-:Y:S01]  /*c8f0*/  ISETP.NE.AND P0, PT, R145, RZ, PT ;  /* 0x000000ff9100720c */ /* 0x000fe20003f05270 */
[----:B------:R-:W-:-:S12]  /*c900*/  BSSY.RECONVERGENT B0, `(.L_x_149) ;  /* 0x0000009000007945 */ /* 0x000fd80003800200 */
[----:B------:R-:W-:Y:S05]  /*c910*/  @P0 BRA `(.L_x_151) ;  /* 0x0000000000140947 */ /* 0x000fea0003800000 */
[----:B------:R-:W3:Y:S02]  /*c920*/  LDCU.64 UR4, c[0x0][0xc88] ;  /* 0x00019100ff0477ac */ /* 0x000ee40008000a00 */
[----:B---3--:R-:W-:-:S04]  /*c930*/  ISETP.NE.U32.AND P0, PT, RZ, UR4, PT ;  /* 0x00000004ff007c0c */ /* 0x008fc8000bf05070 */
[----:B------:R-:W-:-:S13]  /*c940*/  ISETP.NE.AND.EX P0, PT, RZ, UR5, PT, P0 ;  /* 0x00000005ff007c0c */ /* 0x000fda000bf05300 */
[----:B------:R-:W-:Y:S05]  /*c950*/  @!P0 EXIT ;  /* 0x000000000000894d */ /* 0x000fea0003800000 */
[----:B------:R-:W-:Y:S05]  /*c960*/  BRA `(.L_x_152) ;  /* 0x0000000000087947 */ /* 0x000fea0003800000 */
.L_x_151:
[----:B------:R-:W-:-:S13]  /*c970*/  FSETP.NEU.AND P0, PT, R71, RZ, PT ;  /* 0x000000ff4700720b */ /* 0x000fda0003f0d000 */
[----:B------:R-:W-:Y:S05]  /*c980*/  @!P0 EXIT ;  /* 0x000000000000894d */ /* 0x000fea0003800000 */
.L_x_152:
[----:B------:R-:W-:Y:S05]  /*c990*/  BSYNC.RECONVERGENT B0 ;  /* 0x0000000000007941 */ /* 0x000fea0003800200 */
.L_x_149:
[----:B------:R-:W3:Y:S01]  /*c9a0*/  S2UR UR5, SR_CgaCtaId ;  /* 0x00000000000579c3 */ /* 0x000ee20000008800 */
[----:B------:R-:W-:Y:S01]  /*c9b0*/  ULEA UR4, UR52, UR46, 0x3 ;  /* 0x0000002e34047291 */ /* 0x000fe2000f8e18ff */
[----:B------:R-:W-:-:S04]  /*c9c0*/  DEPBAR.LE SB0, 0x0 ;  /* 0x000080000000791a */ /* 0x000fc80000000000 */
[----:B------:R-:W-:-:S04]  /*c9d0*/  UIADD3 UR4, UPT, UPT, UR4, 0x60, URZ ;  /* 0x0000006004047890 */ /* 0x000fc8000fffe0ff */
[----:B---3--:R-:W-:-:S09]  /*c9e0*/  UPRMT UR4, UR5, 0x654, UR4 ;  /* 0x0000065405047896 */ /* 0x008fd20008000004 */
[----:B------:R-:W-:Y:S01]  /*c9f0*/  SYNCS.ARRIVE.TRANS64.RED.A1T0 RZ, [UR4], RZ ;  /* 0x000000ffffff79a7 */ /* 0x000fe20008100404 */
[----:B------:R-:W-:Y:S05]  /*ca00*/  EXIT ;  /* 0x000000000000794d */ /* 0x000fea0003800000 */
.L_x_24:
[----:B-1----:R1:W2:Y:S02]  /*ca10*/  SYNCS.PHASECHK.TRANS64.TRYWAIT P0, [R0+URZ+0xd0], R3 ;  /* 0x0000d003000075a7 */ /* 0x0022a400080011ff */
[----:B--2---:R-:W-:Y:S05]  /*ca20*/  @!P0 NANOSLEEP.SYNCS 0x989680 ;  /* 0x009896800000895d */ /* 0x004fea0003900000 */
[----:B------:R-:W2:Y:S02]  /*ca30*/  @!P0 SYNCS.PHASECHK.TRANS64 P0, [R0+URZ+0xd0], R3 ;  /* 0x0000d003000085a7 */ /* 0x000ea400080010ff */
[----:B--2---:R-:W-:Y:S05]  /*ca40*/  @!P0 BRA `(.L_x_24) ;  /* 0xfffffffc00f08947 */ /* 0x004fea000383ffff */
[----:B------:R-:W-:Y:S05]  /*ca50*/  BRA `(.L_x_153) ;  /* 0xffffff5000507947 */ /* 0x000fea000383ffff */
.L_x_27:
[----:B-1----:R-:W-:-:S07]  /*ca60*/  MOV R0, UR5 ;  /* 0x0000000500007c02 */ /* 0x002fce0008000f00 */
.L_x_154:
[----:B-1----:R1:W2:Y:S02]  /*ca70*/  SYNCS.PHASECHK.TRANS64.TRYWAIT P0, [R0+URZ+0x20], R3 ;  /* 0x00002003000075a7 */ /* 0x0022a400080011ff */
[----:B--2---:R-:W-:Y:S05]  /*ca80*/  @!P0 NANOSLEEP.SYNCS 0x989680 ;  /* 0x009896800000895d */ /* 0x004fea0003900000 */
[----:B------:R-:W2:Y:S02]  /*ca90*/  @!P0 SYNCS.PHASECHK.TRANS64 P0, [R0+URZ+0x20], R3 ;  /* 0x00002003000085a7 */ /* 0x000ea400080010ff */
[----:B--2---:R-:W-:Y:S05]  /*caa0*/  @!P0 BRA `(.L_x_154) ;  /* 0xfffffffc00f08947 */ /* 0x004fea000383ffff */
[----:B------:R-:W-:Y:S05]  /*cab0*/  BRA `(.L_x_26) ;  /* 0xffffff5000b47947 */ /* 0x000fea000383ffff */
.L_x_36:
[----:B-1----:R-:W-:-:S07]  /*cac0*/  MOV R0, UR6 ;  /* 0x0000000600007c02 */ /* 0x002fce0008000f00 */
.L_x_155:
[----:B-1----:R1:W2:Y:S02]  /*cad0*/  SYNCS.PHASECHK.TRANS64.TRYWAIT P0, [R0+URZ+0x20], R3 ;  /* 0x00002003000075a7 */ /* 0x0022a400080011ff */
[----:B--2---:R-:W-:Y:S05]  /*cae0*/  @!P0 NANOSLEEP.SYNCS 0x989680 ;  /* 0x009896800000895d */ /* 0x004fea0003900000 */
[----:B------:R-:W2:Y:S02]  /*caf0*/  @!P0 SYNCS.PHASECHK.TRANS64 P0, [R0+URZ+0x20], R3 ;  /* 0x00002003000085a7 */ /* 0x000ea400080010ff */
[----:B--2---:R-:W-:Y:S05]  /*cb00*/  @!P0 BRA `(.L_x_155) ;  /* 0xfffffffc00f08947 */ /* 0x004fea000383ffff */
[----:B------:R-:W-:Y:S05]  /*cb10*/  BRA `(.L_x_35) ;  /* 0xffffff5400d47947 */ /* 0x000fea000383ffff */
.L_x_43:
[----:B-1----:R1:W4:Y:S02]  /*cb20*/  SYNCS.PHASECHK.TRANS64.TRYWAIT P0, [R3+URZ+0x90], R0 ;  /* 0x00009000030075a7 */ /* 0x00232400080011ff */
[----:B----4-:R-:W-:Y:S05]  /*cb30*/  @!P0 NANOSLEEP.SYNCS 0x989680 ;  /* 0x009896800000895d */ /* 0x010fea0003900000 */
[----:B------:R-:W4:Y:S02]  /*cb40*/  @!P0 SYNCS.PHASECHK.TRANS64 P0, [R3+URZ+0x90], R0 ;  /* 0x00009000030085a7 */ /* 0x000f2400080010ff */
[----:B----4-:R-:W-:Y:S05]  /*cb50*/  @!P0 BRA `(.L_x_43) ;  /* 0xfffffffc00f08947 */ /* 0x010fea000383ffff */
[----:B------:R-:W-:Y:S05]  /*cb60*/  BRA `(.L_x_156) ;  /* 0xffffff5800d47947 */ /* 0x000fea000383ffff */
.L_x_47:
[----:B-1----:R-:W-:-:S07]  /*cb70*/  MOV R0, UR4 ;  /* 0x0000000400007c02 */ /* 0x002fce0008000f00 */
.L_x_157:
[----:B-1----:R1:W2:Y:S02]  /*cb80*/  SYNCS.PHASECHK.TRANS64.TRYWAIT P0, [R0+URZ], R3 ;  /* 0x00000003000075a7 */ /* 0x0022a400080011ff */
[----:B--2---:R-:W-:Y:S05]  /*cb90*/  @!P0 NANOSLEEP.SYNCS 0x989680 ;  /* 0x009896800000895d */ /* 0x004fea0003900000 */
[----:B------:R-:W2:Y:S02]  /*cba0*/  @!P0 SYNCS.PHASECHK.TRANS64 P0, [R0+URZ], R3 ;  /* 0x00000003000085a7 */ /* 0x000ea400080010ff */
[----:B--2---:R-:W-:Y:S05]  /*cbb0*/  @!P0 BRA `(.L_x_157) ;  /* 0xfffffffc00f08947 */ /* 0x004fea000383ffff */
[----:B------:R-:W-:Y:S05]  /*cbc0*/  BRA `(.L_x_158) ;  /* 0xffffff6000807947 */ /* 0x000fea000383ffff */
.L_x_48:
[----:B------:R-:W-:-:S07]  /*cbd0*/  MOV R0, UR5 ;  /* 0x0000000500007c02 */ /* 0x000fce0008000f00 */
.L_x_159:
[----:B-1----:R1:W2:Y:S02]  /*cbe0*/  SYNCS.PHASECHK.TRANS64.TRYWAIT P0, [R0+URZ], R3 ;  /* 0x00000003000075a7 */ /* 0x0022a400080011ff */
[----:B--2---:R-:W-:Y:S05]  /*cbf0*/  @!P0 NANOSLEEP.SYNCS 0x989680 ;  /* 0x009896800000895d */ /* 0x004fea0003900000 */
[----:B------:R-:W2:Y:S02]  /*cc00*/  @!P0 SYNCS.PHASECHK.TRANS64 P0, [R0+URZ], R3 ;  /* 0x00000003000085a7 */ /* 0x000ea400080010ff */
[----:B--2---:R-:W-:Y:S05]  /*cc10*/  @!P0 BRA `(.L_x_159) ;  /* 0xfffffffc00f08947 */ /* 0x004fea000383ffff */
[----:B------:R-:W-:Y:S05]  /*cc20*/  BRA `(.L_x_160) ;  /* 0xffffff60008c7947 */ /* 0x000fea000383ffff */
.L_x_49:
[----:B------:R-:W-:-:S07]  /*cc30*/  MOV R0, UR5 ;  /* 0x0000000500007c02 */ /* 0x000fce0008000f00 */
.L_x_161:
[----:B-1----:R1:W2:Y:S02]  /*cc40*/  SYNCS.PHASECHK.TRANS64.TRYWAIT P0, [R0+URZ], R3 ;  /* 0x00000003000075a7 */ /* 0x0022a400080011ff */
[----:B--2---:R-:W-:Y:S05]  /*cc50*/  @!P0 NANOSLEEP.SYNCS 0x989680 ;  /* 0x009896800000895d */ /* 0x004fea0003900000 */
[----:B------:R-:W2:Y:S02]  /*cc60*/  @!P0 SYNCS.PHASECHK.TRANS64 P0, [R0+URZ], R3 ;  /* 0x00000003000085a7 */ /* 0x000ea400080010ff */
[----:B--2---:R-:W-:Y:S05]  /*cc70*/  @!P0 BRA `(.L_x_161) ;  /* 0xfffffffc00f08947 */ /* 0x004fea000383ffff */
[----:B------:R-:W-:Y:S05]  /*cc80*/  BRA `(.L_x_162) ;  /* 0xffffff6000987947 */ /* 0x000fea000383ffff */
.L_x_52:
[----:B-1----:R1:W2:Y:S02]  /*cc90*/  SYNCS.PHASECHK.TRANS64.TRYWAIT P0, [R0+URZ+0xc0], R5 ;  /* 0x0000c005000075a7 */ /* 0x0022a400080011ff */
[----:B--2---:R-:W-:Y:S05]  /*cca0*/  @!P0 NANOSLEEP.SYNCS 0x989680 ;  /* 0x009896800000895d */ /* 0x004fea0003900000 */
[----:B------:R-:W2:Y:S02]  /*ccb0*/  @!P0 SYNCS.PHASECHK.TRANS64 P0, [R0+URZ+0xc0], R5 ;  /* 0x0000c005000085a7 */ /* 0x000ea400080010ff */
[----:B--2---:R-:W-:Y:S05]  /*ccc0*/  @!P0 BRA `(.L_x_52) ;  /* 0xfffffffc00f08947 */ /* 0x004fea000383ffff */
[----:B------:R-:W-:Y:S05]  /*ccd0*/  BRA `(.L_x_163) ;  /* 0xffffff6000fc7947 */ /* 0x000fea000383ffff */
.L_x_53:
[----:B------:R-:W-:-:S07]  /*cce0*/  MOV R0, UR4 ;  /* 0x0000000400007c02 */ /* 0x000fce0008000f00 */
.L_x_164:
[----:B-1----:R1:W2:Y:S02]  /*ccf0*/  SYNCS.PHASECHK.TRANS64.TRYWAIT P0, [R0+URZ+0xa0], R7 ;  /* 0x0000a007000075a7 */ /* 0x0022a400080011ff */
[----:B--2---:R-:W-:Y:S05]  /*cd00*/  @!P0 NANOSLEEP.SYNCS 0x989680 ;  /* 0x009896800000895d */ /* 0x004fea0003900000 */
[----:B------:R-:W2:Y:S02]  /*cd10*/  @!P0 SYNCS.PHASECHK.TRANS64 P0, [R0+URZ+0xa0], R7 ;  /* 0x0000a007000085a7 */ /* 0x000ea400080010ff */
[----:B--2---:R-:W-:Y:S05]  /*cd20*/  @!P0 BRA `(.L_x_164) ;  /* 0xfffffffc00f08947 */ /* 0x004fea000383ffff */
[----:B------:R-:W-:Y:S05]  /*cd30*/  BRA `(.L_x_165) ;  /* 0xffffff64000c7947 */ /* 0x000fea000383ffff */
.L_x_54:
[----:B-1----:R1:W2:Y:S02]  /*cd40*/  SYNCS.PHASECHK.TRANS64.TRYWAIT P1, [R0+URZ+0x90], R5 ;  /* 0x00009005000075a7 */ /* 0x0022a400080211ff */
[----:B--2---:R-:W-:Y:S05]  /*cd50*/  @!P1 NANOSLEEP.SYNCS 0x989680 ;  /* 0x009896800000995d */ /* 0x004fea0003900000 */
[----:B------:R-:W2:Y:S02]  /*cd60*/  @!P1 SYNCS.PHASECHK.TRANS64 P1, [R0+URZ+0x90], R5 ;  /* 0x00009005000095a7 */ /* 0x000ea400080210ff */
[----:B--2---:R-:W-:Y:S05]  /*cd70*/  @!P1 BRA `(.L_x_54) ;  /* 0xfffffffc00f09947 */ /* 0x004fea000383ffff */
[----:B------:R-:W-:Y:S05]  /*cd80*/  BRA `(.L_x_166) ;  /* 0xffffff64003c7947 */ /* 0x000fea000383ffff */
.L_x_57:
[----:B------:R-:W-:-:S07]  /*cd90*/  MOV R0, UR4 ;  /* 0x0000000400007c02 */ /* 0x000fce0008000f00 */
.L_x_167:
[----:B-1----:R1:W2:Y:S02]  /*cda0*/  SYNCS.PHASECHK.TRANS64.TRYWAIT P0, [R0+URZ+0xa0], R3 ;  /* 0x0000a003000075a7 */ /* 0x0022a400080011ff */
[----:B--2---:R-:W-:Y:S05]  /*cdb0*/  @!P0 NANOSLEEP.SYNCS 0x989680 ;  /* 0x009896800000895d */ /* 0x004fea0003900000 */
[----:B------:R-:W2:Y:S02]  /*cdc0*/  @!P0 SYNCS.PHASECHK.TRANS64 P0, [R0+URZ+0xa0], R3 ;  /* 0x0000a003000085a7 */ /* 0x000ea400080010ff */
[----:B--2---:R-:W-:Y:S05]  /*cdd0*/  @!P0 BRA `(.L_x_167) ;  /* 0xfffffffc00f08947 */ /* 0x004fea000383ffff */
[----:B------:R-:W-:Y:S05]  /*cde0*/  BRA `(.L_x_56) ;  /* 0xffffff6400907947 */ /* 0x000fea000383ffff */
.L_x_66:
[----:B-1----:R-:W-:-:S04]  /*cdf0*/  MOV R5, UR5 ;  /* 0x0000000500057c02 */ /* 0x002fc80008000f00 */
[----:B------:R1:W2:Y:S03]  /*ce00*/  SYNCS.PHASECHK.TRANS64.TRYWAIT P0, [R5+URZ+0x8], R6 ;  /* 0x00000806050075a7 */ /* 0x0002a600080011ff */
[----:B--2---:R-:W-:Y:S05]  /*ce10*/  @!P0 NANOSLEEP.SYNCS 0x989680 ;  /* 0x009896800000895d */ /* 0x004fea0003900000 */
[----:B------:R-:W2:Y:S02]  /*ce20*/  @!P0 SYNCS.PHASECHK.TRANS64 P0, [R5+URZ+0x8], R6 ;  /* 0x00000806050085a7 */ /* 0x000ea400080010ff */
[----:B--2---:R-:W-:Y:S05]  /*ce30*/  @!P0 BRA `(.L_x_66) ;  /* 0xfffffffc00ec8947 */ /* 0x004fea000383ffff */
[----:B------:R-:W-:Y:S05]  /*ce40*/  BRA `(.L_x_65) ;  /* 0xffffff6800507947 */ /* 0x000fea000383ffff */
.L_x_68:
[----:B------:R-:W-:Y:S01]  /*ce50*/  BSSY B0, `(.L_x_168) ;  /* 0x0000006000007945 */ /* 0x000fe20003800000 */
[----:B------:R-:W-:-:S07]  /*ce60*/  MOV R15, 0xffffffff ;  /* 0xffffffff000f7802 */ /* 0x000fce0000000f00 */
[----:B-1---5:R-:W-:Y:S05]  /*ce70*/  WARPSYNC.COLLECTIVE R15, `(.L_x_169) ;  /* 0x000000000f0c7348 */ /* 0x022fea0003c00000 */
[----:B------:R-:W-:Y:S02]  /*ce80*/  ELECT P6, UR79, PT ;  /* 0x00000000004f782f */ /* 0x000fe400038c0000 */
[----:B------:R-:W-:Y:S01]  /*ce90*/  MOV R14, UR79 ;  /* 0x0000004f000e7c02 */ /* 0x000fe20008000f00 */
[----:B-1---5:R-:W-:Y:S10]  /*cea0*/  ENDCOLLECTIVE ;  /* 0x000000000000791b */ /* 0x022ff40003800000 */
.L_x_169:
[----:B------:R-:W-:Y:S05]  /*ceb0*/  BSYNC B0 ;  /* 0x0000000000007941 */ /* 0x000fea0003800000 */
.L_x_168:
[----:B------:R-:W-:Y:S05]  /*cec0*/  BRA `(.L_x_170) ;  /* 0xffffff6800807947 */ /* 0x000fea000383ffff */
.L_x_70:
[----:B-1----:R-:W-:-:S04]  /*ced0*/  MOV R3, UR5 ;  /* 0x0000000500037c02 */ /* 0x002fc80008000f00 */
[----:B------:R1:W2:Y:S03]  /*cee0*/  SYNCS.PHASECHK.TRANS64.TRYWAIT P0, [R3+URZ+0x8], R4 ;  /* 0x00000804030075a7 */ /* 0x0002a600080011ff */
[----:B--2---:R-:W-:Y:S05]  /*cef0*/  @!P0 NANOSLEEP.SYNCS 0x989680 ;  /* 0x009896800000895d */ /* 0x004fea0003900000 */
[----:B------:R-:W2:Y:S02]  /*cf00*/  @!P0 SYNCS.PHASECHK.TRANS64 P0, [R3+URZ+0x8], R4 ;  /* 0x00000804030085a7 */ /* 0x000ea400080010ff */
[----:B--2---:R-:W-:Y:S05]  /*cf10*/  @!P0 BRA `(.L_x_70) ;  /* 0xfffffffc00ec8947 */ /* 0x004fea000383ffff */
[----:B------:R-:W-:Y:S05]  /*cf20*/  BRA `(.L_x_69) ;  /* 0xffffff6800847947 */ /* 0x000fea000383ffff */
.L_x_71:
[----:B-1----:R1:W2:Y:S02]  /*cf30*/  SYNCS.PHASECHK.TRANS64.TRYWAIT P0, [R0+URZ+0x90], R5 ;  /* 0x00009005000075a7 */ /* 0x0022a400080011ff */
[----:B--2---:R-:W-:Y:S05]  /*cf40*/  @!P0 NANOSLEEP.SYNCS 0x989680 ;  /* 0x009896800000895d */ /* 0x004fea0003900000 */
[----:B------:R-:W2:Y:S02]  /*cf50*/  @!P0 SYNCS.PHASECHK.TRANS64 P0, [R0+URZ+0x90], R5 ;  /* 0x00009005000085a7 */ /* 0x000ea400080010ff */
[----:B--2---:R-:W-:Y:S05]  /*cf60*/  @!P0 BRA `(.L_x_71) ;  /* 0xfffffffc00f08947 */ /* 0x004fea000383ffff */
[----:B------:R-:W-:Y:S05]  /*cf70*/  BRA `(.L_x_171) ;  /* 0xffffff7000387947 */ /* 0x000fea000383ffff */
.L_x_75:
[----:B------:R-:W-:-:S07]  /*cf80*/  MOV R0, UR13 ;  /* 0x0000000d00007c02 */ /* 0x000fce0008000f00 */
.L_x_172:
[----:B-1----:R1:W2:Y:S02]  /*cf90*/  SYNCS.PHASECHK.TRANS64.TRYWAIT P0, [R0+URZ], R5 ;  /* 0x00000005000075a7 */ /* 0x0022a400080011ff */
[----:B--2---:R-:W-:Y:S05]  /*cfa0*/  @!P0 NANOSLEEP.SYNCS 0x989680 ;  /* 0x009896800000895d */ /* 0x004fea0003900000 */
[----:B------:R-:W2:Y:S02]  /*cfb0*/  @!P0 SYNCS.PHASECHK.TRANS64 P0, [R0+URZ], R5 ;  /* 0x00000005000085a7 */ /* 0x000ea400080010ff */
[----:B--2---:R-:W-:Y:S05]  /*cfc0*/  @!P0 BRA `(.L_x_172) ;  /* 0xfffffffc00f08947 */ /* 0x004fea000383ffff */
[----:B------:R-:W-:Y:S05]  /*cfd0*/  BRA `(.L_x_74) ;  /* 0xffffff7000907947 */ /* 0x000fea000383ffff */
.L_x_78:
[----:B------:R-:W-:-:S07]  /*cfe0*/  MOV R0, UR50 ;  /* 0x0000003200007c02 */ /* 0x000fce0008000f00 */
.L_x_173:
[----:B-1----:R1:W2:Y:S02]  /*cff0*/  SYNCS.PHASECHK.TRANS64.TRYWAIT P0, [R0+URZ+0xb8], R5 ;  /* 0x0000b805000075a7 */ /* 0x0022a400080011ff */
[----:B--2---:R-:W-:Y:S05]  /*d000*/  @!P0 NANOSLEEP.SYNCS 0x989680 ;  /* 0x009896800000895d */ /* 0x004fea0003900000 */
[----:B------:R-:W2:Y:S02]  /*d010*/  @!P0 SYNCS.PHASECHK.TRANS64 P0, [R0+URZ+0xb8], R5 ;  /* 0x0000b805000085a7 */ /* 0x000ea400080010ff */
[----:B--2---:R-:W-:Y:S05]  /*d020*/  @!P0 BRA `(.L_x_173) ;  /* 0xfffffffc00f08947 */ /* 0x004fea000383ffff */
[----:B------:R-:W-:Y:S05]  /*d030*/  BRA `(.L_x_174) ;  /* 0xffffff7400607947 */ /* 0x000fea000383ffff */
.L_x_81:
[----:B------:R-:W-:Y:S07]  /*d040*/  MOV R0, UR7 ;  /* 0x0000000700007c02 */ /* 0x000fee0008000f00 */
.L_x_175:
[----:B-1----:R1:W2:Y:S02]  /*d050*/  SYNCS.PHASECHK.TRANS64.TRYWAIT P0, [R0+URZ], R5 ;  /* 0x00000005000075a7 */ /* 0x0022a400080011ff */
[----:B--2---:R-:W-:Y:S05]  /*d060*/  @!P0 NANOSLEEP.SYNCS 0x989680 ;  /* 0x009896800000895d */ /* 0x004fea0003900000 */
[----:B------:R-:W2:Y:S02]  /*d070*/  @!P0 SYNCS.PHASECHK.TRANS64 P0, [R0+URZ], R5 ;  /* 0x00000005000085a7 */ /* 0x000ea400080010ff */
[----:B--2---:R-:W-:Y:S05]  /*d080*/  @!P0 BRA `(.L_x_175) ;  /* 0xfffffffc00f08947 */ /* 0x004fea000383ffff */
[----:B------:R-:W-:Y:S05]  /*d090*/  BRA `(.L_x_80) ;  /* 0xffffff7400e07947 */ /* 0x000fea000383ffff */
.L_x_84:
[----:B------:R-:W-:-:S07]  /*d0a0*/  MOV R0, UR50 ;  /* 0x0000003200007c02 */ /* 0x000fce0008000f00 */
.L_x_176:
[----:B-1----:R1:W2:Y:S02]  /*d0b0*/  SYNCS.PHASECHK.TRANS64.TRYWAIT P0, [R0+URZ+0xe0], R3 ;  /* 0x0000e003000075a7 */ /* 0x0022a400080011ff */
[----:B--2---:R-:W-:Y:S05]  /*d0c0*/  @!P0 NANOSLEEP.SYNCS 0x989680 ;  /* 0x009896800000895d */ /* 0x004fea0003900000 */
[----:B------:R-:W2:Y:S02]  /*d0d0*/  @!P0 SYNCS.PHASECHK.TRANS64 P0, [R0+URZ+0xe0], R3 ;  /* 0x0000e003000085a7 */ /* 0x000ea400080010ff */
[----:B--2---:R-:W-:Y:S05]  /*d0e0*/  @!P0 BRA `(.L_x_176) ;  /* 0xfffffffc00f08947 */ /* 0x004fea000383ffff */
[----:B------:R-:W-:Y:S05]  /*d0f0*/  BRA `(.L_x_177) ;  /* 0xffffff7c00587947 */ /* 0x000fea000383ffff */
.L_x_89:
[----:B-1----:R1:W2:Y:S02]  /*d100*/  SYNCS.PHASECHK.TRANS64.TRYWAIT P0, [R12+URZ+0x90], R9 ;  /* 0x000090090c0075a7 */ /* 0x0022a400080011ff */
[----:B--2---:R-:W-:Y:S05]  /*d110*/  @!P0 NANOSLEEP.SYNCS 0x989680 ;  /* 0x009896800000895d */ /* 0x004fea0003900000 */
[----:B------:R-:W2:Y:S02]  /*d120*/  @!P0 SYNCS.PHASECHK.TRANS64 P0, [R12+URZ+0x90], R9 ;  /* 0x000090090c0085a7 */ /* 0x000ea400080010ff */
[----:B--2---:R-:W-:Y:S05]  /*d130*/  @!P0 BRA `(.L_x_89) ;  /* 0xfffffffc00f08947 */ /* 0x004fea000383ffff */
[----:B------:R-:W-:Y:S05]  /*d140*/  BRA `(.L_x_178) ;  /* 0xffffff80008c7947 */ /* 0x000fea000383ffff */
.L_x_92:
[----:B------:R-:W-:Y:S07]  /*d150*/  MOV R0, UR21 ;  /* 0x0000001500007c02 */ /* 0x000fee0008000f00 */
.L_x_179:
[----:B-1----:R1:W2:Y:S02]  /*d160*/  SYNCS.PHASECHK.TRANS64.TRYWAIT P2, [R0+URZ+0x88], R11 ;  /* 0x0000880b000075a7 */ /* 0x0022a400080411ff */
[----:B--2---:R-:W-:Y:S05]  /*d170*/  @!P2 NANOSLEEP.SYNCS 0x989680 ;  /* 0x009896800000a95d */ /* 0x004fea0003900000 */
[----:B------:R-:W2:Y:S02]  /*d180*/  @!P2 SYNCS.PHASECHK.TRANS64 P2, [R0+URZ+0x88], R11 ;  /* 0x0000880b0000a5a7 */ /* 0x000ea400080410ff */
[----:B--2---:R-:W-:Y:S05]  /*d190*/  @!P2 BRA `(.L_x_179) ;  /* 0xfffffffc00f0a947 */ /* 0x004fea000383ffff */
[----:B------:R-:W-:Y:S05]  /*d1a0*/  BRA `(.L_x_91) ;  /* 0xffffff8400f47947 */ /* 0x000fea000383ffff */
.L_x_95:
[----:B-1----:R-:W-:Y:S07]  /*d1b0*/  MOV R0, UR21 ;  /* 0x0000001500007c02 */ /* 0x002fee0008000f00 */
.L_x_180:
[----:B-1----:R1:W2:Y:S02]  /*d1c0*/  SYNCS.PHASECHK.TRANS64.TRYWAIT P0, [R0+URZ+0x60], R9 ;  /* 0x00006009000075a7 */ /* 0x0022a400080011ff */
[----:B--2---:R-:W-:Y:S05]  /*d1d0*/  @!P0 NANOSLEEP.SYNCS 0x989680 ;  /* 0x009896800000895d */ /* 0x004fea0003900000 */
[----:B------:R-:W2:Y:S02]  /*d1e0*/  @!P0 SYNCS.PHASECHK.TRANS64 P0, [R0+URZ+0x60], R9 ;  /* 0x00006009000085a7 */ /* 0x000ea400080010ff */
[----:B--2---:R-:W-:Y:S05]  /*d1f0*/  @!P0 BRA `(.L_x_180) ;  /* 0xfffffffc00f08947 */ /* 0x004fea000383ffff */
[----:B------:R-:W-:Y:S05]  /*d200*/  BRA `(.L_x_181) ;  /* 0xffffff8800547947 */ /* 0x000fea000383ffff */
.L_x_96:
[----:B------:R-:W-:Y:S07]  /*d210*/  MOV R0, UR21 ;  /* 0x0000001500007c02 */ /* 0x000fee0008000f00 */
.L_x_182:
[----:B-1----:R1:W2:Y:S02]  /*d220*/  SYNCS.PHASECHK.TRANS64.TRYWAIT P0, [R0+URZ+0x68], R9 ;  /* 0x00006809000075a7 */ /* 0x0022a400080011ff */
[----:B--2---:R-:W-:Y:S05]  /*d230*/  @!P0 NANOSLEEP.SYNCS 0x989680 ;  /* 0x009896800000895d */ /* 0x004fea0003900000 */
[----:B------:R-:W2:Y:S02]  /*d240*/  @!P0 SYNCS.PHASECHK.TRANS64 P0, [R0+URZ+0x68], R9 ;  /* 0x00006809000085a7 */ /* 0x000ea400080010ff */
[----:B--2---:R-:W-:Y:S05]  /*d250*/  @!P0 BRA `(.L_x_182) ;  /* 0xfffffffc00f08947 */ /* 0x004fea000383ffff */
[----:B------:R-:W-:Y:S05]  /*d260*/  BRA `(.L_x_183) ;  /* 0xffffff8800a47947 */ /* 0x000fea000383ffff */
.L_x_97:
[----:B------:R-:W-:Y:S07]  /*d270*/  MOV R0, UR21 ;  /* 0x0000001500007c02 */ /* 0x000fee0008000f00 */
.L_x_184:
[----:B-1----:R1:W2:Y:S02]  /*d280*/  SYNCS.PHASECHK.TRANS64.TRYWAIT P0, [R0+URZ+0x70], R9 ;  /* 0x00007009000075a7 */ /* 0x0022a400080011ff */
[----:B--2---:R-:W-:Y:S05]  /*d290*/  @!P0 NANOSLEEP.SYNCS 0x989680 ;  /* 0x009896800000895d */ /* 0x004fea0003900000 */
[----:B------:R-:W2:Y:S02]  /*d2a0*/  @!P0 SYNCS.PHASECHK.TRANS64 P0, [R0+URZ+0x70], R9 ;  /* 0x00007009000085a7 */ /* 0x000ea400080010ff */
[----:B--2---:R-:W-:Y:S05]  /*d2b0*/  @!P0 BRA `(.L_x_184) ;  /* 0xfffffffc00f08947 */ /* 0x004fea000383ffff */
[----:B------:R-:W-:Y:S05]  /*d2c0*/  BRA `(.L_x_185) ;  /* 0xffffff8800e87947 */ /* 0x000fea000383ffff */
.L_x_98:
[----:B------:R-:W-:Y:S07]  /*d2d0*/  MOV R0, UR21 ;  /* 0x0000001500007c02 */ /* 0x000fee0008000f00 */
.L_x_186:
[----:B-1----:R1:W2:Y:S02]  /*d2e0*/  SYNCS.PHASECHK.TRANS64.TRYWAIT P0, [R0+URZ+0x78], R9 ;  /* 0x00007809000075a7 */ /* 0x0022a400080011ff */
[----:B--2---:R-:W-:Y:S05]  /*d2f0*/  @!P0 NANOSLEEP.SYNCS 0x989680 ;  /* 0x009896800000895d */ /* 0x004fea0003900000 */
[----:B------:R-:W2:Y:S02]  /*d300*/  @!P0 SYNCS.PHASECHK.TRANS64 P0, [R0+URZ+0x78], R9 ;  /* 0x00007809000085a7 */ /* 0x000ea400080010ff */
[----:B--2---:R-:W-:Y:S05]  /*d310*/  @!P0 BRA `(.L_x_186) ;  /* 0xfffffffc00f08947 */ /* 0x004fea000383ffff */
[----:B------:R-:W-:Y:S05]  /*d320*/  BRA `(.L_x_187) ;  /* 0xffffff8c002c7947 */ /* 0x000fea000383ffff */
.L_x_100:
[----:B------:R-:W-:-:S07]  /*d330*/  MOV R0, UR21 ;  /* 0x0000001500007c02 */ /* 0x000fce0008000f00 */
.L_x_188:
[----:B--2---:R2:W3:Y:S02]  /*d340*/  SYNCS.PHASECHK.TRANS64.TRYWAIT P0, [R0+URZ+0x60], R3 ;  /* 0x00006003000075a7 */ /* 0x0044e400080011ff */
[----:B---3--:R-:W-:Y:S05]  /*d350*/  @!P0 NANOSLEEP.SYNCS 0x989680 ;  /* 0x009896800000895d */ /* 0x008fea0003900000 */
[----:B------:R-:W3:Y:S02]  /*d360*/  @!P0 SYNCS.PHASECHK.TRANS64 P0, [R0+URZ+0x60], R3 ;  /* 0x00006003000085a7 */ /* 0x000ee400080010ff */
[----:B---3--:R-:W-:Y:S05]  /*d370*/  @!P0 BRA `(.L_x_188) ;  /* 0xfffffffc00f08947 */ /* 0x008fea000383ffff */
[----:B------:R-:W-:Y:S05]  /*d380*/  BRA `(.L_x_189) ;  /* 0xffffff8c00b47947 */ /* 0x000fea000383ffff */
.L_x_101:
[----:B--2---:R-:W-:-:S07]  /*d390*/  MOV R0, UR21 ;  /* 0x0000001500007c02 */ /* 0x004fce0008000f00 */
.L_x_190:
[----:B--2---:R2:W3:Y:S02]  /*d3a0*/  SYNCS.PHASECHK.TRANS64.TRYWAIT P0, [R0+URZ+0x68], R3 ;  /* 0x00006803000075a7 */ /* 0x0044e400080011ff */
[----:B---3--:R-:W-:Y:S05]  /*d3b0*/  @!P0 NANOSLEEP.SYNCS 0x989680 ;  /* 0x009896800000895d */ /* 0x008fea0003900000 */
[----:B------:R-:W3:Y:S02]  /*d3c0*/  @!P0 SYNCS.PHASECHK.TRANS64 P0, [R0+URZ+0x68], R3 ;  /* 0x00006803000085a7 */ /* 0x000ee400080010ff */
[----:B---3--:R-:W-:Y:S05]  /*d3d0*/  @!P0 BRA `(.L_x_190) ;  /* 0xfffffffc00f08947 */ /* 0x008fea000383ffff */
[----:B------:R-:W-:Y:S05]  /*d3e0*/  BRA `(.L_x_191) ;  /* 0xffffff8c00a47947 */ /* 0x000fea000383ffff */
.L_x_102:
[----:B--2---:R-:W-:-:S07]  /*d3f0*/  MOV R0, UR21 ;  /* 0x0000001500007c02 */ /* 0x004fce0008000f00 */
.L_x_192:
[----:B--2---:R2:W3:Y:S02]  /*d400*/  SYNCS.PHASECHK.TRANS64.TRYWAIT P0, [R0+URZ+0x70], R3 ;  /* 0x00007003000075a7 */ /* 0x0044e400080011ff */
[----:B---3--:R-:W-:Y:S05]  /*d410*/  @!P0 NANOSLEEP.SYNCS 0x989680 ;  /* 0x009896800000895d */ /* 0x008fea0003900000 */
[----:B------:R-:W3:Y:S02]  /*d420*/  @!P0 SYNCS.PHASECHK.TRANS64 P0, [R0+URZ+0x70], R3 ;  /* 0x00007003000085a7 */ /* 0x000ee400080010ff */
[----:B---3--:R-:W-:Y:S05]  /*d430*/  @!P0 BRA `(.L_x_192) ;  /* 0xfffffffc00f08947 */ /* 0x008fea000383ffff */
[----:B------:R-:W-:Y:S05]  /*d440*/  BRA `(.L_x_193) ;  /* 0xffffff8c00947947 */ /* 0x000fea000383ffff */
.L_x_104:
[----:B--2---:R2:W3:Y:S02]  /*d450*/  SYNCS.PHASECHK.TRANS64.TRYWAIT P0, [R8+URZ+0x90], R3 ;  /* 0x00009003080075a7 */ /* 0x0044e400080011ff */
[----:B---3--:R-:W-:Y:S05]  /*d460*/  @!P0 NANOSLEEP.SYNCS 0x989680 ;  /* 0x009896800000895d */ /* 0x008fea0003900000 */
[----:B------:R-:W3:Y:S02]  /*d470*/  @!P0 SYNCS.PHASECHK.TRANS64 P0, [R8+URZ+0x90], R3 ;  /* 0x00009003080085a7 */ /* 0x000ee400080010ff */
[----:B---3--:R-:W-:Y:S05]  /*d480*/  @!P0 BRA `(.L_x_104) ;  /* 0xfffffffc00f08947 */ /* 0x008fea000383ffff */
[----:B------:R-:W-:Y:S05]  /*d490*/  BRA `(.L_x_194) ;  /* 0xffffff9000707947 */ /* 0x000fea000383ffff */
.L_x_115:
[----:B-1----:R-:W-:Y:S04]  /*d4a0*/  MOV R3, UR46 ;  /* 0x0000002e00037c02 */ /* 0x002fe80008000f00 */
[----:B------:R1:W2:Y:S03]  /*d4b0*/  SYNCS.PHASECHK.TRANS64.TRYWAIT P0, [R3+URZ+0x40], R4 ;  /* 0x00004004030075a7 */ /* 0x0002a600080011ff */
[----:B--2---:R-:W-:Y:S05]  /*d4c0*/  @!P0 NANOSLEEP.SYNCS 0x989680 ;  /* 0x009896800000895d */ /* 0x004fea0003900000 */
[----:B------:R-:W2:Y:S02]  /*d4d0*/  @!P0 SYNCS.PHASECHK.TRANS64 P0, [R3+URZ+0x40], R4 ;  /* 0x00004004030085a7 */ /* 0x000ea400080010ff */
[----:B--2---:R-:W-:Y:S05]  /*d4e0*/  @!P0 BRA `(.L_x_115) ;  /* 0xfffffffc00ec8947 */ /* 0x004fea000383ffff */
[----:B------:R-:W-:Y:S05]  /*d4f0*/  BRA `(.L_x_114) ;  /* 0xffffffa000607947 */ /* 0x000fea000383ffff */
.L_x_117:
[----:B-1----:R-:W-:Y:S04]  /*d500*/  MOV R3, UR46 ;  /* 0x0000002e00037c02 */ /* 0x002fe80008000f00 */
[----:B------:R1:W4:Y:S03]  /*d510*/  SYNCS.PHASECHK.TRANS64.TRYWAIT P1, [R3+URZ+0xb0], R0 ;  /* 0x0000b000030075a7 */ /* 0x00032600080211ff */
[----:B----4-:R-:W-:Y:S05]  /*d520*/  @!P1 NANOSLEEP.SYNCS 0x989680 ;  /* 0x009896800000995d */ /* 0x010fea0003900000 */
[----:B------:R-:W4:Y:S02]  /*d530*/  @!P1 SYNCS.PHASECHK.TRANS64 P1, [R3+URZ+0xb0], R0 ;  /* 0x0000b000030095a7 */ /* 0x000f2400080210ff */
[----:B----4-:R-:W-:Y:S05]  /*d540*/  @!P1 BRA `(.L_x_117) ;  /* 0xfffffffc00ec9947 */ /* 0x010fea000383ffff */
[----:B------:R-:W-:Y:S05]  /*d550*/  BRA `(.L_x_116) ;  /* 0xffffffa000987947 */ /* 0x000fea000383ffff */
.L_x_126:
[----:B---3--:R3:W4:Y:S02]  /*d560*/  SYNCS.PHASECHK.TRANS64.TRYWAIT P0, [R3+URZ+0x40], R0 ;  /* 0x00004000030075a7 */ /* 0x00872400080011ff */
[----:B----4-:R-:W-:Y:S05]  /*d570*/  @!P0 NANOSLEEP.SYNCS 0x989680 ;  /* 0x009896800000895d */ /* 0x010fea0003900000 */
[----:B------:R-:W4:Y:S02]  /*d580*/  @!P0 SYNCS.PHASECHK.TRANS64 P0, [R3+URZ+0x40], R0 ;  /* 0x00004000030085a7 */ /* 0x000f2400080010ff */
[----:B----4-:R-:W-:Y:S05]  /*d590*/  @!P0 BRA `(.L_x_126) ;  /* 0xfffffffc00f08947 */ /* 0x010fea000383ffff */
[----:B------:R-:W-:Y:S05]  /*d5a0*/  BRA `(.L_x_125) ;  /* 0xffffffb400647947 */ /* 0x000fea000383ffff */
.L_x_134:
[----:B-1----:R1:W4:Y:S02]  /*d5b0*/  SYNCS.PHASECHK.TRANS64.TRYWAIT P0, [R95+URZ+0x40], R6 ;  /* 0x000040065f0075a7 */ /* 0x00232400080011ff */
[----:B----4-:R-:W-:Y:S05]  /*d5c0*/  @!P0 NANOSLEEP.SYNCS 0x989680 ;  /* 0x009896800000895d */ /* 0x010fea0003900000 */
[----:B------:R-:W4:Y:S02]  /*d5d0*/  @!P0 SYNCS.PHASECHK.TRANS64 P0, [R95+URZ+0x40], R6 ;  /* 0x000040065f0085a7 */ /* 0x000f2400080010ff */
[----:B----4-:R-:W-:Y:S05]  /*d5e0*/  @!P0 BRA `(.L_x_134) ;  /* 0xfffffffc00f08947 */ /* 0x010fea000383ffff */
[----:B------:R-:W-:Y:S05]  /*d5f0*/  BRA `(.L_x_133) ;  /* 0xffffffc800687947 */ /* 0x000fea000383ffff */
.L_x_142:
[----:B-1----:R1:W2:Y:S02]  /*d600*/  SYNCS.PHASECHK.TRANS64.TRYWAIT P0, [R16+URZ+0x40], R3 ;  /* 0x00004003100075a7 */ /* 0x0022a400080011ff */
[----:B--2---:R-:W-:Y:S05]  /*d610*/  @!P0 NANOSLEEP.SYNCS 0x989680 ;  /* 0x009896800000895d */ /* 0x004fea0003900000 */
[----:B------:R-:W2:Y:S02]  /*d620*/  @!P0 SYNCS.PHASECHK.TRANS64 P0, [R16+URZ+0x40], R3 ;  /* 0x00004003100085a7 */ /* 0x000ea400080010ff */
[----:B--2---:R-:W-:Y:S05]  /*d630*/  @!P0 BRA `(.L_x_142) ;  /* 0xfffffffc00f08947 */ /* 0x004fea000383ffff */
[----:B------:R-:W-:Y:S05]  /*d640*/  BRA `(.L_x_141) ;  /* 0xffffffdc00647947 */ /* 0x000fea000383ffff */
        .weak           $__internal_0_$__cuda_sm10x_tcgen05_guardrail_trap_col_being_dealloced_not_returned_by_alloc
        .type           $__internal_0_$__cuda_sm10x_tcgen05_guardrail_trap_col_being_dealloced_not_returned_by_alloc,@function
        .size           $__internal_0_$__cuda_sm10x_tcgen05_guardrail_trap_col_being_dealloced_not_returned_by_alloc,($__internal_1_$__cuda_sm10x_tcgen05_guardrail_trap_phase_invalid_during_alloc - $__internal_0_$__cuda_sm10x_tcgen05_guardrail_trap_col_being_dealloced_not_returned_by_alloc)
$__internal_0_$__cuda_sm10x_tcgen05_guardrail_trap_col_being_dealloced_not_returned_by_alloc:
[----:B------:R-:W-:Y:S05]  /*d650*/  BPT.TRAP 0x1 ;  /* 0x000000040000795c */ /* 0x000fea0000300000 */
[----:B------:R-:W-:-:S04]  /*d660*/  HFMA2 R3, -RZ, RZ, 0, 0 ;  /* 0x00000000ff037431 */ /* 0x000fc800000001ff */
[----:B------:R-:W-:Y:S05]  /*d670*/  RET.REL.NODEC R2 `(_ZN7cutlass13device_kernelINS_4gemm6kernel13GemmUniversalIN4cute5tupleIJiiiiEEENS1_10collective13CollectiveMmaINS1_46MainloopSm100TmaUmmaWarpSpecializedBlockScaledILi4ELi2ELi1ENS5_IJNS4_1CILi2EEESB_NSA_ILi1EEEEEEEENS5_IJNSA_ILi256EEESF_SF_EEENS5_IJNS_12float_e2m1_tENS_13float_ue4m3_tEEEENS5_IJNS5_IJlSC_lEEENS4_6LayoutINS5_IJNS5_IJNS5_IJNSA_ILi32EEENSA_ILi4EEEEEEiEEENS5_IJNS5_IJNSA_ILi16EEESN_EEEiEEENS5_IJSC_iEEEEEENS5_IJSS_NS5_IJNS5_IJNSA_ILi0EEESC_EEENSA_ILi512EEEEEENS5_IJSV_iEEEEEEEEEEESJ_S12_NS4_8TiledMMAINS4_8MMA_AtomIJNS4_23SM100_MMA_MXF4_2x1SM_SSISH_SH_fSI_Li256ELi256ELi16ELNS4_4UMMA5MajorE0ELS17_0ELNS16_7ScaleInE0ELS18_0EEEEEENSL_INS5_IJSC_SC_SC_EEENS5_IJSV_SV_SV_EEEEENS5_IJNS4_10UnderscoreES1E_S1E_EEEEENS5_IJNS4_28SM100_TMA_2SM_LOAD_MULTICASTES1H_EEENS5_IJNS4_14ComposedLayoutINS4_7SwizzleILi3ELi4ELi3EEENS4_18smem_ptr_flag_bitsILi4EEENSL_INS5_IJNSA_ILi8EEESF_EEENS5_IJSF_SC_EEEEEEENSL_INS5_IJNS5_IJNS5_IJSO_SC_EEESR_EEESC_NS5_IJSC_SN_EEEEEENS5_IJNS5_IJNS5_IJSR_SX_EEESW_EEESV_NS5_IJSN_SX_EEEEEEEEEEEvNS4_8identityENS5_IJNS4_18SM100_TMA_2SM_LOADES1H_EEENS5_IJS1S_NSL_INS5_IJNS5_IJNS5_IJSO_SB_EEESR_EEESC_S1V_EEENS5_IJS1Y_SV_NS5_IJSN_NSA_ILi1024EEEEEEEEEEEEEEvS23_EENS_8epilogue10collective18CollectiveEpilogueINS2F_23Sm100TmaWarpSpecializedILi4ELi2ELi64ELb1ELb0EEEJNS5_IJNSA_ILi128EEESF_SF_EEENS5_IJNSL_IS2K_SC_EENSL_INSA_ILi64EEESC_EEEEENS_10bfloat16_tESK_S2Q_SK_NS2F_6fusion15FusionCallbacksIS2J_NS2R_17LinearCombinationIS2Q_fS2Q_fLNS_15FloatRoundStyleE2EEES2L_S2P_JEEENS4_5SM1004TMEM4LOAD26SM100_TMEM_LOAD_32dp32b64xENS4_13SM90_TMA_LOADENS1J_IS1L_NS1M_ILi16EEENSL_INS5_IJS1O_S2N_EEENS5_IJS2N_SC_EEEEEEENS4_39AutoVectorizingCopyWithAssumedAlignmentILi128EEENS4_14SM90_TMA_STOREES36_S38_S38_EEEvvEEEEvNT_6ParamsE) ;  /* 0xffffff2802607950 */ /* 0x000fea0003c3ffff */
        .weak           $__internal_1_$__cuda_sm10x_tcgen05_guardrail_trap_phase_invalid_during_alloc
        .type           $__internal_1_$__cuda_sm10x_tcgen05_guardrail_trap_phase_invalid_during_alloc,@function
        .size           $__internal_1_$__cuda_sm10x_tcgen05_guardrail_trap_phase_invalid_during_alloc,($__internal_2_$__cuda_sm10x_tcgen05_guardrail_trap_unallocated_columns_being_dealloced - $__internal_1_$__cuda_sm10x_tcgen05_guardrail_trap_phase_invalid_during_alloc)
$__internal_1_$__cuda_sm10x_tcgen05_guardrail_trap_phase_invalid_during_alloc:
[----:B------:R-:W-:Y:S05]  /*d680*/  BPT.TRAP 0x1 ;  /* 0x000000040000795c */ /* 0x000fea0000300000 */
[----:B------:R-:W-:-:S04]  /*d690*/  MOV R5, 0x0 ;  /* 0x0000000000057802 */ /* 0x000fc80000000f00 */
[----:B------:R-:W-:Y:S05]  /*d6a0*/  RET.REL.NODEC R4 `(_ZN7cutlass13device_kernelINS_4gemm6kernel13GemmUniversalIN4cute5tupleIJiiiiEEENS1_10collective13CollectiveMmaINS1_46MainloopSm100TmaUmmaWarpSpecializedBlockScaledILi4ELi2ELi1ENS5_IJNS4_1CILi2EEESB_NSA_ILi1EEEEEEEENS5_IJNSA_ILi256EEESF_SF_EEENS5_IJNS_12float_e2m1_tENS_13float_ue4m3_tEEEENS5_IJNS5_IJlSC_lEEENS4_6LayoutINS5_IJNS5_IJNS5_IJNSA_ILi32EEENSA_ILi4EEEEEEiEEENS5_IJNS5_IJNSA_ILi16EEESN_EEEiEEENS5_IJSC_iEEEEEENS5_IJSS_NS5_IJNS5_IJNSA_ILi0EEESC_EEENSA_ILi512EEEEEENS5_IJSV_iEEEEEEEEEEESJ_S12_NS4_8TiledMMAINS4_8MMA_AtomIJNS4_23SM100_MMA_MXF4_2x1SM_SSISH_SH_fSI_Li256ELi256ELi16ELNS4_4UMMA5MajorE0ELS17_0ELNS16_7ScaleInE0ELS18_0EEEEEENSL_INS5_IJSC_SC_SC_EEENS5_IJSV_SV_SV_EEEEENS5_IJNS4_10UnderscoreES1E_S1E_EEEEENS5_IJNS4_28SM100_TMA_2SM_LOAD_MULTICASTES1H_EEENS5_IJNS4_14ComposedLayoutINS4_7SwizzleILi3ELi4ELi3EEENS4_18smem_ptr_flag_bitsILi4EEENSL_INS5_IJNSA_ILi8EEESF_EEENS5_IJSF_SC_EEEEEEENSL_INS5_IJNS5_IJNS5_IJSO_SC_EEESR_EEESC_NS5_IJSC_SN_EEEEEENS5_IJNS5_IJNS5_IJSR_SX_EEESW_EEESV_NS5_IJSN_SX_EEEEEEEEEEEvNS4_8identityENS5_IJNS4_18SM100_TMA_2SM_LOADES1H_EEENS5_IJS1S_NSL_INS5_IJNS5_IJNS5_IJSO_SB_EEESR_EEESC_S1V_EEENS5_IJS1Y_SV_NS5_IJSN_NSA_ILi1024EEEEEEEEEEEEEEvS23_EENS_8epilogue10collective18CollectiveEpilogueINS2F_23Sm100TmaWarpSpecializedILi4ELi2ELi64ELb1ELb0EEEJNS5_IJNSA_ILi128EEESF_SF_EEENS5_IJNSL_IS2K_SC_EENSL_INSA_ILi64EEESC_EEEEENS_10bfloat16_tESK_S2Q_SK_NS2F_6fusion15FusionCallbacksIS2J_NS2R_17LinearCombinationIS2Q_fS2Q_fLNS_15FloatRoundStyleE2EEES2L_S2P_JEEENS4_5SM1004TMEM4LOAD26SM100_TMEM_LOAD_32dp32b64xENS4_13SM90_TMA_LOADENS1J_IS1L_NS1M_ILi16EEENSL_INS5_IJS1O_S2N_EEENS5_IJS2N_SC_EEEEEEENS4_39AutoVectorizingCopyWithAssumedAlignmentILi128EEENS4_14SM90_TMA_STOREES36_S38_S38_EEEvvEEEEvNT_6ParamsE) ;  /* 0xffffff2804547950 */ /* 0x000fea0003c3ffff */
        .weak           $__internal_2_$__cuda_sm10x_tcgen05_guardrail_trap_unallocated_columns_being_dealloced
        .type           $__internal_2_$__cuda_sm10x_tcgen05_guardrail_trap_unallocated_columns_being_dealloced,@function
        .size           $__internal_2_$__cuda_sm10x_tcgen05_guardrail_trap_unallocated_columns_being_dealloced,(.L_x_196 - $__internal_2_$__cuda_sm10x_tcgen05_guardrail_trap_unallocated_columns_being_dealloced)
$__internal_2_$__cuda_sm10x_tcgen05_guardrail_trap_unallocated_columns_being_dealloced:
[----:B------:R-:W-:Y:S05]  /*d6b0*/  BPT.TRAP 0x1 ;  /* 0x000000040000795c */ /* 0x000fea0000300000 */
[----:B------:R-:W-:-:S04]  /*d6c0*/  HFMA2 R3, -RZ, RZ, 0, 0 ;  /* 0x00000000ff037431 */ /* 0x000fc800000001ff */
[----:B------:R-:W-:Y:S05]  /*d6d0*/  RET.REL.NODEC R2 `(_ZN7cutlass13device_kernelINS_4gemm6kernel13GemmUniversalIN4cute5tupleIJiiiiEEENS1_10collective13CollectiveMmaINS1_46MainloopSm100TmaUmmaWarpSpecializedBlockScaledILi4ELi2ELi1ENS5_IJNS4_1CILi2EEESB_NSA_ILi1EEEEEEEENS5_IJNSA_ILi256EEESF_SF_EEENS5_IJNS_12float_e2m1_tENS_13float_ue4m3_tEEEENS5_IJNS5_IJlSC_lEEENS4_6LayoutINS5_IJNS5_IJNS5_IJNSA_ILi32EEENSA_ILi4EEEEEEiEEENS5_IJNS5_IJNSA_ILi16EEESN_EEEiEEENS5_IJSC_iEEEEEENS5_IJSS_NS5_IJNS5_IJNSA_ILi0EEESC_EEENSA_ILi512EEEEEENS5_IJSV_iEEEEEEEEEEESJ_S12_NS4_8TiledMMAINS4_8MMA_AtomIJNS4_23SM100_MMA_MXF4_2x1SM_SSISH_SH_fSI_Li256ELi256ELi16ELNS4_4UMMA5MajorE0ELS17_0ELNS16_7ScaleInE0ELS18_0EEEEEENSL_INS5_IJSC_SC_SC_EEENS5_IJSV_SV_SV_EEEEENS5_IJNS4_10UnderscoreES1E_S1E_EEEEENS5_IJNS4_28SM100_TMA_2SM_LOAD_MULTICASTES1H_EEENS5_IJNS4_14ComposedLayoutINS4_7SwizzleILi3ELi4ELi3EEENS4_18smem_ptr_flag_bitsILi4EEENSL_INS5_IJNSA_ILi8EEESF_EEENS5_IJSF_SC_EEEEEEENSL_INS5_IJNS5_IJNS5_IJSO_SC_EEESR_EEESC_NS5_IJSC_SN_EEEEEENS5_IJNS5_IJNS5_IJSR_SX_EEESW_EEESV_NS5_IJSN_SX_EEEEEEEEEEEvNS4_8identityENS5_IJNS4_18SM100_TMA_2SM_LOADES1H_EEENS5_IJS1S_NSL_INS5_IJNS5_IJNS5_IJSO_SB_EEESR_EEESC_S1V_EEENS5_IJS1Y_SV_NS5_IJSN_NSA_ILi1024EEEEEEEEEEEEEEvS23_EENS_8epilogue10collective18CollectiveEpilogueINS2F_23Sm100TmaWarpSpecializedILi4ELi2ELi64ELb1ELb0EEEJNS5_IJNSA_ILi128EEESF_SF_EEENS5_IJNSL_IS2K_SC_EENSL_INSA_ILi64EEESC_EEEEENS_10bfloat16_tESK_S2Q_SK_NS2F_6fusion15FusionCallbacksIS2J_NS2R_17LinearCombinationIS2Q_fS2Q_fLNS_15FloatRoundStyleE2EEES2L_S2P_JEEENS4_5SM1004TMEM4LOAD26SM100_TMEM_LOAD_32dp32b64xENS4_13SM90_TMA_LOADENS1J_IS1L_NS1M_ILi16EEENSL_INS5_IJS1O_S2N_EEENS5_IJS2N_SC_EEEEEEENS4_39AutoVectorizingCopyWithAssumedAlignmentILi128EEENS4_14SM90_TMA_STOREES36_S38_S38_EEEvvEEEEvNT_6ParamsE) ;  /* 0xffffff2802487950 */ /* 0x000fea0003c3ffff */
.L_x_195:
[----:B------:R-:W-:-:S00]  /*d6e0*/  BRA `(.L_x_195) ;  /* 0xfffffffc00fc7947 */ /* 0x000fc0000383ffff */
[----:B------:R-:W-:-:S00]  /*d6f0*/  NOP ;  /* 0x0000000000007918 */ /* 0x000fc00000000000 */
        /* <DEDUP_REMOVED lines=8> */
.L_x_196:


//--------------------- .nv.global.init           --------------------------
	.section	.nv.global.init,"aw",@progbits
.nv.global.init:
	.type		$str$29,@object
	.size		$str$29,($str$30 - $str$29)
$str$29:
        /*0000*/ 	.byte	0x28, 0x61, 0x64, 0x64, 0x72, 0x65, 0x73, 0x73, 0x20, 0x26, 0x20, 0x6d, 0x61, 0x73, 0x6b, 0x29
        /*0010*/ 	.byte	0x20, 0x3d, 0x3d, 0x20, 0x30, 0x00
	.type		$str$30,@object
	.size		$str$30,($str$26 - $str$30)
$str$30:
        /*0016*/ 	.byte	0x2f, 0x74, 0x6d, 0x70, 0x2f, 0x63, 0x75, 0x74, 0x6c, 0x61, 0x73, 0x73, 0x5f, 0x73, 0x77, 0x65
        /*0026*/ 	.byte	0x65, 0x70, 0x5f, 0x73, 0x72, 0x63, 0x2f, 0x69, 0x6e, 0x63, 0x6c, 0x75, 0x64, 0x65, 0x2f, 0x63
        /*0036*/ 	.byte	0x75, 0x74, 0x65, 0x2f, 0x70, 0x6f, 0x69, 0x6e, 0x74, 0x65, 0x72, 0x5f, 0x66, 0x6c, 0x61, 0x67
        /*0046*/ 	.byte	0x67, 0x65, 0x64, 0x2e, 0x68, 0x70, 0x70, 0x00
	.type		$str$26,@object
	.size		$str$26,($str$25 - $str$26)
$str$26:
        /*004e*/ 	.byte	0x2f, 0x74, 0x6d, 0x70, 0x2f, 0x63, 0x75, 0x74, 0x6c, 0x61, 0x73, 0x73, 0x5f, 0x73, 0x77, 0x65
        /*005e*/ 	.byte	0x65, 0x70, 0x5f, 0x73, 0x72, 0x63, 0x2f, 0x69, 0x6e, 0x63, 0x6c, 0x75, 0x64, 0x65, 0x2f, 0x63
        /*006e*/ 	.byte	0x75, 0x74, 0x65, 0x2f, 0x61, 0x74, 0x6f, 0x6d, 0x2f, 0x63, 0x6f, 0x70, 0x79, 0x5f, 0x74, 0x72
        /*007e*/ 	.byte	0x61, 0x69, 0x74, 0x73, 0x5f, 0x73, 0x6d, 0x31, 0x30, 0x30, 0x2e, 0x68, 0x70, 0x70, 0x00
	.type		$str$25,@object
	.size		$str$25,(__unnamed_1 - $str$25)
$str$25:
        /*008d*/ 	.byte	0x28, 0x28, 0x75, 0x69, 0x6e, 0x74, 0x33, 0x32, 0x5f, 0x74, 0x28, 0x74, 0x68, 0x72, 0x65, 0x61
        /*009d*/ 	.byte	0x64, 0x49, 0x64, 0x78, 0x2e, 0x78, 0x29, 0x20, 0x2f, 0x20, 0x33, 0x32, 0x29, 0x20, 0x25, 0x20
        /*00ad*/ 	.byte	0x34, 0x29, 0x20, 0x3d, 0x3d, 0x20, 0x28, 0x28, 0x28, 0x74, 0x6d, 0x65, 0x6d, 0x5f, 0x61, 0x64
        /*00bd*/ 	.byte	0x64, 0x72, 0x20, 0x3e, 0x3e, 0x20, 0x31, 0x36, 0x29, 0x20, 0x2f, 0x20, 0x33, 0x32, 0x29, 0x20
        /*00cd*/ 	.byte	0x25, 0x20, 0x34, 0x29, 0x00
	.type		__unnamed_1,@object
	.size		__unnamed_1,(__unnamed_2 - __unnamed_1)
__unnamed_1:
        /*00d2*/ 	.byte	0x61, 0x75, 0x74, 0x6f, 0x20, 0x63, 0x75, 0x74, 0x65, 0x3a, 0x3a, 0x61, 0x73, 0x5f, 0x70, 0x6f
        /* <DEDUP_REMOVED lines=24> */
        /*0262*/ 	.byte	0x38, 0x31, 0x39, 0x32, 0x3e, 0x3e, 0x3e, 0x3e, 0x5d, 0x00
	.type		__unnamed_2,@object
	.size		__unnamed_2,(.L_2 - __unnamed_2)
__unnamed_2:
        /* <DEDUP_REMOVED lines=43> */
        /*051c*/ 	.byte	0x74, 0x65, 0x3a, 0x3a, 0x43, 0x3c, 0x30, 0x3e, 0x3e, 0x3e, 0x3e, 0x5d, 0x00
.L_2:


//--------------------- .nv.shared._ZN7cutlass13device_kernelINS_4gemm6kernel13GemmUniversalIN4cute5tupleIJiiiiEEENS1_10collective13CollectiveMmaINS1_46MainloopSm100TmaUmmaWarpSpecializedBlockScaledILi4ELi2ELi1ENS5_IJNS4_1CILi2EEESB_NSA_ILi1EEEEEEEENS5_IJNSA_ILi256EEESF_SF_EEENS5_IJNS_12float_e2m1_tENS_13float_ue4m3_tEEEENS5_IJNS5_IJlSC_lEEENS4_6LayoutINS5_IJNS5_IJNS5_IJNSA_ILi32EEENSA_ILi4EEEEEEiEEENS5_IJNS5_IJNSA_ILi16EEESN_EEEiEEENS5_IJSC_iEEEEEENS5_IJSS_NS5_IJNS5_IJNSA_ILi0EEESC_EEENSA_ILi512EEEEEENS5_IJSV_iEEEEEEEEEEESJ_S12_NS4_8TiledMMAINS4_8MMA_AtomIJNS4_23SM100_MMA_MXF4_2x1SM_SSISH_SH_fSI_Li256ELi256ELi16ELNS4_4UMMA5MajorE0ELS17_0ELNS16_7ScaleInE0ELS18_0EEEEEENSL_INS5_IJSC_SC_SC_EEENS5_IJSV_SV_SV_EEEEENS5_IJNS4_10UnderscoreES1E_S1E_EEEEENS5_IJNS4_28SM100_TMA_2SM_LOAD_MULTICASTES1H_EEENS5_IJNS4_14ComposedLayoutINS4_7SwizzleILi3ELi4ELi3EEENS4_18smem_ptr_flag_bitsILi4EEENSL_INS5_IJNSA_ILi8EEESF_EEENS5_IJSF_SC_EEEEEEENSL_INS5_IJNS5_IJNS5_IJSO_SC_EEESR_EEESC_NS5_IJSC_SN_EEEEEENS5_IJNS5_IJNS5_IJSR_SX_EEESW_EEESV_NS5_IJSN_SX_EEEEEEEEEEEvNS4_8identityENS5_IJNS4_18SM100_TMA_2SM_LOADES1H_EEENS5_IJS1S_NSL_INS5_IJNS5_IJNS5_IJSO_SB_EEESR_EEESC_S1V_EEENS5_IJS1Y_SV_NS5_IJSN_NSA_ILi1024EEEEEEEEEEEEEEvS23_EENS_8epilogue10collective18CollectiveEpilogueINS2F_23Sm100TmaWarpSpecializedILi4ELi2ELi64ELb1ELb0EEEJNS5_IJNSA_ILi128EEESF_SF_EEENS5_IJNSL_IS2K_SC_EENSL_INSA_ILi64EEESC_EEEEENS_10bfloat16_tESK_S2Q_SK_NS2F_6fusion15FusionCallbacksIS2J_NS2R_17LinearCombinationIS2Q_fS2Q_fLNS_15FloatRoundStyleE2EEES2L_S2P_JEEENS4_5SM1004TMEM4LOAD26SM100_TMEM_LOAD_32dp32b64xENS4_13SM90_TMA_LOADENS1J_IS1L_NS1M_ILi16EEENSL_INS5_IJS1O_S2N_EEENS5_IJS2N_SC_EEEEEEENS4_39AutoVectorizingCopyWithAssumedAlignmentILi128EEENS4_14SM90_TMA_STOREES36_S38_S38_EEEvvEEEEvNT_6ParamsE --------------------------
	.section	.nv.shared._ZN7cutlass13device_kernelINS_4gemm6kernel13GemmUniversalIN4cute5tupleIJiiiiEEENS1_10collective13CollectiveMmaINS1_46MainloopSm100TmaUmmaWarpSpecializedBlockScaledILi4ELi2ELi1ENS5_IJNS4_1CILi2EEESB_NSA_ILi1EEEEEEEENS5_IJNSA_ILi256EEESF_SF_EEENS5_IJNS_12float_e2m1_tENS_13float_ue4m3_tEEEENS5_IJNS5_IJlSC_lEEENS4_6LayoutINS5_IJNS5_IJNS5_IJNSA_ILi32EEENSA_ILi4EEEEEEiEEENS5_IJNS5_IJNSA_ILi16EEESN_EEEiEEENS5_IJSC_iEEEEEENS5_IJSS_NS5_IJNS5_IJNSA_ILi0EEESC_EEENSA_ILi512EEEEEENS5_IJSV_iEEEEEEEEEEESJ_S12_NS4_8TiledMMAINS4_8MMA_AtomIJNS4_23SM100_MMA_MXF4_2x1SM_SSISH_SH_fSI_Li256ELi256ELi16ELNS4_4UMMA5MajorE0ELS17_0ELNS16_7ScaleInE0ELS18_0EEEEEENSL_INS5_IJSC_SC_SC_EEENS5_IJSV_SV_SV_EEEEENS5_IJNS4_10UnderscoreES1E_S1E_EEEEENS5_IJNS4_28SM100_TMA_2SM_LOAD_MULTICASTES1H_EEENS5_IJNS4_14ComposedLayoutINS4_7SwizzleILi3ELi4ELi3EEENS4_18smem_ptr_flag_bitsILi4EEENSL_INS5_IJNSA_ILi8EEESF_EEENS5_IJSF_SC_EEEEEEENSL_INS5_IJNS5_IJNS5_IJSO_SC_EEESR_EEESC_NS5_IJSC_SN_EEEEEENS5_IJNS5_IJNS5_IJSR_SX_EEESW_EEESV_NS5_IJSN_SX_EEEEEEEEEEEvNS4_8identityENS5_IJNS4_18SM100_TMA_2SM_LOADES1H_EEENS5_IJS1S_NSL_INS5_IJNS5_IJNS5_IJSO_SB_EEESR_EEESC_S1V_EEENS5_IJS1Y_SV_NS5_IJSN_NSA_ILi1024EEEEEEEEEEEEEEvS23_EENS_8epilogue10collective18CollectiveEpilogueINS2F_23Sm100TmaWarpSpecializedILi4ELi2ELi64ELb1ELb0EEEJNS5_IJNSA_ILi128EEESF_SF_EEENS5_IJNSL_IS2K_SC_EENSL_INSA_ILi64EEESC_EEEEENS_10bfloat16_tESK_S2Q_SK_NS2F_6fusion15FusionCallbacksIS2J_NS2R_17LinearCombinationIS2Q_fS2Q_fLNS_15FloatRoundStyleE2EEES2L_S2P_JEEENS4_5SM1004TMEM4LOAD26SM100_TMEM_LOAD_32dp32b64xENS4_13SM90_TMA_LOADENS1J_IS1L_NS1M_ILi16EEENSL_INS5_IJS1O_S2N_EEENS5_IJS2N_SC_EEEEEEENS4_39AutoVectorizingCopyWithAssumedAlignmentILi128EEENS4_14SM90_TMA_STOREES36_S38_S38_EEEvvEEEEvNT_6ParamsE,"aw",@nobits
	.sectionflags	@""
	.align	16
	.zero		1024


//--------------------- .nv.shared.reserved.0     --------------------------
	.section	.nv.shared.reserved.0,"aw",@nobits
	.weak		__nv_reservedSMEM_offset_0_alias
	.size		__nv_reservedSMEM_offset_0_alias, 0, 64
	.other		__nv_reservedSMEM_offset_0_alias,@"STO_CUDA_RESERVED_SHARED STV_DEFAULT"
__nv_reservedSMEM_offset_0_alias:
	.zero		0
.nv.shared.reserved.0:
	.zero		64
	.weak		__nv_reservedSMEM_tcgen05_partition
	.type		__nv_reservedSMEM_tcgen05_partition,@object
	.size		__nv_reservedSMEM_tcgen05_partition,(.L_0 - __nv_reservedSMEM_tcgen05_partition)
__nv_reservedSMEM_tcgen05_partition:
	.zero		32
.L_0:


//--------------------- .nv.global                --------------------------
	.section	.nv.global,"aw",@nobits
.nv.global:
	.type		_ZN40_INTERNAL_1e9da779_4_k_cu_959c903e_367874cute1_E,@object
	.size		_ZN40_INTERNAL_1e9da779_4_k_cu_959c903e_367874cute1_E,(_ZN40_INTERNAL_1e9da779_4_k_cu_959c903e_367874cuda3std3__45__cpo6cbeginE - _ZN40_INTERNAL_1e9da779_4_k_cu_959c903e_367874cute1_E)
_ZN40_INTERNAL_1e9da779_4_k_cu_959c903e_367874cute1_E:
	.zero		1
	.type		_ZN40_INTERNAL_1e9da779_4_k_cu_959c903e_367874cuda3std3__45__cpo6cbeginE,@object
	.size		_ZN40_INTERNAL_1e9da779_4_k_cu_959c903e_367874cuda3std3__45__cpo6cbeginE,(_ZN40_INTERNAL_1e9da779_4_k_cu_959c903e_367874cuda3std3__48in_placeE - _ZN40_INTERNAL_1e9da779_4_k_cu_959c903e_367874cuda3std3__45__cpo6cbeginE)
_ZN40_INTERNAL_1e9da779_4_k_cu_959c903e_367874cuda3std3__45__cpo6cbeginE:
	.zero		1
	.type		_ZN40_INTERNAL_1e9da779_4_k_cu_959c903e_367874cuda3std3__48in_placeE,@object
	.size		_ZN40_INTERNAL_1e9da779_4_k_cu_959c903e_367874cuda3std3__48in_placeE,(_ZN40_INTERNAL_1e9da779_4_k_cu_959c903e_367874cuda3std6ranges3__45__cpo9iter_moveE - _ZN40_INTERNAL_1e9da779_4_k_cu_959c903e_367874cuda3std3__48in_placeE)
_ZN40_INTERNAL_1e9da779_4_k_cu_959c903e_367874cuda3std3__48in_placeE:
	.zero		1
	.type		_ZN40_INTERNAL_1e9da779_4_k_cu_959c903e_367874cuda3std6ranges3__45__cpo9iter_moveE,@object
	.size		_ZN40_INTERNAL_1e9da779_4_k_cu_959c903e_367874cuda3std6ranges3__45__cpo9iter_moveE,(_ZN40_INTERNAL_1e9da779_4_k_cu_959c903e_367874cuda3std3__45__cpo5beginE - _ZN40_INTERNAL_1e9da779_4_k_cu_959c903e_367874cuda3std6ranges3__45__cpo9iter_moveE)
_ZN40_INTERNAL_1e9da779_4_k_cu_959c903e_367874cuda3std6ranges3__45__cpo9iter_moveE:
	.zero		1
	.type		_ZN40_INTERNAL_1e9da779_4_k_cu_959c903e_367874cuda3std3__45__cpo5beginE,@object
	.size		_ZN40_INTERNAL_1e9da779_4_k_cu_959c903e_367874cuda3std3__45__cpo5beginE,(_ZN40_INTERNAL_1e9da779_4_k_cu_959c903e_367874cuda3std3__442_GLOBAL__N__1e9da779_4_k_cu_959c903e_367876ignoreE - _ZN40_INTERNAL_1e9da779_4_k_cu_959c903e_367874cuda3std3__45__cpo5beginE)
_ZN40_INTERNAL_1e9da779_4_k_cu_959c903e_367874cuda3std3__45__cpo5beginE:
	.zero		1
	.type		_ZN40_INTERNAL_1e9da779_4_k_cu_959c903e_367874cuda3std3__442_GLOBAL__N__1e9da779_4_k_cu_959c903e_367876ignoreE,@object
	.size		_ZN40_INTERNAL_1e9da779_4_k_cu_959c903e_367874cuda3std3__442_GLOBAL__N__1e9da779_4_k_cu_959c903e_367876ignoreE,(_ZN40_INTERNAL_1e9da779_4_k_cu_959c903e_367874cute7productE - _ZN40_INTERNAL_1e9da779_4_k_cu_959c903e_367874cuda3std3__442_GLOBAL__N__1e9da779_4_k_cu_959c903e_367876ignoreE)
_ZN40_INTERNAL_1e9da779_4_k_cu_959c903e_367874cuda3std3__442_GLOBAL__N__1e9da779_4_k_cu_959c903e_367876ignoreE:
	.zero		1
	.type		_ZN40_INTERNAL_1e9da779_4_k_cu_959c903e_367874cute7productE,@object
	.size		_ZN40_INTERNAL_1e9da779_4_k_cu_959c903e_367874cute7productE,(_ZN40_INTERNAL_1e9da779_4_k_cu_959c903e_367874cuda3std3__45__cpo3endE - _ZN40_INTERNAL_1e9da779_4_k_cu_959c903e_367874cute7productE)
_ZN40_INTERNAL_1e9da779_4_k_cu_959c903e_367874cute7productE:
	.zero		1
	.type		_ZN40_INTERNAL_1e9da779_4_k_cu_959c903e_367874cuda3std3__45__cpo3endE,@object
	.size		_ZN40_INTERNAL_1e9da779_4_k_cu_959c903e_367874cuda3std3__45__cpo3endE,(_ZN40_INTERNAL_1e9da779_4_k_cu_959c903e_367874cuda3std3__419piecewise_constructE - _ZN40_INTERNAL_1e9da779_4_k_cu_959c903e_367874cuda3std3__45__cpo3endE)
_ZN40_INTERNAL_1e9da779_4_k_cu_959c903e_367874cuda3std3__45__cpo3endE:
	.zero		1
	.type		_ZN40_INTERNAL_1e9da779_4_k_cu_959c903e_367874cuda3std3__419piecewise_constructE,@object
	.size		_ZN40_INTERNAL_1e9da779_4_k_cu_959c903e_367874cuda3std3__419piecewise_constructE,(_ZN40_INTERNAL_1e9da779_4_k_cu_959c903e_367874cuda3std3__45__cpo4cendE - _ZN40_INTERNAL_1e9da779_4_k_cu_959c903e_367874cuda3std3__419piecewise_constructE)
_ZN40_INTERNAL_1e9da779_4_k_cu_959c903e_367874cuda3std3__419piecewise_constructE:
	.zero		1
	.type		_ZN40_INTERNAL_1e9da779_4_k_cu_959c903e_367874cuda3std3__45__cpo4cendE,@object
	.size		_ZN40_INTERNAL_1e9da779_4_k_cu_959c903e_367874cuda3std3__45__cpo4cendE,(_ZN40_INTERNAL_1e9da779_4_k_cu_959c903e_367874cuda3std6ranges3__45__cpo4swapE - _ZN40_INTERNAL_1e9da779_4_k_cu_959c903e_367874cuda3std3__45__cpo4cendE)
_ZN40_INTERNAL_1e9da779_4_k_cu_959c903e_367874cuda3std3__45__cpo4cendE:
	.zero		1
	.type		_ZN40_INTERNAL_1e9da779_4_k_cu_959c903e_367874cuda3std6ranges3__45__cpo4swapE,@object
	.size		_ZN40_INTERNAL_1e9da779_4_k_cu_959c903e_367874cuda3std6ranges3__45__cpo4swapE,(.L_10 - _ZN40_INTERNAL_1e9da779_4_k_cu_959c903e_367874cuda3std6ranges3__45__cpo4swapE)
_ZN40_INTERNAL_1e9da779_4_k_cu_959c903e_367874cuda3std6ranges3__45__cpo4swapE:
	.zero		1
.L_10:


//--------------------- .nv.constant0._ZN7cutlass13device_kernelINS_4gemm6kernel13GemmUniversalIN4cute5tupleIJiiiiEEENS1_10collective13CollectiveMmaINS1_46MainloopSm100TmaUmmaWarpSpecializedBlockScaledILi4ELi2ELi1ENS5_IJNS4_1CILi2EEESB_NSA_ILi1EEEEEEEENS5_IJNSA_ILi256EEESF_SF_EEENS5_IJNS_12float_e2m1_tENS_13float_ue4m3_tEEEENS5_IJNS5_IJlSC_lEEENS4_6LayoutINS5_IJNS5_IJNS5_IJNSA_ILi32EEENSA_ILi4EEEEEEiEEENS5_IJNS5_IJNSA_ILi16EEESN_EEEiEEENS5_IJSC_iEEEEEENS5_IJSS_NS5_IJNS5_IJNSA_ILi0EEESC_EEENSA_ILi512EEEEEENS5_IJSV_iEEEEEEEEEEESJ_S12_NS4_8TiledMMAINS4_8MMA_AtomIJNS4_23SM100_MMA_MXF4_2x1SM_SSISH_SH_fSI_Li256ELi256ELi16ELNS4_4UMMA5MajorE0ELS17_0ELNS16_7ScaleInE0ELS18_0EEEEEENSL_INS5_IJSC_SC_SC_EEENS5_IJSV_SV_SV_EEEEENS5_IJNS4_10UnderscoreES1E_S1E_EEEEENS5_IJNS4_28SM100_TMA_2SM_LOAD_MULTICASTES1H_EEENS5_IJNS4_14ComposedLayoutINS4_7SwizzleILi3ELi4ELi3EEENS4_18smem_ptr_flag_bitsILi4EEENSL_INS5_IJNSA_ILi8EEESF_EEENS5_IJSF_SC_EEEEEEENSL_INS5_IJNS5_IJNS5_IJSO_SC_EEESR_EEESC_NS5_IJSC_SN_EEEEEENS5_IJNS5_IJNS5_IJSR_SX_EEESW_EEESV_NS5_IJSN_SX_EEEEEEEEEEEvNS4_8identityENS5_IJNS4_18SM100_TMA_2SM_LOADES1H_EEENS5_IJS1S_NSL_INS5_IJNS5_IJNS5_IJSO_SB_EEESR_EEESC_S1V_EEENS5_IJS1Y_SV_NS5_IJSN_NSA_ILi1024EEEEEEEEEEEEEEvS23_EENS_8epilogue10collective18CollectiveEpilogueINS2F_23Sm100TmaWarpSpecializedILi4ELi2ELi64ELb1ELb0EEEJNS5_IJNSA_ILi128EEESF_SF_EEENS5_IJNSL_IS2K_SC_EENSL_INSA_ILi64EEESC_EEEEENS_10bfloat16_tESK_S2Q_SK_NS2F_6fusion15FusionCallbacksIS2J_NS2R_17LinearCombinationIS2Q_fS2Q_fLNS_15FloatRoundStyleE2EEES2L_S2P_JEEENS4_5SM1004TMEM4LOAD26SM100_TMEM_LOAD_32dp32b64xENS4_13SM90_TMA_LOADENS1J_IS1L_NS1M_ILi16EEENSL_INS5_IJS1O_S2N_EEENS5_IJS2N_SC_EEEEEEENS4_39AutoVectorizingCopyWithAssumedAlignmentILi128EEENS4_14SM90_TMA_STOREES36_S38_S38_EEEvvEEEEvNT_6ParamsE --------------------------
	.section	.nv.constant0._ZN7cutlass13device_kernelINS_4gemm6kernel13GemmUniversalIN4cute5tupleIJiiiiEEENS1_10collective13CollectiveMmaINS1_46MainloopSm100TmaUmmaWarpSpecializedBlockScaledILi4ELi2ELi1ENS5_IJNS4_1CILi2EEESB_NSA_ILi1EEEEEEEENS5_IJNSA_ILi256EEESF_SF_EEENS5_IJNS_12float_e2m1_tENS_13float_ue4m3_tEEEENS5_IJNS5_IJlSC_lEEENS4_6LayoutINS5_IJNS5_IJNS5_IJNSA_ILi32EEENSA_ILi4EEEEEEiEEENS5_IJNS5_IJNSA_ILi16EEESN_EEEiEEENS5_IJSC_iEEEEEENS5_IJSS_NS5_IJNS5_IJNSA_ILi0EEESC_EEENSA_ILi512EEEEEENS5_IJSV_iEEEEEEEEEEESJ_S12_NS4_8TiledMMAINS4_8MMA_AtomIJNS4_23SM100_MMA_MXF4_2x1SM_SSISH_SH_fSI_Li256ELi256ELi16ELNS4_4UMMA5MajorE0ELS17_0ELNS16_7ScaleInE0ELS18_0EEEEEENSL_INS5_IJSC_SC_SC_EEENS5_IJSV_SV_SV_EEEEENS5_IJNS4_10UnderscoreES1E_S1E_EEEEENS5_IJNS4_28SM100_TMA_2SM_LOAD_MULTICASTES1H_EEENS5_IJNS4_14ComposedLayoutINS4_7SwizzleILi3ELi4ELi3EEENS4_18smem_ptr_flag_bitsILi4EEENSL_INS5_IJNSA_ILi8EEESF_EEENS5_IJSF_SC_EEEEEEENSL_INS5_IJNS5_IJNS5_IJSO_SC_EEESR_EEESC_NS5_IJSC_SN_EEEEEENS5_IJNS5_IJNS5_IJSR_SX_EEESW_EEESV_NS5_IJSN_SX_EEEEEEEEEEEvNS4_8identityENS5_IJNS4_18SM100_TMA_2SM_LOADES1H_EEENS5_IJS1S_NSL_INS5_IJNS5_IJNS5_IJSO_SB_EEESR_EEESC_S1V_EEENS5_IJS1Y_SV_NS5_IJSN_NSA_ILi1024EEEEEEEEEEEEEEvS23_EENS_8epilogue10collective18CollectiveEpilogueINS2F_23Sm100TmaWarpSpecializedILi4ELi2ELi64ELb1ELb0EEEJNS5_IJNSA_ILi128EEESF_SF_EEENS5_IJNSL_IS2K_SC_EENSL_INSA_ILi64EEESC_EEEEENS_10bfloat16_tESK_S2Q_SK_NS2F_6fusion15FusionCallbacksIS2J_NS2R_17LinearCombinationIS2Q_fS2Q_fLNS_15FloatRoundStyleE2EEES2L_S2P_JEEENS4_5SM1004TMEM4LOAD26SM100_TMEM_LOAD_32dp32b64xENS4_13SM90_TMA_LOADENS1J_IS1L_NS1M_ILi16EEENSL_INS5_IJS1O_S2N_EEENS5_IJS2N_SC_EEEEEEENS4_39AutoVectorizingCopyWithAssumedAlignmentILi128EEENS4_14SM90_TMA_STOREES36_S38_S38_EEEvvEEEEvNT_6ParamsE,"a",@progbits
	.sectionflags	@""
	.align	4
.nv.constant0._ZN7cutlass13device_kernelINS_4gemm6kernel13GemmUniversalIN4cute5tupleIJiiiiEEENS1_10collective13CollectiveMmaINS1_46MainloopSm100TmaUmmaWarpSpecializedBlockScaledILi4ELi2ELi1ENS5_IJNS4_1CILi2EEESB_NSA_ILi1EEEEEEEENS5_IJNSA_ILi256EEESF_SF_EEENS5_IJNS_12float_e2m1_tENS_13float_ue4m3_tEEEENS5_IJNS5_IJlSC_lEEENS4_6LayoutINS5_IJNS5_IJNS5_IJNSA_ILi32EEENSA_ILi4EEEEEEiEEENS5_IJNS5_IJNSA_ILi16EEESN_EEEiEEENS5_IJSC_iEEEEEENS5_IJSS_NS5_IJNS5_IJNSA_ILi0EEESC_EEENSA_ILi512EEEEEENS5_IJSV_iEEEEEEEEEEESJ_S12_NS4_8TiledMMAINS4_8MMA_AtomIJNS4_23SM100_MMA_MXF4_2x1SM_SSISH_SH_fSI_Li256ELi256ELi16ELNS4_4UMMA5MajorE0ELS17_0ELNS16_7ScaleInE0ELS18_0EEEEEENSL_INS5_IJSC_SC_SC_EEENS5_IJSV_SV_SV_EEEEENS5_IJNS4_10UnderscoreES1E_S1E_EEEEENS5_IJNS4_28SM100_TMA_2SM_LOAD_MULTICASTES1H_EEENS5_IJNS4_14ComposedLayoutINS4_7SwizzleILi3ELi4ELi3EEENS4_18smem_ptr_flag_bitsILi4EEENSL_INS5_IJNSA_ILi8EEESF_EEENS5_IJSF_SC_EEEEEEENSL_INS5_IJNS5_IJNS5_IJSO_SC_EEESR_EEESC_NS5_IJSC_SN_EEEEEENS5_IJNS5_IJNS5_IJSR_SX_EEESW_EEESV_NS5_IJSN_SX_EEEEEEEEEEEvNS4_8identityENS5_IJNS4_18SM100_TMA_2SM_LOADES1H_EEENS5_IJS1S_NSL_INS5_IJNS5_IJNS5_IJSO_SB_EEESR_EEESC_S1V_EEENS5_IJS1Y_SV_NS5_IJSN_NSA_ILi1024EEEEEEEEEEEEEEvS23_EENS_8epilogue10collective18CollectiveEpilogueINS2F_23Sm100TmaWarpSpecializedILi4ELi2ELi64ELb1ELb0EEEJNS5_IJNSA_ILi128EEESF_SF_EEENS5_IJNSL_IS2K_SC_EENSL_INSA_ILi64EEESC_EEEEENS_10bfloat16_tESK_S2Q_SK_NS2F_6fusion15FusionCallbacksIS2J_NS2R_17LinearCombinationIS2Q_fS2Q_fLNS_15FloatRoundStyleE2EEES2L_S2P_JEEENS4_5SM1004TMEM4LOAD26SM100_TMEM_LOAD_32dp32b64xENS4_13SM90_TMA_LOADENS1J_IS1L_NS1M_ILi16EEENSL_INS5_IJS1O_S2N_EEENS5_IJS2N_SC_EEEEEEENS4_39AutoVectorizingCopyWithAssumedAlignmentILi128EEENS4_14SM90_TMA_STOREES36_S38_S38_EEEvvEEEEvNT_6ParamsE:
	.zero		3968


//--------------------- SYMBOLS --------------------------

	.type		.nv.reservedSmem.offset0,@object
	.size		.nv.reservedSmem.offset0,0x4
	.type		.nv.reservedSmem.cap,@object
	.size		.nv.reservedSmem.cap,0x4
	.type		__assertfail,@function
